//
// Generated by NVIDIA NVVM Compiler
//
// Compiler Build ID: CL-36424714
// Cuda compilation tools, release 13.0, V13.0.88
// Based on NVVM 20.0.0
//

.version 9.0
.target sm_100
.address_size 64

	// .globl	_Z16applyCorrectionsPhjfbPKfbiS1_bPKh
.extern .func  (.param .b32 func_retval0) vprintf
(
	.param .b64 vprintf_param_0,
	.param .b64 vprintf_param_1
)
;
// _ZZ16applyCorrectionsPhjfbPKfbiS1_bPKhE5coeff has been demoted
// _ZZ16applyCorrectionsPhjfbPKfbiS1_bPKhE5lut_t has been demoted
// _ZZ15lensesAndPrismsPhjfjPKfS1_S1_S1_jbS1_biS1_bPKhE5spotx has been demoted
// _ZZ15lensesAndPrismsPhjfjPKfS1_S1_S1_jbS1_biS1_bPKhE5spoty has been demoted
// _ZZ15lensesAndPrismsPhjfjPKfS1_S1_S1_jbS1_biS1_bPKhE5spotz has been demoted
// _ZZ15lensesAndPrismsPhjfjPKfS1_S1_S1_jbS1_biS1_bPKhE5coeff has been demoted
// _ZZ15lensesAndPrismsPhjfjPKfS1_S1_S1_jbS1_biS1_bPKhE5lut_t has been demoted
// _ZZ10calculateIPKhjfjPKfS2_S2_PfE3vRe has been demoted
// _ZZ10calculateIPKhjfjPKfS2_S2_PfE3vIm has been demoted
// _ZZ18calculateIAndPhasePKhjfjPKfS2_S2_PfS3_E3vRe has been demoted
// _ZZ18calculateIAndPhasePKhjfjPKfS2_S2_PfS3_E3vIm has been demoted
// _ZZ24propagateToSpotPositionsPKfjfjS0_S0_S0_PfS1_E3vRe has been demoted
// _ZZ24propagateToSpotPositionsPKfjfjS0_S0_S0_PfS1_E3vIm has been demoted
// _ZZ14propagateToSLMPhPfS0_jfjibPKfS2_S2_S2_S2_S2_S0_S0_bjbS2_biS2_bPKhbfE9spotAMean has been demoted
// _ZZ14propagateToSLMPhPfS0_jfjibPKfS2_S2_S2_S2_S2_S0_S0_bjbS2_biS2_bPKhbfE5spotP has been demoted
// _ZZ14propagateToSLMPhPfS0_jfjibPKfS2_S2_S2_S2_S2_S0_S0_bjbS2_biS2_bPKhbfE5spotA has been demoted
// _ZZ14propagateToSLMPhPfS0_jfjibPKfS2_S2_S2_S2_S2_S0_S0_bjbS2_biS2_bPKhbfE5spotW has been demoted
// _ZZ14propagateToSLMPhPfS0_jfjibPKfS2_S2_S2_S2_S2_S0_S0_bjbS2_biS2_bPKhbfE5coeff has been demoted
// _ZZ14propagateToSLMPhPfS0_jfjibPKfS2_S2_S2_S2_S2_S0_S0_bjbS2_biS2_bPKhbfE5lut_t has been demoted
.global .align 1 .b8 $str[4] = {37, 102, 10};
.global .align 4 .b8 __cudart_i2opi_f[24] = {65, 144, 67, 60, 153, 149, 98, 219, 192, 221, 52, 245, 209, 87, 39, 252, 41, 21, 68, 78, 110, 131, 249, 162};

.visible .entry _Z16applyCorrectionsPhjfbPKfbiS1_bPKh(
	.param .u64 .ptr .align 1 _Z16applyCorrectionsPhjfbPKfbiS1_bPKh_param_0,
	.param .u32 _Z16applyCorrectionsPhjfbPKfbiS1_bPKh_param_1,
	.param .f32 _Z16applyCorrectionsPhjfbPKfbiS1_bPKh_param_2,
	.param .u8 _Z16applyCorrectionsPhjfbPKfbiS1_bPKh_param_3,
	.param .u64 .ptr .align 1 _Z16applyCorrectionsPhjfbPKfbiS1_bPKh_param_4,
	.param .u8 _Z16applyCorrectionsPhjfbPKfbiS1_bPKh_param_5,
	.param .u32 _Z16applyCorrectionsPhjfbPKfbiS1_bPKh_param_6,
	.param .u64 .ptr .align 1 _Z16applyCorrectionsPhjfbPKfbiS1_bPKh_param_7,
	.param .u8 _Z16applyCorrectionsPhjfbPKfbiS1_bPKh_param_8,
	.param .u64 .ptr .align 1 _Z16applyCorrectionsPhjfbPKfbiS1_bPKh_param_9
)
{
	.reg .pred 	%p<13>;
	.reg .b16 	%rs<7>;
	.reg .b32 	%r<24>;
	.reg .b32 	%f<778>;
	.reg .b64 	%rd<17>;
	.reg .b64 	%fd<20>;
	// demoted variable
	.shared .align 4 .b8 _ZZ16applyCorrectionsPhjfbPKfbiS1_bPKhE5coeff[480];
	// demoted variable
	.shared .align 1 .b8 _ZZ16applyCorrectionsPhjfbPKfbiS1_bPKhE5lut_t[256];
	ld.param.u64 	%rd5, [_Z16applyCorrectionsPhjfbPKfbiS1_bPKh_param_0];
	ld.param.u32 	%r3, [_Z16applyCorrectionsPhjfbPKfbiS1_bPKh_param_1];
	ld.param.f32 	%f16, [_Z16applyCorrectionsPhjfbPKfbiS1_bPKh_param_2];
	ld.param.s8 	%rs3, [_Z16applyCorrectionsPhjfbPKfbiS1_bPKh_param_3];
	ld.param.u64 	%rd2, [_Z16applyCorrectionsPhjfbPKfbiS1_bPKh_param_4];
	ld.param.s8 	%rs1, [_Z16applyCorrectionsPhjfbPKfbiS1_bPKh_param_5];
	ld.param.u32 	%r4, [_Z16applyCorrectionsPhjfbPKfbiS1_bPKh_param_6];
	ld.param.u64 	%rd3, [_Z16applyCorrectionsPhjfbPKfbiS1_bPKh_param_7];
	ld.param.s8 	%rs2, [_Z16applyCorrectionsPhjfbPKfbiS1_bPKh_param_8];
	ld.param.u64 	%rd4, [_Z16applyCorrectionsPhjfbPKfbiS1_bPKh_param_9];
	cvta.to.global.u64 	%rd6, %rd5;
	mov.u32 	%r1, %tid.x;
	mov.u32 	%r5, %ctaid.x;
	mov.u32 	%r6, %ntid.x;
	mad.lo.s32 	%r2, %r5, %r6, %r1;
	cvt.s64.s32 	%rd7, %r2;
	add.s64 	%rd1, %rd6, %rd7;
	ld.global.u8 	%rs4, [%rd1];
	cvt.rn.f32.u16 	%f17, %rs4;
	add.f32 	%f18, %f17, %f17;
	cvt.f64.f32 	%fd1, %f18;
	mul.f64 	%fd2, %fd1, 0d400921FB54442D18;
	fma.rn.f64 	%fd3, %fd2, 0d3F70000000000000, 0dC00921FB54442D18;
	cvt.rn.f32.f64 	%f3, %fd3;
	setp.eq.s16 	%p1, %rs3, 0;
	@%p1 bra 	$L__BB0_2;
	cvta.to.global.u64 	%rd8, %rd2;
	mul.wide.s32 	%rd9, %r2, 4;
	add.s64 	%rd10, %rd8, %rd9;
	ld.global.f32 	%f19, [%rd10];
	sub.f32 	%f20, %f3, %f19;
	cvt.f64.f32 	%fd4, %f20;
	add.f64 	%fd5, %fd4, 0d400921FB54442D18;
	div.rn.f64 	%fd6, %fd5, 0d401921FB54442D18;
	cvt.rmi.f64.f64 	%fd7, %fd6;
	mul.f64 	%fd8, %fd7, 0d401921FB54442D18;
	sub.f64 	%fd9, %fd4, %fd8;
	cvt.rn.f32.f64 	%f3, %fd9;
$L__BB0_2:
	setp.eq.s16 	%p2, %rs1, 0;
	@%p2 bra 	$L__BB0_17;
	add.s32 	%r7, %r3, -1;
	and.b32  	%r8, %r7, %r2;
	sub.s32 	%r9, %r2, %r8;
	shr.s32 	%r10, %r9, 9;
	shr.s32 	%r11, %r3, 1;
	sub.s32 	%r12, %r8, %r11;
	cvt.rn.f32.s32 	%f21, %r12;
	mul.f32 	%f4, %f16, %f21;
	sub.s32 	%r13, %r10, %r11;
	cvt.rn.f32.s32 	%f22, %r13;
	mul.f32 	%f5, %f16, %f22;
	setp.ge.s32 	%p3, %r1, %r4;
	@%p3 bra 	$L__BB0_5;
	cvta.to.global.u64 	%rd11, %rd3;
	mul.wide.u32 	%rd12, %r1, 4;
	add.s64 	%rd13, %rd11, %rd12;
	ld.global.f32 	%f23, [%rd13];
	shl.b32 	%r14, %r1, 2;
	mov.u32 	%r15, _ZZ16applyCorrectionsPhjfbPKfbiS1_bPKhE5coeff;
	add.s32 	%r16, %r15, %r14;
	st.shared.f32 	[%r16], %f23;
$L__BB0_5:
	bar.sync 	0;
	mov.f32 	%f776, 0f00000000;
	setp.gt.s32 	%p4, %r4, 55;
	@%p4 bra 	$L__BB0_8;
	setp.eq.s32 	%p8, %r4, 20;
	@%p8 bra 	$L__BB0_15;
	setp.eq.s32 	%p9, %r4, 35;
	@%p9 bra 	$L__BB0_14;
	bra.uni 	$L__BB0_16;
$L__BB0_8:
	setp.eq.s32 	%p5, %r4, 56;
	@%p5 bra 	$L__BB0_13;
	setp.eq.s32 	%p6, %r4, 84;
	@%p6 bra 	$L__BB0_12;
	setp.ne.s32 	%p7, %r4, 120;
	@%p7 bra 	$L__BB0_16;
	ld.shared.f32 	%f25, [_ZZ16applyCorrectionsPhjfbPKfbiS1_bPKhE5coeff+336];
	mul.f32 	%f26, %f4, %f25;
	mul.f32 	%f27, %f4, %f26;
	mul.f32 	%f28, %f4, %f27;
	mul.f32 	%f29, %f4, %f28;
	mul.f32 	%f30, %f4, %f29;
	mul.f32 	%f31, %f4, %f30;
	fma.rn.f32 	%f32, %f4, %f31, 0f00000000;
	ld.shared.f32 	%f33, [_ZZ16applyCorrectionsPhjfbPKfbiS1_bPKhE5coeff+340];
	mul.f32 	%f34, %f4, %f33;
	mul.f32 	%f35, %f4, %f34;
	mul.f32 	%f36, %f4, %f35;
	mul.f32 	%f37, %f4, %f36;
	mul.f32 	%f38, %f4, %f37;
	mul.f32 	%f39, %f4, %f38;
	fma.rn.f32 	%f40, %f5, %f39, %f32;
	ld.shared.f32 	%f41, [_ZZ16applyCorrectionsPhjfbPKfbiS1_bPKhE5coeff+344];
	mul.f32 	%f42, %f4, %f41;
	mul.f32 	%f43, %f4, %f42;
	mul.f32 	%f44, %f4, %f43;
	mul.f32 	%f45, %f4, %f44;
	mul.f32 	%f46, %f4, %f45;
	mul.f32 	%f47, %f4, %f46;
	fma.rn.f32 	%f48, %f3, %f47, %f40;
	ld.shared.f32 	%f49, [_ZZ16applyCorrectionsPhjfbPKfbiS1_bPKhE5coeff+348];
	mul.f32 	%f50, %f4, %f49;
	mul.f32 	%f51, %f4, %f50;
	mul.f32 	%f52, %f4, %f51;
	mul.f32 	%f53, %f4, %f52;
	mul.f32 	%f54, %f4, %f53;
	mul.f32 	%f55, %f5, %f54;
	fma.rn.f32 	%f56, %f5, %f55, %f48;
	ld.shared.f32 	%f57, [_ZZ16applyCorrectionsPhjfbPKfbiS1_bPKhE5coeff+352];
	mul.f32 	%f58, %f4, %f57;
	mul.f32 	%f59, %f4, %f58;
	mul.f32 	%f60, %f4, %f59;
	mul.f32 	%f61, %f4, %f60;
	mul.f32 	%f62, %f4, %f61;
	mul.f32 	%f63, %f5, %f62;
	fma.rn.f32 	%f64, %f3, %f63, %f56;
	ld.shared.f32 	%f65, [_ZZ16applyCorrectionsPhjfbPKfbiS1_bPKhE5coeff+356];
	mul.f32 	%f66, %f4, %f65;
	mul.f32 	%f67, %f4, %f66;
	mul.f32 	%f68, %f4, %f67;
	mul.f32 	%f69, %f4, %f68;
	mul.f32 	%f70, %f4, %f69;
	mul.f32 	%f71, %f3, %f70;
	fma.rn.f32 	%f72, %f3, %f71, %f64;
	ld.shared.f32 	%f73, [_ZZ16applyCorrectionsPhjfbPKfbiS1_bPKhE5coeff+360];
	mul.f32 	%f74, %f4, %f73;
	mul.f32 	%f75, %f4, %f74;
	mul.f32 	%f76, %f4, %f75;
	mul.f32 	%f77, %f4, %f76;
	mul.f32 	%f78, %f5, %f77;
	mul.f32 	%f79, %f5, %f78;
	fma.rn.f32 	%f80, %f5, %f79, %f72;
	ld.shared.f32 	%f81, [_ZZ16applyCorrectionsPhjfbPKfbiS1_bPKhE5coeff+364];
	mul.f32 	%f82, %f4, %f81;
	mul.f32 	%f83, %f4, %f82;
	mul.f32 	%f84, %f4, %f83;
	mul.f32 	%f85, %f4, %f84;
	mul.f32 	%f86, %f5, %f85;
	mul.f32 	%f87, %f5, %f86;
	fma.rn.f32 	%f88, %f3, %f87, %f80;
	ld.shared.f32 	%f89, [_ZZ16applyCorrectionsPhjfbPKfbiS1_bPKhE5coeff+368];
	mul.f32 	%f90, %f4, %f89;
	mul.f32 	%f91, %f4, %f90;
	mul.f32 	%f92, %f4, %f91;
	mul.f32 	%f93, %f4, %f92;
	mul.f32 	%f94, %f5, %f93;
	mul.f32 	%f95, %f3, %f94;
	fma.rn.f32 	%f96, %f3, %f95, %f88;
	ld.shared.f32 	%f97, [_ZZ16applyCorrectionsPhjfbPKfbiS1_bPKhE5coeff+372];
	mul.f32 	%f98, %f4, %f97;
	mul.f32 	%f99, %f4, %f98;
	mul.f32 	%f100, %f4, %f99;
	mul.f32 	%f101, %f4, %f100;
	mul.f32 	%f102, %f3, %f101;
	mul.f32 	%f103, %f3, %f102;
	fma.rn.f32 	%f104, %f3, %f103, %f96;
	ld.shared.f32 	%f105, [_ZZ16applyCorrectionsPhjfbPKfbiS1_bPKhE5coeff+376];
	mul.f32 	%f106, %f4, %f105;
	mul.f32 	%f107, %f4, %f106;
	mul.f32 	%f108, %f4, %f107;
	mul.f32 	%f109, %f5, %f108;
	mul.f32 	%f110, %f5, %f109;
	mul.f32 	%f111, %f5, %f110;
	fma.rn.f32 	%f112, %f5, %f111, %f104;
	ld.shared.f32 	%f113, [_ZZ16applyCorrectionsPhjfbPKfbiS1_bPKhE5coeff+380];
	mul.f32 	%f114, %f4, %f113;
	mul.f32 	%f115, %f4, %f114;
	mul.f32 	%f116, %f4, %f115;
	mul.f32 	%f117, %f5, %f116;
	mul.f32 	%f118, %f5, %f117;
	mul.f32 	%f119, %f5, %f118;
	fma.rn.f32 	%f120, %f3, %f119, %f112;
	ld.shared.f32 	%f121, [_ZZ16applyCorrectionsPhjfbPKfbiS1_bPKhE5coeff+384];
	mul.f32 	%f122, %f4, %f121;
	mul.f32 	%f123, %f4, %f122;
	mul.f32 	%f124, %f4, %f123;
	mul.f32 	%f125, %f5, %f124;
	mul.f32 	%f126, %f5, %f125;
	mul.f32 	%f127, %f3, %f126;
	fma.rn.f32 	%f128, %f3, %f127, %f120;
	ld.shared.f32 	%f129, [_ZZ16applyCorrectionsPhjfbPKfbiS1_bPKhE5coeff+388];
	mul.f32 	%f130, %f4, %f129;
	mul.f32 	%f131, %f4, %f130;
	mul.f32 	%f132, %f4, %f131;
	mul.f32 	%f133, %f5, %f132;
	mul.f32 	%f134, %f3, %f133;
	mul.f32 	%f135, %f3, %f134;
	fma.rn.f32 	%f136, %f3, %f135, %f128;
	ld.shared.f32 	%f137, [_ZZ16applyCorrectionsPhjfbPKfbiS1_bPKhE5coeff+392];
	mul.f32 	%f138, %f4, %f137;
	mul.f32 	%f139, %f4, %f138;
	mul.f32 	%f140, %f4, %f139;
	mul.f32 	%f141, %f3, %f140;
	mul.f32 	%f142, %f3, %f141;
	mul.f32 	%f143, %f3, %f142;
	fma.rn.f32 	%f144, %f3, %f143, %f136;
	ld.shared.f32 	%f145, [_ZZ16applyCorrectionsPhjfbPKfbiS1_bPKhE5coeff+396];
	mul.f32 	%f146, %f4, %f145;
	mul.f32 	%f147, %f4, %f146;
	mul.f32 	%f148, %f5, %f147;
	mul.f32 	%f149, %f5, %f148;
	mul.f32 	%f150, %f5, %f149;
	mul.f32 	%f151, %f5, %f150;
	fma.rn.f32 	%f152, %f5, %f151, %f144;
	ld.shared.f32 	%f153, [_ZZ16applyCorrectionsPhjfbPKfbiS1_bPKhE5coeff+400];
	mul.f32 	%f154, %f4, %f153;
	mul.f32 	%f155, %f4, %f154;
	mul.f32 	%f156, %f5, %f155;
	mul.f32 	%f157, %f5, %f156;
	mul.f32 	%f158, %f5, %f157;
	mul.f32 	%f159, %f5, %f158;
	fma.rn.f32 	%f160, %f3, %f159, %f152;
	ld.shared.f32 	%f161, [_ZZ16applyCorrectionsPhjfbPKfbiS1_bPKhE5coeff+404];
	mul.f32 	%f162, %f4, %f161;
	mul.f32 	%f163, %f4, %f162;
	mul.f32 	%f164, %f5, %f163;
	mul.f32 	%f165, %f5, %f164;
	mul.f32 	%f166, %f5, %f165;
	mul.f32 	%f167, %f3, %f166;
	fma.rn.f32 	%f168, %f3, %f167, %f160;
	ld.shared.f32 	%f169, [_ZZ16applyCorrectionsPhjfbPKfbiS1_bPKhE5coeff+408];
	mul.f32 	%f170, %f4, %f169;
	mul.f32 	%f171, %f4, %f170;
	mul.f32 	%f172, %f5, %f171;
	mul.f32 	%f173, %f5, %f172;
	mul.f32 	%f174, %f3, %f173;
	mul.f32 	%f175, %f3, %f174;
	fma.rn.f32 	%f176, %f3, %f175, %f168;
	ld.shared.f32 	%f177, [_ZZ16applyCorrectionsPhjfbPKfbiS1_bPKhE5coeff+412];
	mul.f32 	%f178, %f4, %f177;
	mul.f32 	%f179, %f4, %f178;
	mul.f32 	%f180, %f5, %f179;
	mul.f32 	%f181, %f3, %f180;
	mul.f32 	%f182, %f3, %f181;
	mul.f32 	%f183, %f3, %f182;
	fma.rn.f32 	%f184, %f3, %f183, %f176;
	ld.shared.f32 	%f185, [_ZZ16applyCorrectionsPhjfbPKfbiS1_bPKhE5coeff+416];
	mul.f32 	%f186, %f4, %f185;
	mul.f32 	%f187, %f4, %f186;
	mul.f32 	%f188, %f3, %f187;
	mul.f32 	%f189, %f3, %f188;
	mul.f32 	%f190, %f3, %f189;
	mul.f32 	%f191, %f3, %f190;
	fma.rn.f32 	%f192, %f3, %f191, %f184;
	ld.shared.f32 	%f193, [_ZZ16applyCorrectionsPhjfbPKfbiS1_bPKhE5coeff+420];
	mul.f32 	%f194, %f4, %f193;
	mul.f32 	%f195, %f5, %f194;
	mul.f32 	%f196, %f5, %f195;
	mul.f32 	%f197, %f5, %f196;
	mul.f32 	%f198, %f5, %f197;
	mul.f32 	%f199, %f5, %f198;
	fma.rn.f32 	%f200, %f5, %f199, %f192;
	ld.shared.f32 	%f201, [_ZZ16applyCorrectionsPhjfbPKfbiS1_bPKhE5coeff+424];
	mul.f32 	%f202, %f4, %f201;
	mul.f32 	%f203, %f5, %f202;
	mul.f32 	%f204, %f5, %f203;
	mul.f32 	%f205, %f5, %f204;
	mul.f32 	%f206, %f5, %f205;
	mul.f32 	%f207, %f5, %f206;
	fma.rn.f32 	%f208, %f3, %f207, %f200;
	ld.shared.f32 	%f209, [_ZZ16applyCorrectionsPhjfbPKfbiS1_bPKhE5coeff+428];
	mul.f32 	%f210, %f4, %f209;
	mul.f32 	%f211, %f5, %f210;
	mul.f32 	%f212, %f5, %f211;
	mul.f32 	%f213, %f5, %f212;
	mul.f32 	%f214, %f5, %f213;
	mul.f32 	%f215, %f3, %f214;
	fma.rn.f32 	%f216, %f3, %f215, %f208;
	ld.shared.f32 	%f217, [_ZZ16applyCorrectionsPhjfbPKfbiS1_bPKhE5coeff+432];
	mul.f32 	%f218, %f4, %f217;
	mul.f32 	%f219, %f5, %f218;
	mul.f32 	%f220, %f5, %f219;
	mul.f32 	%f221, %f5, %f220;
	mul.f32 	%f222, %f3, %f221;
	mul.f32 	%f223, %f3, %f222;
	fma.rn.f32 	%f224, %f3, %f223, %f216;
	ld.shared.f32 	%f225, [_ZZ16applyCorrectionsPhjfbPKfbiS1_bPKhE5coeff+436];
	mul.f32 	%f226, %f4, %f225;
	mul.f32 	%f227, %f5, %f226;
	mul.f32 	%f228, %f5, %f227;
	mul.f32 	%f229, %f3, %f228;
	mul.f32 	%f230, %f3, %f229;
	mul.f32 	%f231, %f3, %f230;
	fma.rn.f32 	%f232, %f3, %f231, %f224;
	ld.shared.f32 	%f233, [_ZZ16applyCorrectionsPhjfbPKfbiS1_bPKhE5coeff+440];
	mul.f32 	%f234, %f4, %f233;
	mul.f32 	%f235, %f5, %f234;
	mul.f32 	%f236, %f3, %f235;
	mul.f32 	%f237, %f3, %f236;
	mul.f32 	%f238, %f3, %f237;
	mul.f32 	%f239, %f3, %f238;
	fma.rn.f32 	%f240, %f3, %f239, %f232;
	ld.shared.f32 	%f241, [_ZZ16applyCorrectionsPhjfbPKfbiS1_bPKhE5coeff+444];
	mul.f32 	%f242, %f4, %f241;
	mul.f32 	%f243, %f3, %f242;
	mul.f32 	%f244, %f3, %f243;
	mul.f32 	%f245, %f3, %f244;
	mul.f32 	%f246, %f3, %f245;
	mul.f32 	%f247, %f3, %f246;
	fma.rn.f32 	%f248, %f3, %f247, %f240;
	ld.shared.f32 	%f249, [_ZZ16applyCorrectionsPhjfbPKfbiS1_bPKhE5coeff+448];
	mul.f32 	%f250, %f5, %f249;
	mul.f32 	%f251, %f5, %f250;
	mul.f32 	%f252, %f5, %f251;
	mul.f32 	%f253, %f5, %f252;
	mul.f32 	%f254, %f5, %f253;
	mul.f32 	%f255, %f5, %f254;
	fma.rn.f32 	%f256, %f5, %f255, %f248;
	ld.shared.f32 	%f257, [_ZZ16applyCorrectionsPhjfbPKfbiS1_bPKhE5coeff+452];
	mul.f32 	%f258, %f5, %f257;
	mul.f32 	%f259, %f5, %f258;
	mul.f32 	%f260, %f5, %f259;
	mul.f32 	%f261, %f5, %f260;
	mul.f32 	%f262, %f5, %f261;
	mul.f32 	%f263, %f5, %f262;
	fma.rn.f32 	%f264, %f3, %f263, %f256;
	ld.shared.f32 	%f265, [_ZZ16applyCorrectionsPhjfbPKfbiS1_bPKhE5coeff+456];
	mul.f32 	%f266, %f5, %f265;
	mul.f32 	%f267, %f5, %f266;
	mul.f32 	%f268, %f5, %f267;
	mul.f32 	%f269, %f5, %f268;
	mul.f32 	%f270, %f5, %f269;
	mul.f32 	%f271, %f3, %f270;
	fma.rn.f32 	%f272, %f3, %f271, %f264;
	ld.shared.f32 	%f273, [_ZZ16applyCorrectionsPhjfbPKfbiS1_bPKhE5coeff+460];
	mul.f32 	%f274, %f5, %f273;
	mul.f32 	%f275, %f5, %f274;
	mul.f32 	%f276, %f5, %f275;
	mul.f32 	%f277, %f5, %f276;
	mul.f32 	%f278, %f3, %f277;
	mul.f32 	%f279, %f3, %f278;
	fma.rn.f32 	%f280, %f3, %f279, %f272;
	ld.shared.f32 	%f281, [_ZZ16applyCorrectionsPhjfbPKfbiS1_bPKhE5coeff+464];
	mul.f32 	%f282, %f5, %f281;
	mul.f32 	%f283, %f5, %f282;
	mul.f32 	%f284, %f5, %f283;
	mul.f32 	%f285, %f3, %f284;
	mul.f32 	%f286, %f3, %f285;
	mul.f32 	%f287, %f3, %f286;
	fma.rn.f32 	%f288, %f3, %f287, %f280;
	ld.shared.f32 	%f289, [_ZZ16applyCorrectionsPhjfbPKfbiS1_bPKhE5coeff+468];
	mul.f32 	%f290, %f5, %f289;
	mul.f32 	%f291, %f5, %f290;
	mul.f32 	%f292, %f3, %f291;
	mul.f32 	%f293, %f3, %f292;
	mul.f32 	%f294, %f3, %f293;
	mul.f32 	%f295, %f3, %f294;
	fma.rn.f32 	%f296, %f3, %f295, %f288;
	ld.shared.f32 	%f297, [_ZZ16applyCorrectionsPhjfbPKfbiS1_bPKhE5coeff+472];
	mul.f32 	%f298, %f5, %f297;
	mul.f32 	%f299, %f3, %f298;
	mul.f32 	%f300, %f3, %f299;
	mul.f32 	%f301, %f3, %f300;
	mul.f32 	%f302, %f3, %f301;
	mul.f32 	%f303, %f3, %f302;
	fma.rn.f32 	%f304, %f3, %f303, %f296;
	ld.shared.f32 	%f305, [_ZZ16applyCorrectionsPhjfbPKfbiS1_bPKhE5coeff+476];
	mul.f32 	%f306, %f3, %f305;
	mul.f32 	%f307, %f3, %f306;
	mul.f32 	%f308, %f3, %f307;
	mul.f32 	%f309, %f3, %f308;
	mul.f32 	%f310, %f3, %f309;
	mul.f32 	%f311, %f3, %f310;
	fma.rn.f32 	%f776, %f3, %f311, %f304;
$L__BB0_12:
	ld.shared.f32 	%f312, [_ZZ16applyCorrectionsPhjfbPKfbiS1_bPKhE5coeff+224];
	mul.f32 	%f313, %f4, %f312;
	mul.f32 	%f314, %f4, %f313;
	mul.f32 	%f315, %f4, %f314;
	mul.f32 	%f316, %f4, %f315;
	mul.f32 	%f317, %f4, %f316;
	fma.rn.f32 	%f318, %f4, %f317, %f776;
	ld.shared.f32 	%f319, [_ZZ16applyCorrectionsPhjfbPKfbiS1_bPKhE5coeff+228];
	mul.f32 	%f320, %f4, %f319;
	mul.f32 	%f321, %f4, %f320;
	mul.f32 	%f322, %f4, %f321;
	mul.f32 	%f323, %f4, %f322;
	mul.f32 	%f324, %f4, %f323;
	fma.rn.f32 	%f325, %f5, %f324, %f318;
	ld.shared.f32 	%f326, [_ZZ16applyCorrectionsPhjfbPKfbiS1_bPKhE5coeff+232];
	mul.f32 	%f327, %f4, %f326;
	mul.f32 	%f328, %f4, %f327;
	mul.f32 	%f329, %f4, %f328;
	mul.f32 	%f330, %f4, %f329;
	mul.f32 	%f331, %f4, %f330;
	fma.rn.f32 	%f332, %f3, %f331, %f325;
	ld.shared.f32 	%f333, [_ZZ16applyCorrectionsPhjfbPKfbiS1_bPKhE5coeff+236];
	mul.f32 	%f334, %f4, %f333;
	mul.f32 	%f335, %f4, %f334;
	mul.f32 	%f336, %f4, %f335;
	mul.f32 	%f337, %f4, %f336;
	mul.f32 	%f338, %f5, %f337;
	fma.rn.f32 	%f339, %f5, %f338, %f332;
	ld.shared.f32 	%f340, [_ZZ16applyCorrectionsPhjfbPKfbiS1_bPKhE5coeff+240];
	mul.f32 	%f341, %f4, %f340;
	mul.f32 	%f342, %f4, %f341;
	mul.f32 	%f343, %f4, %f342;
	mul.f32 	%f344, %f4, %f343;
	mul.f32 	%f345, %f5, %f344;
	fma.rn.f32 	%f346, %f3, %f345, %f339;
	ld.shared.f32 	%f347, [_ZZ16applyCorrectionsPhjfbPKfbiS1_bPKhE5coeff+244];
	mul.f32 	%f348, %f4, %f347;
	mul.f32 	%f349, %f4, %f348;
	mul.f32 	%f350, %f4, %f349;
	mul.f32 	%f351, %f4, %f350;
	mul.f32 	%f352, %f3, %f351;
	fma.rn.f32 	%f353, %f3, %f352, %f346;
	ld.shared.f32 	%f354, [_ZZ16applyCorrectionsPhjfbPKfbiS1_bPKhE5coeff+248];
	mul.f32 	%f355, %f4, %f354;
	mul.f32 	%f356, %f4, %f355;
	mul.f32 	%f357, %f4, %f356;
	mul.f32 	%f358, %f5, %f357;
	mul.f32 	%f359, %f5, %f358;
	fma.rn.f32 	%f360, %f5, %f359, %f353;
	ld.shared.f32 	%f361, [_ZZ16applyCorrectionsPhjfbPKfbiS1_bPKhE5coeff+252];
	mul.f32 	%f362, %f4, %f361;
	mul.f32 	%f363, %f4, %f362;
	mul.f32 	%f364, %f4, %f363;
	mul.f32 	%f365, %f5, %f364;
	mul.f32 	%f366, %f5, %f365;
	fma.rn.f32 	%f367, %f3, %f366, %f360;
	ld.shared.f32 	%f368, [_ZZ16applyCorrectionsPhjfbPKfbiS1_bPKhE5coeff+256];
	mul.f32 	%f369, %f4, %f368;
	mul.f32 	%f370, %f4, %f369;
	mul.f32 	%f371, %f4, %f370;
	mul.f32 	%f372, %f5, %f371;
	mul.f32 	%f373, %f3, %f372;
	fma.rn.f32 	%f374, %f3, %f373, %f367;
	ld.shared.f32 	%f375, [_ZZ16applyCorrectionsPhjfbPKfbiS1_bPKhE5coeff+260];
	mul.f32 	%f376, %f4, %f375;
	mul.f32 	%f377, %f4, %f376;
	mul.f32 	%f378, %f4, %f377;
	mul.f32 	%f379, %f3, %f378;
	mul.f32 	%f380, %f3, %f379;
	fma.rn.f32 	%f381, %f3, %f380, %f374;
	ld.shared.f32 	%f382, [_ZZ16applyCorrectionsPhjfbPKfbiS1_bPKhE5coeff+264];
	mul.f32 	%f383, %f4, %f382;
	mul.f32 	%f384, %f4, %f383;
	mul.f32 	%f385, %f5, %f384;
	mul.f32 	%f386, %f5, %f385;
	mul.f32 	%f387, %f5, %f386;
	fma.rn.f32 	%f388, %f5, %f387, %f381;
	ld.shared.f32 	%f389, [_ZZ16applyCorrectionsPhjfbPKfbiS1_bPKhE5coeff+268];
	mul.f32 	%f390, %f4, %f389;
	mul.f32 	%f391, %f4, %f390;
	mul.f32 	%f392, %f5, %f391;
	mul.f32 	%f393, %f5, %f392;
	mul.f32 	%f394, %f5, %f393;
	fma.rn.f32 	%f395, %f3, %f394, %f388;
	ld.shared.f32 	%f396, [_ZZ16applyCorrectionsPhjfbPKfbiS1_bPKhE5coeff+272];
	mul.f32 	%f397, %f4, %f396;
	mul.f32 	%f398, %f4, %f397;
	mul.f32 	%f399, %f5, %f398;
	mul.f32 	%f400, %f5, %f399;
	mul.f32 	%f401, %f3, %f400;
	fma.rn.f32 	%f402, %f3, %f401, %f395;
	ld.shared.f32 	%f403, [_ZZ16applyCorrectionsPhjfbPKfbiS1_bPKhE5coeff+276];
	mul.f32 	%f404, %f4, %f403;
	mul.f32 	%f405, %f4, %f404;
	mul.f32 	%f406, %f5, %f405;
	mul.f32 	%f407, %f3, %f406;
	mul.f32 	%f408, %f3, %f407;
	fma.rn.f32 	%f409, %f3, %f408, %f402;
	ld.shared.f32 	%f410, [_ZZ16applyCorrectionsPhjfbPKfbiS1_bPKhE5coeff+280];
	mul.f32 	%f411, %f4, %f410;
	mul.f32 	%f412, %f4, %f411;
	mul.f32 	%f413, %f3, %f412;
	mul.f32 	%f414, %f3, %f413;
	mul.f32 	%f415, %f3, %f414;
	fma.rn.f32 	%f416, %f3, %f415, %f409;
	ld.shared.f32 	%f417, [_ZZ16applyCorrectionsPhjfbPKfbiS1_bPKhE5coeff+284];
	mul.f32 	%f418, %f4, %f417;
	mul.f32 	%f419, %f5, %f418;
	mul.f32 	%f420, %f5, %f419;
	mul.f32 	%f421, %f5, %f420;
	mul.f32 	%f422, %f5, %f421;
	fma.rn.f32 	%f423, %f5, %f422, %f416;
	ld.shared.f32 	%f424, [_ZZ16applyCorrectionsPhjfbPKfbiS1_bPKhE5coeff+288];
	mul.f32 	%f425, %f4, %f424;
	mul.f32 	%f426, %f5, %f425;
	mul.f32 	%f427, %f5, %f426;
	mul.f32 	%f428, %f5, %f427;
	mul.f32 	%f429, %f5, %f428;
	fma.rn.f32 	%f430, %f3, %f429, %f423;
	ld.shared.f32 	%f431, [_ZZ16applyCorrectionsPhjfbPKfbiS1_bPKhE5coeff+292];
	mul.f32 	%f432, %f4, %f431;
	mul.f32 	%f433, %f5, %f432;
	mul.f32 	%f434, %f5, %f433;
	mul.f32 	%f435, %f5, %f434;
	mul.f32 	%f436, %f3, %f435;
	fma.rn.f32 	%f437, %f3, %f436, %f430;
	ld.shared.f32 	%f438, [_ZZ16applyCorrectionsPhjfbPKfbiS1_bPKhE5coeff+296];
	mul.f32 	%f439, %f4, %f438;
	mul.f32 	%f440, %f5, %f439;
	mul.f32 	%f441, %f5, %f440;
	mul.f32 	%f442, %f3, %f441;
	mul.f32 	%f443, %f3, %f442;
	fma.rn.f32 	%f444, %f3, %f443, %f437;
	ld.shared.f32 	%f445, [_ZZ16applyCorrectionsPhjfbPKfbiS1_bPKhE5coeff+300];
	mul.f32 	%f446, %f4, %f445;
	mul.f32 	%f447, %f5, %f446;
	mul.f32 	%f448, %f3, %f447;
	mul.f32 	%f449, %f3, %f448;
	mul.f32 	%f450, %f3, %f449;
	fma.rn.f32 	%f451, %f3, %f450, %f444;
	ld.shared.f32 	%f452, [_ZZ16applyCorrectionsPhjfbPKfbiS1_bPKhE5coeff+304];
	mul.f32 	%f453, %f4, %f452;
	mul.f32 	%f454, %f3, %f453;
	mul.f32 	%f455, %f3, %f454;
	mul.f32 	%f456, %f3, %f455;
	mul.f32 	%f457, %f3, %f456;
	fma.rn.f32 	%f458, %f3, %f457, %f451;
	ld.shared.f32 	%f459, [_ZZ16applyCorrectionsPhjfbPKfbiS1_bPKhE5coeff+308];
	mul.f32 	%f460, %f5, %f459;
	mul.f32 	%f461, %f5, %f460;
	mul.f32 	%f462, %f5, %f461;
	mul.f32 	%f463, %f5, %f462;
	mul.f32 	%f464, %f5, %f463;
	fma.rn.f32 	%f465, %f5, %f464, %f458;
	ld.shared.f32 	%f466, [_ZZ16applyCorrectionsPhjfbPKfbiS1_bPKhE5coeff+312];
	mul.f32 	%f467, %f5, %f466;
	mul.f32 	%f468, %f5, %f467;
	mul.f32 	%f469, %f5, %f468;
	mul.f32 	%f470, %f5, %f469;
	mul.f32 	%f471, %f5, %f470;
	fma.rn.f32 	%f472, %f3, %f471, %f465;
	ld.shared.f32 	%f473, [_ZZ16applyCorrectionsPhjfbPKfbiS1_bPKhE5coeff+316];
	mul.f32 	%f474, %f5, %f473;
	mul.f32 	%f475, %f5, %f474;
	mul.f32 	%f476, %f5, %f475;
	mul.f32 	%f477, %f5, %f476;
	mul.f32 	%f478, %f3, %f477;
	fma.rn.f32 	%f479, %f3, %f478, %f472;
	ld.shared.f32 	%f480, [_ZZ16applyCorrectionsPhjfbPKfbiS1_bPKhE5coeff+320];
	mul.f32 	%f481, %f5, %f480;
	mul.f32 	%f482, %f5, %f481;
	mul.f32 	%f483, %f5, %f482;
	mul.f32 	%f484, %f3, %f483;
	mul.f32 	%f485, %f3, %f484;
	fma.rn.f32 	%f486, %f3, %f485, %f479;
	ld.shared.f32 	%f487, [_ZZ16applyCorrectionsPhjfbPKfbiS1_bPKhE5coeff+324];
	mul.f32 	%f488, %f5, %f487;
	mul.f32 	%f489, %f5, %f488;
	mul.f32 	%f490, %f3, %f489;
	mul.f32 	%f491, %f3, %f490;
	mul.f32 	%f492, %f3, %f491;
	fma.rn.f32 	%f493, %f3, %f492, %f486;
	ld.shared.f32 	%f494, [_ZZ16applyCorrectionsPhjfbPKfbiS1_bPKhE5coeff+328];
	mul.f32 	%f495, %f5, %f494;
	mul.f32 	%f496, %f3, %f495;
	mul.f32 	%f497, %f3, %f496;
	mul.f32 	%f498, %f3, %f497;
	mul.f32 	%f499, %f3, %f498;
	fma.rn.f32 	%f500, %f3, %f499, %f493;
	ld.shared.f32 	%f501, [_ZZ16applyCorrectionsPhjfbPKfbiS1_bPKhE5coeff+332];
	mul.f32 	%f502, %f3, %f501;
	mul.f32 	%f503, %f3, %f502;
	mul.f32 	%f504, %f3, %f503;
	mul.f32 	%f505, %f3, %f504;
	mul.f32 	%f506, %f3, %f505;
	fma.rn.f32 	%f776, %f3, %f506, %f500;
$L__BB0_13:
	ld.shared.f32 	%f507, [_ZZ16applyCorrectionsPhjfbPKfbiS1_bPKhE5coeff+140];
	mul.f32 	%f508, %f4, %f507;
	mul.f32 	%f509, %f4, %f508;
	mul.f32 	%f510, %f4, %f509;
	mul.f32 	%f511, %f4, %f510;
	fma.rn.f32 	%f512, %f4, %f511, %f776;
	ld.shared.f32 	%f513, [_ZZ16applyCorrectionsPhjfbPKfbiS1_bPKhE5coeff+144];
	mul.f32 	%f514, %f4, %f513;
	mul.f32 	%f515, %f4, %f514;
	mul.f32 	%f516, %f4, %f515;
	mul.f32 	%f517, %f4, %f516;
	fma.rn.f32 	%f518, %f5, %f517, %f512;
	ld.shared.f32 	%f519, [_ZZ16applyCorrectionsPhjfbPKfbiS1_bPKhE5coeff+148];
	mul.f32 	%f520, %f4, %f519;
	mul.f32 	%f521, %f4, %f520;
	mul.f32 	%f522, %f4, %f521;
	mul.f32 	%f523, %f4, %f522;
	fma.rn.f32 	%f524, %f3, %f523, %f518;
	ld.shared.f32 	%f525, [_ZZ16applyCorrectionsPhjfbPKfbiS1_bPKhE5coeff+152];
	mul.f32 	%f526, %f4, %f525;
	mul.f32 	%f527, %f4, %f526;
	mul.f32 	%f528, %f4, %f527;
	mul.f32 	%f529, %f5, %f528;
	fma.rn.f32 	%f530, %f5, %f529, %f524;
	ld.shared.f32 	%f531, [_ZZ16applyCorrectionsPhjfbPKfbiS1_bPKhE5coeff+156];
	mul.f32 	%f532, %f4, %f531;
	mul.f32 	%f533, %f4, %f532;
	mul.f32 	%f534, %f4, %f533;
	mul.f32 	%f535, %f5, %f534;
	fma.rn.f32 	%f536, %f3, %f535, %f530;
	ld.shared.f32 	%f537, [_ZZ16applyCorrectionsPhjfbPKfbiS1_bPKhE5coeff+160];
	mul.f32 	%f538, %f4, %f537;
	mul.f32 	%f539, %f4, %f538;
	mul.f32 	%f540, %f4, %f539;
	mul.f32 	%f541, %f3, %f540;
	fma.rn.f32 	%f542, %f3, %f541, %f536;
	ld.shared.f32 	%f543, [_ZZ16applyCorrectionsPhjfbPKfbiS1_bPKhE5coeff+164];
	mul.f32 	%f544, %f4, %f543;
	mul.f32 	%f545, %f4, %f544;
	mul.f32 	%f546, %f5, %f545;
	mul.f32 	%f547, %f5, %f546;
	fma.rn.f32 	%f548, %f5, %f547, %f542;
	ld.shared.f32 	%f549, [_ZZ16applyCorrectionsPhjfbPKfbiS1_bPKhE5coeff+168];
	mul.f32 	%f550, %f4, %f549;
	mul.f32 	%f551, %f4, %f550;
	mul.f32 	%f552, %f5, %f551;
	mul.f32 	%f553, %f5, %f552;
	fma.rn.f32 	%f554, %f3, %f553, %f548;
	ld.shared.f32 	%f555, [_ZZ16applyCorrectionsPhjfbPKfbiS1_bPKhE5coeff+172];
	mul.f32 	%f556, %f4, %f555;
	mul.f32 	%f557, %f4, %f556;
	mul.f32 	%f558, %f5, %f557;
	mul.f32 	%f559, %f3, %f558;
	fma.rn.f32 	%f560, %f3, %f559, %f554;
	ld.shared.f32 	%f561, [_ZZ16applyCorrectionsPhjfbPKfbiS1_bPKhE5coeff+176];
	mul.f32 	%f562, %f4, %f561;
	mul.f32 	%f563, %f4, %f562;
	mul.f32 	%f564, %f3, %f563;
	mul.f32 	%f565, %f3, %f564;
	fma.rn.f32 	%f566, %f3, %f565, %f560;
	ld.shared.f32 	%f567, [_ZZ16applyCorrectionsPhjfbPKfbiS1_bPKhE5coeff+180];
	mul.f32 	%f568, %f4, %f567;
	mul.f32 	%f569, %f5, %f568;
	mul.f32 	%f570, %f5, %f569;
	mul.f32 	%f571, %f5, %f570;
	fma.rn.f32 	%f572, %f5, %f571, %f566;
	ld.shared.f32 	%f573, [_ZZ16applyCorrectionsPhjfbPKfbiS1_bPKhE5coeff+184];
	mul.f32 	%f574, %f4, %f573;
	mul.f32 	%f575, %f5, %f574;
	mul.f32 	%f576, %f5, %f575;
	mul.f32 	%f577, %f5, %f576;
	fma.rn.f32 	%f578, %f3, %f577, %f572;
	ld.shared.f32 	%f579, [_ZZ16applyCorrectionsPhjfbPKfbiS1_bPKhE5coeff+188];
	mul.f32 	%f580, %f4, %f579;
	mul.f32 	%f581, %f5, %f580;
	mul.f32 	%f582, %f5, %f581;
	mul.f32 	%f583, %f3, %f582;
	fma.rn.f32 	%f584, %f3, %f583, %f578;
	ld.shared.f32 	%f585, [_ZZ16applyCorrectionsPhjfbPKfbiS1_bPKhE5coeff+192];
	mul.f32 	%f586, %f4, %f585;
	mul.f32 	%f587, %f5, %f586;
	mul.f32 	%f588, %f3, %f587;
	mul.f32 	%f589, %f3, %f588;
	fma.rn.f32 	%f590, %f3, %f589, %f584;
	ld.shared.f32 	%f591, [_ZZ16applyCorrectionsPhjfbPKfbiS1_bPKhE5coeff+196];
	mul.f32 	%f592, %f4, %f591;
	mul.f32 	%f593, %f3, %f592;
	mul.f32 	%f594, %f3, %f593;
	mul.f32 	%f595, %f3, %f594;
	fma.rn.f32 	%f596, %f3, %f595, %f590;
	ld.shared.f32 	%f597, [_ZZ16applyCorrectionsPhjfbPKfbiS1_bPKhE5coeff+200];
	mul.f32 	%f598, %f5, %f597;
	mul.f32 	%f599, %f5, %f598;
	mul.f32 	%f600, %f5, %f599;
	mul.f32 	%f601, %f5, %f600;
	fma.rn.f32 	%f602, %f5, %f601, %f596;
	ld.shared.f32 	%f603, [_ZZ16applyCorrectionsPhjfbPKfbiS1_bPKhE5coeff+204];
	mul.f32 	%f604, %f5, %f603;
	mul.f32 	%f605, %f5, %f604;
	mul.f32 	%f606, %f5, %f605;
	mul.f32 	%f607, %f5, %f606;
	fma.rn.f32 	%f608, %f3, %f607, %f602;
	ld.shared.f32 	%f609, [_ZZ16applyCorrectionsPhjfbPKfbiS1_bPKhE5coeff+208];
	mul.f32 	%f610, %f5, %f609;
	mul.f32 	%f611, %f5, %f610;
	mul.f32 	%f612, %f5, %f611;
	mul.f32 	%f613, %f3, %f612;
	fma.rn.f32 	%f614, %f3, %f613, %f608;
	ld.shared.f32 	%f615, [_ZZ16applyCorrectionsPhjfbPKfbiS1_bPKhE5coeff+212];
	mul.f32 	%f616, %f5, %f615;
	mul.f32 	%f617, %f5, %f616;
	mul.f32 	%f618, %f3, %f617;
	mul.f32 	%f619, %f3, %f618;
	fma.rn.f32 	%f620, %f3, %f619, %f614;
	ld.shared.f32 	%f621, [_ZZ16applyCorrectionsPhjfbPKfbiS1_bPKhE5coeff+216];
	mul.f32 	%f622, %f5, %f621;
	mul.f32 	%f623, %f3, %f622;
	mul.f32 	%f624, %f3, %f623;
	mul.f32 	%f625, %f3, %f624;
	fma.rn.f32 	%f626, %f3, %f625, %f620;
	ld.shared.f32 	%f627, [_ZZ16applyCorrectionsPhjfbPKfbiS1_bPKhE5coeff+220];
	mul.f32 	%f628, %f3, %f627;
	mul.f32 	%f629, %f3, %f628;
	mul.f32 	%f630, %f3, %f629;
	mul.f32 	%f631, %f3, %f630;
	fma.rn.f32 	%f776, %f3, %f631, %f626;
$L__BB0_14:
	ld.shared.f32 	%f632, [_ZZ16applyCorrectionsPhjfbPKfbiS1_bPKhE5coeff+80];
	mul.f32 	%f633, %f4, %f632;
	mul.f32 	%f634, %f4, %f633;
	mul.f32 	%f635, %f4, %f634;
	fma.rn.f32 	%f636, %f4, %f635, %f776;
	ld.shared.f32 	%f637, [_ZZ16applyCorrectionsPhjfbPKfbiS1_bPKhE5coeff+84];
	mul.f32 	%f638, %f4, %f637;
	mul.f32 	%f639, %f4, %f638;
	mul.f32 	%f640, %f4, %f639;
	fma.rn.f32 	%f641, %f5, %f640, %f636;
	ld.shared.f32 	%f642, [_ZZ16applyCorrectionsPhjfbPKfbiS1_bPKhE5coeff+88];
	mul.f32 	%f643, %f4, %f642;
	mul.f32 	%f644, %f4, %f643;
	mul.f32 	%f645, %f4, %f644;
	fma.rn.f32 	%f646, %f3, %f645, %f641;
	ld.shared.f32 	%f647, [_ZZ16applyCorrectionsPhjfbPKfbiS1_bPKhE5coeff+92];
	mul.f32 	%f648, %f4, %f647;
	mul.f32 	%f649, %f4, %f648;
	mul.f32 	%f650, %f5, %f649;
	fma.rn.f32 	%f651, %f5, %f650, %f646;
	ld.shared.f32 	%f652, [_ZZ16applyCorrectionsPhjfbPKfbiS1_bPKhE5coeff+96];
	mul.f32 	%f653, %f4, %f652;
	mul.f32 	%f654, %f4, %f653;
	mul.f32 	%f655, %f5, %f654;
	fma.rn.f32 	%f656, %f3, %f655, %f651;
	ld.shared.f32 	%f657, [_ZZ16applyCorrectionsPhjfbPKfbiS1_bPKhE5coeff+100];
	mul.f32 	%f658, %f4, %f657;
	mul.f32 	%f659, %f4, %f658;
	mul.f32 	%f660, %f3, %f659;
	fma.rn.f32 	%f661, %f3, %f660, %f656;
	ld.shared.f32 	%f662, [_ZZ16applyCorrectionsPhjfbPKfbiS1_bPKhE5coeff+104];
	mul.f32 	%f663, %f4, %f662;
	mul.f32 	%f664, %f5, %f663;
	mul.f32 	%f665, %f5, %f664;
	fma.rn.f32 	%f666, %f5, %f665, %f661;
	ld.shared.f32 	%f667, [_ZZ16applyCorrectionsPhjfbPKfbiS1_bPKhE5coeff+108];
	mul.f32 	%f668, %f4, %f667;
	mul.f32 	%f669, %f5, %f668;
	mul.f32 	%f670, %f5, %f669;
	fma.rn.f32 	%f671, %f3, %f670, %f666;
	ld.shared.f32 	%f672, [_ZZ16applyCorrectionsPhjfbPKfbiS1_bPKhE5coeff+112];
	mul.f32 	%f673, %f4, %f672;
	mul.f32 	%f674, %f5, %f673;
	mul.f32 	%f675, %f3, %f674;
	fma.rn.f32 	%f676, %f3, %f675, %f671;
	ld.shared.f32 	%f677, [_ZZ16applyCorrectionsPhjfbPKfbiS1_bPKhE5coeff+116];
	mul.f32 	%f678, %f4, %f677;
	mul.f32 	%f679, %f3, %f678;
	mul.f32 	%f680, %f3, %f679;
	fma.rn.f32 	%f681, %f3, %f680, %f676;
	ld.shared.f32 	%f682, [_ZZ16applyCorrectionsPhjfbPKfbiS1_bPKhE5coeff+120];
	mul.f32 	%f683, %f5, %f682;
	mul.f32 	%f684, %f5, %f683;
	mul.f32 	%f685, %f5, %f684;
	fma.rn.f32 	%f686, %f5, %f685, %f681;
	ld.shared.f32 	%f687, [_ZZ16applyCorrectionsPhjfbPKfbiS1_bPKhE5coeff+124];
	mul.f32 	%f688, %f5, %f687;
	mul.f32 	%f689, %f5, %f688;
	mul.f32 	%f690, %f5, %f689;
	fma.rn.f32 	%f691, %f3, %f690, %f686;
	ld.shared.f32 	%f692, [_ZZ16applyCorrectionsPhjfbPKfbiS1_bPKhE5coeff+128];
	mul.f32 	%f693, %f5, %f692;
	mul.f32 	%f694, %f5, %f693;
	mul.f32 	%f695, %f3, %f694;
	fma.rn.f32 	%f696, %f3, %f695, %f691;
	ld.shared.f32 	%f697, [_ZZ16applyCorrectionsPhjfbPKfbiS1_bPKhE5coeff+132];
	mul.f32 	%f698, %f5, %f697;
	mul.f32 	%f699, %f3, %f698;
	mul.f32 	%f700, %f3, %f699;
	fma.rn.f32 	%f701, %f3, %f700, %f696;
	ld.shared.f32 	%f702, [_ZZ16applyCorrectionsPhjfbPKfbiS1_bPKhE5coeff+136];
	mul.f32 	%f703, %f3, %f702;
	mul.f32 	%f704, %f3, %f703;
	mul.f32 	%f705, %f3, %f704;
	fma.rn.f32 	%f776, %f3, %f705, %f701;
$L__BB0_15:
	ld.shared.f32 	%f706, [_ZZ16applyCorrectionsPhjfbPKfbiS1_bPKhE5coeff];
	add.f32 	%f707, %f776, %f706;
	ld.shared.f32 	%f708, [_ZZ16applyCorrectionsPhjfbPKfbiS1_bPKhE5coeff+4];
	fma.rn.f32 	%f709, %f4, %f708, %f707;
	ld.shared.f32 	%f710, [_ZZ16applyCorrectionsPhjfbPKfbiS1_bPKhE5coeff+8];
	fma.rn.f32 	%f711, %f5, %f710, %f709;
	ld.shared.f32 	%f712, [_ZZ16applyCorrectionsPhjfbPKfbiS1_bPKhE5coeff+12];
	fma.rn.f32 	%f713, %f3, %f712, %f711;
	ld.shared.f32 	%f714, [_ZZ16applyCorrectionsPhjfbPKfbiS1_bPKhE5coeff+16];
	mul.f32 	%f715, %f4, %f714;
	fma.rn.f32 	%f716, %f4, %f715, %f713;
	ld.shared.f32 	%f717, [_ZZ16applyCorrectionsPhjfbPKfbiS1_bPKhE5coeff+20];
	mul.f32 	%f718, %f4, %f717;
	fma.rn.f32 	%f719, %f5, %f718, %f716;
	ld.shared.f32 	%f720, [_ZZ16applyCorrectionsPhjfbPKfbiS1_bPKhE5coeff+24];
	mul.f32 	%f721, %f4, %f720;
	fma.rn.f32 	%f722, %f3, %f721, %f719;
	ld.shared.f32 	%f723, [_ZZ16applyCorrectionsPhjfbPKfbiS1_bPKhE5coeff+28];
	mul.f32 	%f724, %f5, %f723;
	fma.rn.f32 	%f725, %f5, %f724, %f722;
	ld.shared.f32 	%f726, [_ZZ16applyCorrectionsPhjfbPKfbiS1_bPKhE5coeff+32];
	mul.f32 	%f727, %f5, %f726;
	fma.rn.f32 	%f728, %f3, %f727, %f725;
	ld.shared.f32 	%f729, [_ZZ16applyCorrectionsPhjfbPKfbiS1_bPKhE5coeff+36];
	mul.f32 	%f730, %f3, %f729;
	fma.rn.f32 	%f731, %f3, %f730, %f728;
	ld.shared.f32 	%f732, [_ZZ16applyCorrectionsPhjfbPKfbiS1_bPKhE5coeff+40];
	mul.f32 	%f733, %f4, %f732;
	mul.f32 	%f734, %f4, %f733;
	fma.rn.f32 	%f735, %f4, %f734, %f731;
	ld.shared.f32 	%f736, [_ZZ16applyCorrectionsPhjfbPKfbiS1_bPKhE5coeff+44];
	mul.f32 	%f737, %f4, %f736;
	mul.f32 	%f738, %f4, %f737;
	fma.rn.f32 	%f739, %f5, %f738, %f735;
	ld.shared.f32 	%f740, [_ZZ16applyCorrectionsPhjfbPKfbiS1_bPKhE5coeff+48];
	mul.f32 	%f741, %f4, %f740;
	mul.f32 	%f742, %f4, %f741;
	fma.rn.f32 	%f743, %f3, %f742, %f739;
	ld.shared.f32 	%f744, [_ZZ16applyCorrectionsPhjfbPKfbiS1_bPKhE5coeff+52];
	mul.f32 	%f745, %f4, %f744;
	mul.f32 	%f746, %f5, %f745;
	fma.rn.f32 	%f747, %f5, %f746, %f743;
	ld.shared.f32 	%f748, [_ZZ16applyCorrectionsPhjfbPKfbiS1_bPKhE5coeff+56];
	mul.f32 	%f749, %f4, %f748;
	mul.f32 	%f750, %f5, %f749;
	fma.rn.f32 	%f751, %f3, %f750, %f747;
	ld.shared.f32 	%f752, [_ZZ16applyCorrectionsPhjfbPKfbiS1_bPKhE5coeff+60];
	mul.f32 	%f753, %f4, %f752;
	mul.f32 	%f754, %f3, %f753;
	fma.rn.f32 	%f755, %f3, %f754, %f751;
	ld.shared.f32 	%f756, [_ZZ16applyCorrectionsPhjfbPKfbiS1_bPKhE5coeff+64];
	mul.f32 	%f757, %f5, %f756;
	mul.f32 	%f758, %f5, %f757;
	fma.rn.f32 	%f759, %f5, %f758, %f755;
	ld.shared.f32 	%f760, [_ZZ16applyCorrectionsPhjfbPKfbiS1_bPKhE5coeff+68];
	mul.f32 	%f761, %f5, %f760;
	mul.f32 	%f762, %f5, %f761;
	fma.rn.f32 	%f763, %f3, %f762, %f759;
	ld.shared.f32 	%f764, [_ZZ16applyCorrectionsPhjfbPKfbiS1_bPKhE5coeff+72];
	mul.f32 	%f765, %f5, %f764;
	mul.f32 	%f766, %f3, %f765;
	fma.rn.f32 	%f767, %f3, %f766, %f763;
	ld.shared.f32 	%f768, [_ZZ16applyCorrectionsPhjfbPKfbiS1_bPKhE5coeff+76];
	mul.f32 	%f769, %f3, %f768;
	mul.f32 	%f770, %f3, %f769;
	fma.rn.f32 	%f776, %f3, %f770, %f767;
$L__BB0_16:
	setp.lt.f32 	%p10, %f776, 0f00000000;
	selp.f32 	%f771, 0f00000000, %f776, %p10;
	cvt.rzi.u32.f32 	%r17, %f771;
	st.global.u8 	[%rd1], %r17;
	bra.uni 	$L__BB0_22;
$L__BB0_17:
	setp.eq.s16 	%p11, %rs2, 0;
	@%p11 bra 	$L__BB0_21;
	setp.gt.u32 	%p12, %r1, 255;
	@%p12 bra 	$L__BB0_20;
	cvt.u64.u32 	%rd14, %r1;
	cvta.to.global.u64 	%rd15, %rd4;
	add.s64 	%rd16, %rd15, %rd14;
	ld.global.u8 	%rs5, [%rd16];
	mov.u32 	%r18, _ZZ16applyCorrectionsPhjfbPKfbiS1_bPKhE5lut_t;
	add.s32 	%r19, %r18, %r1;
	st.shared.u8 	[%r19], %rs5;
$L__BB0_20:
	bar.sync 	0;
	cvt.f64.f32 	%fd10, %f3;
	add.f64 	%fd11, %fd10, 0d400921FB54442D18;
	mul.f64 	%fd12, %fd11, 0d4070000000000000;
	div.rn.f64 	%fd13, %fd12, 0d401921FB54442D18;
	cvt.rmi.f64.f64 	%fd14, %fd13;
	cvt.rzi.s32.f64 	%r20, %fd14;
	mov.u32 	%r21, _ZZ16applyCorrectionsPhjfbPKfbiS1_bPKhE5lut_t;
	add.s32 	%r22, %r21, %r20;
	ld.shared.u8 	%rs6, [%r22];
	st.global.u8 	[%rd1], %rs6;
	bra.uni 	$L__BB0_22;
$L__BB0_21:
	cvt.f64.f32 	%fd15, %f3;
	add.f64 	%fd16, %fd15, 0d400921FB54442D18;
	mul.f64 	%fd17, %fd16, 0d4070000000000000;
	div.rn.f64 	%fd18, %fd17, 0d401921FB54442D18;
	cvt.rmi.f64.f64 	%fd19, %fd18;
	cvt.rzi.u32.f64 	%r23, %fd19;
	st.global.u8 	[%rd1], %r23;
$L__BB0_22:
	ret;

}
	// .globl	_Z15lensesAndPrismsPhjfjPKfS1_S1_S1_jbS1_biS1_bPKh
.visible .entry _Z15lensesAndPrismsPhjfjPKfS1_S1_S1_jbS1_biS1_bPKh(
	.param .u64 .ptr .align 1 _Z15lensesAndPrismsPhjfjPKfS1_S1_S1_jbS1_biS1_bPKh_param_0,
	.param .u32 _Z15lensesAndPrismsPhjfjPKfS1_S1_S1_jbS1_biS1_bPKh_param_1,
	.param .f32 _Z15lensesAndPrismsPhjfjPKfS1_S1_S1_jbS1_biS1_bPKh_param_2,
	.param .u32 _Z15lensesAndPrismsPhjfjPKfS1_S1_S1_jbS1_biS1_bPKh_param_3,
	.param .u64 .ptr .align 1 _Z15lensesAndPrismsPhjfjPKfS1_S1_S1_jbS1_biS1_bPKh_param_4,
	.param .u64 .ptr .align 1 _Z15lensesAndPrismsPhjfjPKfS1_S1_S1_jbS1_biS1_bPKh_param_5,
	.param .u64 .ptr .align 1 _Z15lensesAndPrismsPhjfjPKfS1_S1_S1_jbS1_biS1_bPKh_param_6,
	.param .u64 .ptr .align 1 _Z15lensesAndPrismsPhjfjPKfS1_S1_S1_jbS1_biS1_bPKh_param_7,
	.param .u32 _Z15lensesAndPrismsPhjfjPKfS1_S1_S1_jbS1_biS1_bPKh_param_8,
	.param .u8 _Z15lensesAndPrismsPhjfjPKfS1_S1_S1_jbS1_biS1_bPKh_param_9,
	.param .u64 .ptr .align 1 _Z15lensesAndPrismsPhjfjPKfS1_S1_S1_jbS1_biS1_bPKh_param_10,
	.param .u8 _Z15lensesAndPrismsPhjfjPKfS1_S1_S1_jbS1_biS1_bPKh_param_11,
	.param .u32 _Z15lensesAndPrismsPhjfjPKfS1_S1_S1_jbS1_biS1_bPKh_param_12,
	.param .u64 .ptr .align 1 _Z15lensesAndPrismsPhjfjPKfS1_S1_S1_jbS1_biS1_bPKh_param_13,
	.param .u8 _Z15lensesAndPrismsPhjfjPKfS1_S1_S1_jbS1_biS1_bPKh_param_14,
	.param .u64 .ptr .align 1 _Z15lensesAndPrismsPhjfjPKfS1_S1_S1_jbS1_biS1_bPKh_param_15
)
{
	.local .align 4 .b8 	__local_depot1[28];
	.reg .b64 	%SP;
	.reg .b64 	%SPL;
	.reg .pred 	%p<38>;
	.reg .b16 	%rs<6>;
	.reg .b32 	%r<123>;
	.reg .b32 	%f<877>;
	.reg .b64 	%rd<73>;
	.reg .b64 	%fd<23>;
	// demoted variable
	.shared .align 4 .b8 _ZZ15lensesAndPrismsPhjfjPKfS1_S1_S1_jbS1_biS1_bPKhE5spotx[256];
	// demoted variable
	.shared .align 4 .b8 _ZZ15lensesAndPrismsPhjfjPKfS1_S1_S1_jbS1_biS1_bPKhE5spoty[256];
	// demoted variable
	.shared .align 4 .b8 _ZZ15lensesAndPrismsPhjfjPKfS1_S1_S1_jbS1_biS1_bPKhE5spotz[256];
	// demoted variable
	.shared .align 4 .b8 _ZZ15lensesAndPrismsPhjfjPKfS1_S1_S1_jbS1_biS1_bPKhE5coeff[480];
	// demoted variable
	.shared .align 1 .b8 _ZZ15lensesAndPrismsPhjfjPKfS1_S1_S1_jbS1_biS1_bPKhE5lut_t[256];
	mov.u64 	%SPL, __local_depot1;
	ld.param.u64 	%rd22, [_Z15lensesAndPrismsPhjfjPKfS1_S1_S1_jbS1_biS1_bPKh_param_0];
	ld.param.u32 	%r31, [_Z15lensesAndPrismsPhjfjPKfS1_S1_S1_jbS1_biS1_bPKh_param_1];
	ld.param.f32 	%f32, [_Z15lensesAndPrismsPhjfjPKfS1_S1_S1_jbS1_biS1_bPKh_param_2];
	ld.param.u32 	%r34, [_Z15lensesAndPrismsPhjfjPKfS1_S1_S1_jbS1_biS1_bPKh_param_3];
	ld.param.u64 	%rd15, [_Z15lensesAndPrismsPhjfjPKfS1_S1_S1_jbS1_biS1_bPKh_param_4];
	ld.param.u64 	%rd16, [_Z15lensesAndPrismsPhjfjPKfS1_S1_S1_jbS1_biS1_bPKh_param_5];
	ld.param.u64 	%rd17, [_Z15lensesAndPrismsPhjfjPKfS1_S1_S1_jbS1_biS1_bPKh_param_6];
	ld.param.u64 	%rd18, [_Z15lensesAndPrismsPhjfjPKfS1_S1_S1_jbS1_biS1_bPKh_param_7];
	ld.param.u32 	%r32, [_Z15lensesAndPrismsPhjfjPKfS1_S1_S1_jbS1_biS1_bPKh_param_8];
	ld.param.s8 	%rs1, [_Z15lensesAndPrismsPhjfjPKfS1_S1_S1_jbS1_biS1_bPKh_param_9];
	ld.param.s8 	%rs2, [_Z15lensesAndPrismsPhjfjPKfS1_S1_S1_jbS1_biS1_bPKh_param_11];
	ld.param.u32 	%r33, [_Z15lensesAndPrismsPhjfjPKfS1_S1_S1_jbS1_biS1_bPKh_param_12];
	ld.param.u64 	%rd20, [_Z15lensesAndPrismsPhjfjPKfS1_S1_S1_jbS1_biS1_bPKh_param_13];
	ld.param.s8 	%rs3, [_Z15lensesAndPrismsPhjfjPKfS1_S1_S1_jbS1_biS1_bPKh_param_14];
	ld.param.u64 	%rd21, [_Z15lensesAndPrismsPhjfjPKfS1_S1_S1_jbS1_biS1_bPKh_param_15];
	cvta.to.global.u64 	%rd1, %rd22;
	add.u64 	%rd2, %SPL, 0;
	add.u64 	%rd3, %SPL, 0;
	mov.u32 	%r35, %ctaid.x;
	mov.u32 	%r36, %ntid.x;
	mov.u32 	%r1, %tid.x;
	mad.lo.s32 	%r2, %r35, %r36, %r1;
	setp.ge.u32 	%p1, %r2, %r34;
	@%p1 bra 	$L__BB1_44;
	setp.ge.u32 	%p2, %r1, %r32;
	@%p2 bra 	$L__BB1_3;
	cvta.to.global.u64 	%rd25, %rd15;
	mul.wide.u32 	%rd26, %r1, 4;
	add.s64 	%rd27, %rd25, %rd26;
	ld.global.f32 	%f33, [%rd27];
	shl.b32 	%r37, %r1, 2;
	mov.u32 	%r38, _ZZ15lensesAndPrismsPhjfjPKfS1_S1_S1_jbS1_biS1_bPKhE5spotx;
	add.s32 	%r39, %r38, %r37;
	st.shared.f32 	[%r39], %f33;
	cvta.to.global.u64 	%rd28, %rd16;
	add.s64 	%rd29, %rd28, %rd26;
	ld.global.f32 	%f34, [%rd29];
	mov.u32 	%r40, _ZZ15lensesAndPrismsPhjfjPKfS1_S1_S1_jbS1_biS1_bPKhE5spoty;
	add.s32 	%r41, %r40, %r37;
	st.shared.f32 	[%r41], %f34;
	cvta.to.global.u64 	%rd30, %rd17;
	add.s64 	%rd31, %rd30, %rd26;
	ld.global.f32 	%f35, [%rd31];
	mov.u32 	%r42, _ZZ15lensesAndPrismsPhjfjPKfS1_S1_S1_jbS1_biS1_bPKhE5spotz;
	add.s32 	%r43, %r42, %r37;
	st.shared.f32 	[%r43], %f35;
$L__BB1_3:
	bar.sync 	0;
	add.s32 	%r44, %r31, -1;
	and.b32  	%r45, %r44, %r2;
	sub.s32 	%r46, %r2, %r45;
	shr.s32 	%r47, %r46, 9;
	shr.s32 	%r48, %r31, 1;
	sub.s32 	%r49, %r45, %r48;
	cvt.rn.f32.s32 	%f37, %r49;
	mul.f32 	%f1, %f32, %f37;
	sub.s32 	%r50, %r47, %r48;
	cvt.rn.f32.s32 	%f38, %r50;
	mul.f32 	%f2, %f32, %f38;
	setp.eq.s32 	%p3, %r32, 0;
	mov.f32 	%f869, 0f00000000;
	mov.f32 	%f870, %f869;
	@%p3 bra 	$L__BB1_22;
	cvta.to.global.u64 	%rd4, %rd18;
	mov.f32 	%f870, 0f00000000;
	mov.b32 	%r114, 0;
	mov.u64 	%rd44, __cudart_i2opi_f;
	mov.f32 	%f869, %f870;
$L__BB1_5:
	shl.b32 	%r52, %r114, 2;
	mov.u32 	%r53, _ZZ15lensesAndPrismsPhjfjPKfS1_S1_S1_jbS1_biS1_bPKhE5spotx;
	add.s32 	%r54, %r53, %r52;
	ld.shared.f32 	%f40, [%r54];
	mov.u32 	%r55, _ZZ15lensesAndPrismsPhjfjPKfS1_S1_S1_jbS1_biS1_bPKhE5spoty;
	add.s32 	%r56, %r55, %r52;
	ld.shared.f32 	%f41, [%r56];
	mov.u32 	%r57, _ZZ15lensesAndPrismsPhjfjPKfS1_S1_S1_jbS1_biS1_bPKhE5spotz;
	add.s32 	%r58, %r57, %r52;
	ld.shared.f32 	%f42, [%r58];
	mul.f32 	%f43, %f2, %f2;
	fma.rn.f32 	%f44, %f1, %f1, %f43;
	mul.f32 	%f45, %f2, %f41;
	fma.rn.f32 	%f46, %f1, %f40, %f45;
	add.f32 	%f47, %f46, %f46;
	fma.rn.f32 	%f48, %f44, %f42, %f47;
	cvt.f64.f32 	%fd1, %f48;
	mul.f64 	%fd2, %fd1, 0d400921FB54442D18;
	cvt.rn.f32.f64 	%f5, %fd2;
	mul.wide.u32 	%rd32, %r114, 4;
	add.s64 	%rd33, %rd4, %rd32;
	ld.global.f32 	%f6, [%rd33];
	mul.f32 	%f49, %f5, 0f3F22F983;
	cvt.rni.s32.f32 	%r122, %f49;
	cvt.rn.f32.s32 	%f50, %r122;
	fma.rn.f32 	%f51, %f50, 0fBFC90FDA, %f5;
	fma.rn.f32 	%f52, %f50, 0fB3A22168, %f51;
	fma.rn.f32 	%f868, %f50, 0fA7C234C5, %f52;
	abs.f32 	%f8, %f5;
	setp.ltu.f32 	%p4, %f8, 0f47CE4780;
	mov.u32 	%r118, %r122;
	mov.f32 	%f867, %f868;
	@%p4 bra 	$L__BB1_13;
	setp.neu.f32 	%p5, %f8, 0f7F800000;
	@%p5 bra 	$L__BB1_8;
	mov.f32 	%f55, 0f00000000;
	mul.rn.f32 	%f867, %f5, %f55;
	mov.b32 	%r118, 0;
	bra.uni 	$L__BB1_13;
$L__BB1_8:
	mov.b32 	%r5, %f5;
	mov.b64 	%rd71, 0;
	mov.b32 	%r115, 0;
	mov.u64 	%rd69, %rd44;
	mov.u64 	%rd70, %rd3;
$L__BB1_9:
	.pragma "nounroll";
	ld.global.nc.u32 	%r60, [%rd69];
	shl.b32 	%r61, %r5, 8;
	or.b32  	%r62, %r61, -2147483648;
	mad.wide.u32 	%rd36, %r60, %r62, %rd71;
	shr.u64 	%rd71, %rd36, 32;
	st.local.u32 	[%rd70], %rd36;
	add.s32 	%r115, %r115, 1;
	add.s64 	%rd70, %rd70, 4;
	add.s64 	%rd69, %rd69, 4;
	setp.ne.s32 	%p6, %r115, 6;
	@%p6 bra 	$L__BB1_9;
	shr.u32 	%r63, %r5, 23;
	st.local.u32 	[%rd3+24], %rd71;
	and.b32  	%r8, %r63, 31;
	and.b32  	%r64, %r63, 224;
	add.s32 	%r65, %r64, -128;
	shr.u32 	%r66, %r65, 5;
	mul.wide.u32 	%rd37, %r66, 4;
	sub.s64 	%rd11, %rd3, %rd37;
	ld.local.u32 	%r116, [%rd11+24];
	ld.local.u32 	%r117, [%rd11+20];
	setp.eq.s32 	%p7, %r8, 0;
	@%p7 bra 	$L__BB1_12;
	shf.l.wrap.b32 	%r116, %r117, %r116, %r8;
	ld.local.u32 	%r67, [%rd11+16];
	shf.l.wrap.b32 	%r117, %r67, %r117, %r8;
$L__BB1_12:
	shr.u32 	%r68, %r116, 30;
	shf.l.wrap.b32 	%r69, %r117, %r116, 2;
	shl.b32 	%r70, %r117, 2;
	shr.u32 	%r71, %r69, 31;
	add.s32 	%r72, %r71, %r68;
	neg.s32 	%r73, %r72;
	setp.lt.s32 	%p8, %r5, 0;
	selp.b32 	%r118, %r73, %r72, %p8;
	xor.b32  	%r74, %r69, %r5;
	shr.s32 	%r75, %r69, 31;
	xor.b32  	%r76, %r75, %r69;
	xor.b32  	%r77, %r75, %r70;
	cvt.u64.u32 	%rd38, %r76;
	shl.b64 	%rd39, %rd38, 32;
	cvt.u64.u32 	%rd40, %r77;
	or.b64  	%rd41, %rd39, %rd40;
	cvt.rn.f64.s64 	%fd3, %rd41;
	mul.f64 	%fd4, %fd3, 0d3BF921FB54442D19;
	cvt.rn.f32.f64 	%f53, %fd4;
	neg.f32 	%f54, %f53;
	setp.lt.s32 	%p9, %r74, 0;
	selp.f32 	%f867, %f54, %f53, %p9;
$L__BB1_13:
	setp.ltu.f32 	%p10, %f8, 0f47CE4780;
	add.s32 	%r79, %r118, 1;
	mul.rn.f32 	%f56, %f867, %f867;
	and.b32  	%r80, %r118, 1;
	setp.eq.b32 	%p11, %r80, 1;
	selp.f32 	%f57, %f867, 0f3F800000, %p11;
	fma.rn.f32 	%f58, %f56, %f57, 0f00000000;
	fma.rn.f32 	%f59, %f56, 0f37CBAC00, 0fBAB607ED;
	selp.f32 	%f60, 0fB94D4153, %f59, %p11;
	selp.f32 	%f61, 0f3C0885E4, 0f3D2AAABB, %p11;
	fma.rn.f32 	%f62, %f60, %f56, %f61;
	selp.f32 	%f63, 0fBE2AAAA8, 0fBEFFFFFF, %p11;
	fma.rn.f32 	%f64, %f62, %f56, %f63;
	fma.rn.f32 	%f65, %f64, %f58, %f57;
	and.b32  	%r81, %r79, 2;
	setp.eq.s32 	%p12, %r81, 0;
	mov.f32 	%f66, 0f00000000;
	sub.f32 	%f67, %f66, %f65;
	selp.f32 	%f68, %f65, %f67, %p12;
	fma.rn.f32 	%f869, %f6, %f68, %f869;
	@%p10 bra 	$L__BB1_21;
	setp.neu.f32 	%p13, %f8, 0f7F800000;
	@%p13 bra 	$L__BB1_16;
	mov.f32 	%f71, 0f00000000;
	mul.rn.f32 	%f868, %f5, %f71;
	mov.b32 	%r122, 0;
	bra.uni 	$L__BB1_21;
$L__BB1_16:
	mov.b32 	%r17, %f5;
	shl.b32 	%r83, %r17, 8;
	or.b32  	%r18, %r83, -2147483648;
	mov.b64 	%rd72, 0;
	mov.b32 	%r119, 0;
$L__BB1_17:
	.pragma "nounroll";
	mul.wide.u32 	%rd43, %r119, 4;
	add.s64 	%rd45, %rd44, %rd43;
	ld.global.nc.u32 	%r84, [%rd45];
	mad.wide.u32 	%rd46, %r84, %r18, %rd72;
	shr.u64 	%rd72, %rd46, 32;
	add.s64 	%rd47, %rd2, %rd43;
	st.local.u32 	[%rd47], %rd46;
	add.s32 	%r119, %r119, 1;
	setp.ne.s32 	%p14, %r119, 6;
	@%p14 bra 	$L__BB1_17;
	shr.u32 	%r85, %r17, 23;
	st.local.u32 	[%rd2+24], %rd72;
	and.b32  	%r21, %r85, 31;
	and.b32  	%r86, %r85, 224;
	add.s32 	%r87, %r86, -128;
	shr.u32 	%r88, %r87, 5;
	mul.wide.u32 	%rd48, %r88, 4;
	sub.s64 	%rd14, %rd2, %rd48;
	ld.local.u32 	%r120, [%rd14+24];
	ld.local.u32 	%r121, [%rd14+20];
	setp.eq.s32 	%p15, %r21, 0;
	@%p15 bra 	$L__BB1_20;
	shf.l.wrap.b32 	%r120, %r121, %r120, %r21;
	ld.local.u32 	%r89, [%rd14+16];
	shf.l.wrap.b32 	%r121, %r89, %r121, %r21;
$L__BB1_20:
	shr.u32 	%r90, %r120, 30;
	shf.l.wrap.b32 	%r91, %r121, %r120, 2;
	shl.b32 	%r92, %r121, 2;
	shr.u32 	%r93, %r91, 31;
	add.s32 	%r94, %r93, %r90;
	neg.s32 	%r95, %r94;
	setp.lt.s32 	%p16, %r17, 0;
	selp.b32 	%r122, %r95, %r94, %p16;
	xor.b32  	%r96, %r91, %r17;
	shr.s32 	%r97, %r91, 31;
	xor.b32  	%r98, %r97, %r91;
	xor.b32  	%r99, %r97, %r92;
	cvt.u64.u32 	%rd49, %r98;
	shl.b64 	%rd50, %rd49, 32;
	cvt.u64.u32 	%rd51, %r99;
	or.b64  	%rd52, %rd50, %rd51;
	cvt.rn.f64.s64 	%fd5, %rd52;
	mul.f64 	%fd6, %fd5, 0d3BF921FB54442D19;
	cvt.rn.f32.f64 	%f69, %fd6;
	neg.f32 	%f70, %f69;
	setp.lt.s32 	%p17, %r96, 0;
	selp.f32 	%f868, %f70, %f69, %p17;
$L__BB1_21:
	mul.rn.f32 	%f72, %f868, %f868;
	and.b32  	%r101, %r122, 1;
	setp.eq.b32 	%p18, %r101, 1;
	selp.f32 	%f73, 0f3F800000, %f868, %p18;
	fma.rn.f32 	%f74, %f72, %f73, 0f00000000;
	fma.rn.f32 	%f75, %f72, 0f37CBAC00, 0fBAB607ED;
	selp.f32 	%f76, %f75, 0fB94D4153, %p18;
	selp.f32 	%f77, 0f3D2AAABB, 0f3C0885E4, %p18;
	fma.rn.f32 	%f78, %f76, %f72, %f77;
	selp.f32 	%f79, 0fBEFFFFFF, 0fBE2AAAA8, %p18;
	fma.rn.f32 	%f80, %f78, %f72, %f79;
	fma.rn.f32 	%f81, %f80, %f74, %f73;
	and.b32  	%r102, %r122, 2;
	setp.eq.s32 	%p19, %r102, 0;
	mov.f32 	%f82, 0f00000000;
	sub.f32 	%f83, %f82, %f81;
	selp.f32 	%f84, %f81, %f83, %p19;
	fma.rn.f32 	%f870, %f6, %f84, %f870;
	add.s32 	%r114, %r114, 1;
	setp.ne.s32 	%p20, %r114, %r32;
	@%p20 bra 	$L__BB1_5;
$L__BB1_22:
	abs.f32 	%f85, %f869;
	abs.f32 	%f86, %f870;
	setp.gt.f32 	%p21, %f86, %f85;
	selp.f32 	%f87, %f86, %f85, %p21;
	selp.f32 	%f88, %f85, %f86, %p21;
	div.rn.f32 	%f89, %f88, %f87;
	mul.f32 	%f90, %f89, %f89;
	fma.rn.f32 	%f91, %f90, 0f3B33710B, 0fBC807748;
	fma.rn.f32 	%f92, %f91, %f90, 0f3D2CDAB2;
	fma.rn.f32 	%f93, %f92, %f90, 0fBD992D10;
	fma.rn.f32 	%f94, %f93, %f90, 0f3DD9EA6C;
	fma.rn.f32 	%f95, %f94, %f90, 0fBE117CB1;
	fma.rn.f32 	%f96, %f95, %f90, 0f3E4CBCE0;
	fma.rn.f32 	%f97, %f96, %f90, 0fBEAAAA7D;
	mul.f32 	%f98, %f90, %f97;
	fma.rn.f32 	%f99, %f98, %f89, %f89;
	neg.f32 	%f100, %f99;
	fma.rn.f32 	%f101, 0f3F6EE581, 0f3FD774EB, %f100;
	selp.f32 	%f102, %f101, %f99, %p21;
	selp.f32 	%f103, 0f3F6EE581, 0f3FEEE581, %p21;
	selp.f32 	%f104, %f99, %f100, %p21;
	mov.b32 	%r103, %f869;
	fma.rn.f32 	%f105, %f103, 0f3FD774EB, %f104;
	setp.lt.s32 	%p22, %r103, 0;
	selp.f32 	%f106, %f105, %f102, %p22;
	add.f32 	%f107, %f85, %f86;
	setp.eq.f32 	%p23, %f87, 0f00000000;
	selp.f32 	%f108, 0f40490FDB, 0f00000000, %p22;
	setp.eq.f32 	%p24, %f85, %f86;
	selp.f32 	%f109, 0f4016CBE4, 0f3F490FDB, %p22;
	selp.f32 	%f110, %f109, %f106, %p24;
	selp.f32 	%f111, %f108, %f110, %p23;
	abs.f32 	%f112, %f107;
	setp.nan.f32 	%p25, %f112, %f112;
	copysign.f32 	%f113, %f870, %f111;
	selp.f32 	%f21, %f107, %f113, %p25;
	setp.eq.s16 	%p26, %rs1, 0;
	@%p26 bra 	$L__BB1_24;
	ld.param.u64 	%rd68, [_Z15lensesAndPrismsPhjfjPKfS1_S1_S1_jbS1_biS1_bPKh_param_10];
	cvta.to.global.u64 	%rd53, %rd68;
	mul.wide.s32 	%rd54, %r2, 4;
	add.s64 	%rd55, %rd53, %rd54;
	ld.global.f32 	%f114, [%rd55];
	sub.f32 	%f115, %f21, %f114;
	cvt.f64.f32 	%fd7, %f115;
	add.f64 	%fd8, %fd7, 0d400921FB54442D18;
	div.rn.f64 	%fd9, %fd8, 0d401921FB54442D18;
	cvt.rmi.f64.f64 	%fd10, %fd9;
	mul.f64 	%fd11, %fd10, 0d401921FB54442D18;
	sub.f64 	%fd12, %fd7, %fd11;
	cvt.rn.f32.f64 	%f21, %fd12;
$L__BB1_24:
	setp.eq.s16 	%p27, %rs2, 0;
	@%p27 bra 	$L__BB1_39;
	setp.ge.s32 	%p28, %r1, %r33;
	@%p28 bra 	$L__BB1_27;
	cvta.to.global.u64 	%rd56, %rd20;
	mul.wide.u32 	%rd57, %r1, 4;
	add.s64 	%rd58, %rd56, %rd57;
	ld.global.f32 	%f116, [%rd58];
	shl.b32 	%r104, %r1, 2;
	mov.u32 	%r105, _ZZ15lensesAndPrismsPhjfjPKfS1_S1_S1_jbS1_biS1_bPKhE5coeff;
	add.s32 	%r106, %r105, %r104;
	st.shared.f32 	[%r106], %f116;
$L__BB1_27:
	bar.sync 	0;
	mov.f32 	%f875, 0f00000000;
	setp.gt.s32 	%p29, %r33, 55;
	@%p29 bra 	$L__BB1_30;
	setp.eq.s32 	%p33, %r33, 20;
	@%p33 bra 	$L__BB1_37;
	setp.eq.s32 	%p34, %r33, 35;
	@%p34 bra 	$L__BB1_36;
	bra.uni 	$L__BB1_38;
$L__BB1_30:
	setp.eq.s32 	%p30, %r33, 56;
	@%p30 bra 	$L__BB1_35;
	setp.eq.s32 	%p31, %r33, 84;
	@%p31 bra 	$L__BB1_34;
	setp.ne.s32 	%p32, %r33, 120;
	@%p32 bra 	$L__BB1_38;
	ld.shared.f32 	%f118, [_ZZ15lensesAndPrismsPhjfjPKfS1_S1_S1_jbS1_biS1_bPKhE5coeff+336];
	mul.f32 	%f119, %f1, %f118;
	mul.f32 	%f120, %f1, %f119;
	mul.f32 	%f121, %f1, %f120;
	mul.f32 	%f122, %f1, %f121;
	mul.f32 	%f123, %f1, %f122;
	mul.f32 	%f124, %f1, %f123;
	fma.rn.f32 	%f125, %f1, %f124, 0f00000000;
	ld.shared.f32 	%f126, [_ZZ15lensesAndPrismsPhjfjPKfS1_S1_S1_jbS1_biS1_bPKhE5coeff+340];
	mul.f32 	%f127, %f1, %f126;
	mul.f32 	%f128, %f1, %f127;
	mul.f32 	%f129, %f1, %f128;
	mul.f32 	%f130, %f1, %f129;
	mul.f32 	%f131, %f1, %f130;
	mul.f32 	%f132, %f1, %f131;
	fma.rn.f32 	%f133, %f2, %f132, %f125;
	ld.shared.f32 	%f134, [_ZZ15lensesAndPrismsPhjfjPKfS1_S1_S1_jbS1_biS1_bPKhE5coeff+344];
	mul.f32 	%f135, %f1, %f134;
	mul.f32 	%f136, %f1, %f135;
	mul.f32 	%f137, %f1, %f136;
	mul.f32 	%f138, %f1, %f137;
	mul.f32 	%f139, %f1, %f138;
	mul.f32 	%f140, %f1, %f139;
	fma.rn.f32 	%f141, %f21, %f140, %f133;
	ld.shared.f32 	%f142, [_ZZ15lensesAndPrismsPhjfjPKfS1_S1_S1_jbS1_biS1_bPKhE5coeff+348];
	mul.f32 	%f143, %f1, %f142;
	mul.f32 	%f144, %f1, %f143;
	mul.f32 	%f145, %f1, %f144;
	mul.f32 	%f146, %f1, %f145;
	mul.f32 	%f147, %f1, %f146;
	mul.f32 	%f148, %f2, %f147;
	fma.rn.f32 	%f149, %f2, %f148, %f141;
	ld.shared.f32 	%f150, [_ZZ15lensesAndPrismsPhjfjPKfS1_S1_S1_jbS1_biS1_bPKhE5coeff+352];
	mul.f32 	%f151, %f1, %f150;
	mul.f32 	%f152, %f1, %f151;
	mul.f32 	%f153, %f1, %f152;
	mul.f32 	%f154, %f1, %f153;
	mul.f32 	%f155, %f1, %f154;
	mul.f32 	%f156, %f2, %f155;
	fma.rn.f32 	%f157, %f21, %f156, %f149;
	ld.shared.f32 	%f158, [_ZZ15lensesAndPrismsPhjfjPKfS1_S1_S1_jbS1_biS1_bPKhE5coeff+356];
	mul.f32 	%f159, %f1, %f158;
	mul.f32 	%f160, %f1, %f159;
	mul.f32 	%f161, %f1, %f160;
	mul.f32 	%f162, %f1, %f161;
	mul.f32 	%f163, %f1, %f162;
	mul.f32 	%f164, %f21, %f163;
	fma.rn.f32 	%f165, %f21, %f164, %f157;
	ld.shared.f32 	%f166, [_ZZ15lensesAndPrismsPhjfjPKfS1_S1_S1_jbS1_biS1_bPKhE5coeff+360];
	mul.f32 	%f167, %f1, %f166;
	mul.f32 	%f168, %f1, %f167;
	mul.f32 	%f169, %f1, %f168;
	mul.f32 	%f170, %f1, %f169;
	mul.f32 	%f171, %f2, %f170;
	mul.f32 	%f172, %f2, %f171;
	fma.rn.f32 	%f173, %f2, %f172, %f165;
	ld.shared.f32 	%f174, [_ZZ15lensesAndPrismsPhjfjPKfS1_S1_S1_jbS1_biS1_bPKhE5coeff+364];
	mul.f32 	%f175, %f1, %f174;
	mul.f32 	%f176, %f1, %f175;
	mul.f32 	%f177, %f1, %f176;
	mul.f32 	%f178, %f1, %f177;
	mul.f32 	%f179, %f2, %f178;
	mul.f32 	%f180, %f2, %f179;
	fma.rn.f32 	%f181, %f21, %f180, %f173;
	ld.shared.f32 	%f182, [_ZZ15lensesAndPrismsPhjfjPKfS1_S1_S1_jbS1_biS1_bPKhE5coeff+368];
	mul.f32 	%f183, %f1, %f182;
	mul.f32 	%f184, %f1, %f183;
	mul.f32 	%f185, %f1, %f184;
	mul.f32 	%f186, %f1, %f185;
	mul.f32 	%f187, %f2, %f186;
	mul.f32 	%f188, %f21, %f187;
	fma.rn.f32 	%f189, %f21, %f188, %f181;
	ld.shared.f32 	%f190, [_ZZ15lensesAndPrismsPhjfjPKfS1_S1_S1_jbS1_biS1_bPKhE5coeff+372];
	mul.f32 	%f191, %f1, %f190;
	mul.f32 	%f192, %f1, %f191;
	mul.f32 	%f193, %f1, %f192;
	mul.f32 	%f194, %f1, %f193;
	mul.f32 	%f195, %f21, %f194;
	mul.f32 	%f196, %f21, %f195;
	fma.rn.f32 	%f197, %f21, %f196, %f189;
	ld.shared.f32 	%f198, [_ZZ15lensesAndPrismsPhjfjPKfS1_S1_S1_jbS1_biS1_bPKhE5coeff+376];
	mul.f32 	%f199, %f1, %f198;
	mul.f32 	%f200, %f1, %f199;
	mul.f32 	%f201, %f1, %f200;
	mul.f32 	%f202, %f2, %f201;
	mul.f32 	%f203, %f2, %f202;
	mul.f32 	%f204, %f2, %f203;
	fma.rn.f32 	%f205, %f2, %f204, %f197;
	ld.shared.f32 	%f206, [_ZZ15lensesAndPrismsPhjfjPKfS1_S1_S1_jbS1_biS1_bPKhE5coeff+380];
	mul.f32 	%f207, %f1, %f206;
	mul.f32 	%f208, %f1, %f207;
	mul.f32 	%f209, %f1, %f208;
	mul.f32 	%f210, %f2, %f209;
	mul.f32 	%f211, %f2, %f210;
	mul.f32 	%f212, %f2, %f211;
	fma.rn.f32 	%f213, %f21, %f212, %f205;
	ld.shared.f32 	%f214, [_ZZ15lensesAndPrismsPhjfjPKfS1_S1_S1_jbS1_biS1_bPKhE5coeff+384];
	mul.f32 	%f215, %f1, %f214;
	mul.f32 	%f216, %f1, %f215;
	mul.f32 	%f217, %f1, %f216;
	mul.f32 	%f218, %f2, %f217;
	mul.f32 	%f219, %f2, %f218;
	mul.f32 	%f220, %f21, %f219;
	fma.rn.f32 	%f221, %f21, %f220, %f213;
	ld.shared.f32 	%f222, [_ZZ15lensesAndPrismsPhjfjPKfS1_S1_S1_jbS1_biS1_bPKhE5coeff+388];
	mul.f32 	%f223, %f1, %f222;
	mul.f32 	%f224, %f1, %f223;
	mul.f32 	%f225, %f1, %f224;
	mul.f32 	%f226, %f2, %f225;
	mul.f32 	%f227, %f21, %f226;
	mul.f32 	%f228, %f21, %f227;
	fma.rn.f32 	%f229, %f21, %f228, %f221;
	ld.shared.f32 	%f230, [_ZZ15lensesAndPrismsPhjfjPKfS1_S1_S1_jbS1_biS1_bPKhE5coeff+392];
	mul.f32 	%f231, %f1, %f230;
	mul.f32 	%f232, %f1, %f231;
	mul.f32 	%f233, %f1, %f232;
	mul.f32 	%f234, %f21, %f233;
	mul.f32 	%f235, %f21, %f234;
	mul.f32 	%f236, %f21, %f235;
	fma.rn.f32 	%f237, %f21, %f236, %f229;
	ld.shared.f32 	%f238, [_ZZ15lensesAndPrismsPhjfjPKfS1_S1_S1_jbS1_biS1_bPKhE5coeff+396];
	mul.f32 	%f239, %f1, %f238;
	mul.f32 	%f240, %f1, %f239;
	mul.f32 	%f241, %f2, %f240;
	mul.f32 	%f242, %f2, %f241;
	mul.f32 	%f243, %f2, %f242;
	mul.f32 	%f244, %f2, %f243;
	fma.rn.f32 	%f245, %f2, %f244, %f237;
	ld.shared.f32 	%f246, [_ZZ15lensesAndPrismsPhjfjPKfS1_S1_S1_jbS1_biS1_bPKhE5coeff+400];
	mul.f32 	%f247, %f1, %f246;
	mul.f32 	%f248, %f1, %f247;
	mul.f32 	%f249, %f2, %f248;
	mul.f32 	%f250, %f2, %f249;
	mul.f32 	%f251, %f2, %f250;
	mul.f32 	%f252, %f2, %f251;
	fma.rn.f32 	%f253, %f21, %f252, %f245;
	ld.shared.f32 	%f254, [_ZZ15lensesAndPrismsPhjfjPKfS1_S1_S1_jbS1_biS1_bPKhE5coeff+404];
	mul.f32 	%f255, %f1, %f254;
	mul.f32 	%f256, %f1, %f255;
	mul.f32 	%f257, %f2, %f256;
	mul.f32 	%f258, %f2, %f257;
	mul.f32 	%f259, %f2, %f258;
	mul.f32 	%f260, %f21, %f259;
	fma.rn.f32 	%f261, %f21, %f260, %f253;
	ld.shared.f32 	%f262, [_ZZ15lensesAndPrismsPhjfjPKfS1_S1_S1_jbS1_biS1_bPKhE5coeff+408];
	mul.f32 	%f263, %f1, %f262;
	mul.f32 	%f264, %f1, %f263;
	mul.f32 	%f265, %f2, %f264;
	mul.f32 	%f266, %f2, %f265;
	mul.f32 	%f267, %f21, %f266;
	mul.f32 	%f268, %f21, %f267;
	fma.rn.f32 	%f269, %f21, %f268, %f261;
	ld.shared.f32 	%f270, [_ZZ15lensesAndPrismsPhjfjPKfS1_S1_S1_jbS1_biS1_bPKhE5coeff+412];
	mul.f32 	%f271, %f1, %f270;
	mul.f32 	%f272, %f1, %f271;
	mul.f32 	%f273, %f2, %f272;
	mul.f32 	%f274, %f21, %f273;
	mul.f32 	%f275, %f21, %f274;
	mul.f32 	%f276, %f21, %f275;
	fma.rn.f32 	%f277, %f21, %f276, %f269;
	ld.shared.f32 	%f278, [_ZZ15lensesAndPrismsPhjfjPKfS1_S1_S1_jbS1_biS1_bPKhE5coeff+416];
	mul.f32 	%f279, %f1, %f278;
	mul.f32 	%f280, %f1, %f279;
	mul.f32 	%f281, %f21, %f280;
	mul.f32 	%f282, %f21, %f281;
	mul.f32 	%f283, %f21, %f282;
	mul.f32 	%f284, %f21, %f283;
	fma.rn.f32 	%f285, %f21, %f284, %f277;
	ld.shared.f32 	%f286, [_ZZ15lensesAndPrismsPhjfjPKfS1_S1_S1_jbS1_biS1_bPKhE5coeff+420];
	mul.f32 	%f287, %f1, %f286;
	mul.f32 	%f288, %f2, %f287;
	mul.f32 	%f289, %f2, %f288;
	mul.f32 	%f290, %f2, %f289;
	mul.f32 	%f291, %f2, %f290;
	mul.f32 	%f292, %f2, %f291;
	fma.rn.f32 	%f293, %f2, %f292, %f285;
	ld.shared.f32 	%f294, [_ZZ15lensesAndPrismsPhjfjPKfS1_S1_S1_jbS1_biS1_bPKhE5coeff+424];
	mul.f32 	%f295, %f1, %f294;
	mul.f32 	%f296, %f2, %f295;
	mul.f32 	%f297, %f2, %f296;
	mul.f32 	%f298, %f2, %f297;
	mul.f32 	%f299, %f2, %f298;
	mul.f32 	%f300, %f2, %f299;
	fma.rn.f32 	%f301, %f21, %f300, %f293;
	ld.shared.f32 	%f302, [_ZZ15lensesAndPrismsPhjfjPKfS1_S1_S1_jbS1_biS1_bPKhE5coeff+428];
	mul.f32 	%f303, %f1, %f302;
	mul.f32 	%f304, %f2, %f303;
	mul.f32 	%f305, %f2, %f304;
	mul.f32 	%f306, %f2, %f305;
	mul.f32 	%f307, %f2, %f306;
	mul.f32 	%f308, %f21, %f307;
	fma.rn.f32 	%f309, %f21, %f308, %f301;
	ld.shared.f32 	%f310, [_ZZ15lensesAndPrismsPhjfjPKfS1_S1_S1_jbS1_biS1_bPKhE5coeff+432];
	mul.f32 	%f311, %f1, %f310;
	mul.f32 	%f312, %f2, %f311;
	mul.f32 	%f313, %f2, %f312;
	mul.f32 	%f314, %f2, %f313;
	mul.f32 	%f315, %f21, %f314;
	mul.f32 	%f316, %f21, %f315;
	fma.rn.f32 	%f317, %f21, %f316, %f309;
	ld.shared.f32 	%f318, [_ZZ15lensesAndPrismsPhjfjPKfS1_S1_S1_jbS1_biS1_bPKhE5coeff+436];
	mul.f32 	%f319, %f1, %f318;
	mul.f32 	%f320, %f2, %f319;
	mul.f32 	%f321, %f2, %f320;
	mul.f32 	%f322, %f21, %f321;
	mul.f32 	%f323, %f21, %f322;
	mul.f32 	%f324, %f21, %f323;
	fma.rn.f32 	%f325, %f21, %f324, %f317;
	ld.shared.f32 	%f326, [_ZZ15lensesAndPrismsPhjfjPKfS1_S1_S1_jbS1_biS1_bPKhE5coeff+440];
	mul.f32 	%f327, %f1, %f326;
	mul.f32 	%f328, %f2, %f327;
	mul.f32 	%f329, %f21, %f328;
	mul.f32 	%f330, %f21, %f329;
	mul.f32 	%f331, %f21, %f330;
	mul.f32 	%f332, %f21, %f331;
	fma.rn.f32 	%f333, %f21, %f332, %f325;
	ld.shared.f32 	%f334, [_ZZ15lensesAndPrismsPhjfjPKfS1_S1_S1_jbS1_biS1_bPKhE5coeff+444];
	mul.f32 	%f335, %f1, %f334;
	mul.f32 	%f336, %f21, %f335;
	mul.f32 	%f337, %f21, %f336;
	mul.f32 	%f338, %f21, %f337;
	mul.f32 	%f339, %f21, %f338;
	mul.f32 	%f340, %f21, %f339;
	fma.rn.f32 	%f341, %f21, %f340, %f333;
	ld.shared.f32 	%f342, [_ZZ15lensesAndPrismsPhjfjPKfS1_S1_S1_jbS1_biS1_bPKhE5coeff+448];
	mul.f32 	%f343, %f2, %f342;
	mul.f32 	%f344, %f2, %f343;
	mul.f32 	%f345, %f2, %f344;
	mul.f32 	%f346, %f2, %f345;
	mul.f32 	%f347, %f2, %f346;
	mul.f32 	%f348, %f2, %f347;
	fma.rn.f32 	%f349, %f2, %f348, %f341;
	ld.shared.f32 	%f350, [_ZZ15lensesAndPrismsPhjfjPKfS1_S1_S1_jbS1_biS1_bPKhE5coeff+452];
	mul.f32 	%f351, %f2, %f350;
	mul.f32 	%f352, %f2, %f351;
	mul.f32 	%f353, %f2, %f352;
	mul.f32 	%f354, %f2, %f353;
	mul.f32 	%f355, %f2, %f354;
	mul.f32 	%f356, %f2, %f355;
	fma.rn.f32 	%f357, %f21, %f356, %f349;
	ld.shared.f32 	%f358, [_ZZ15lensesAndPrismsPhjfjPKfS1_S1_S1_jbS1_biS1_bPKhE5coeff+456];
	mul.f32 	%f359, %f2, %f358;
	mul.f32 	%f360, %f2, %f359;
	mul.f32 	%f361, %f2, %f360;
	mul.f32 	%f362, %f2, %f361;
	mul.f32 	%f363, %f2, %f362;
	mul.f32 	%f364, %f21, %f363;
	fma.rn.f32 	%f365, %f21, %f364, %f357;
	ld.shared.f32 	%f366, [_ZZ15lensesAndPrismsPhjfjPKfS1_S1_S1_jbS1_biS1_bPKhE5coeff+460];
	mul.f32 	%f367, %f2, %f366;
	mul.f32 	%f368, %f2, %f367;
	mul.f32 	%f369, %f2, %f368;
	mul.f32 	%f370, %f2, %f369;
	mul.f32 	%f371, %f21, %f370;
	mul.f32 	%f372, %f21, %f371;
	fma.rn.f32 	%f373, %f21, %f372, %f365;
	ld.shared.f32 	%f374, [_ZZ15lensesAndPrismsPhjfjPKfS1_S1_S1_jbS1_biS1_bPKhE5coeff+464];
	mul.f32 	%f375, %f2, %f374;
	mul.f32 	%f376, %f2, %f375;
	mul.f32 	%f377, %f2, %f376;
	mul.f32 	%f378, %f21, %f377;
	mul.f32 	%f379, %f21, %f378;
	mul.f32 	%f380, %f21, %f379;
	fma.rn.f32 	%f381, %f21, %f380, %f373;
	ld.shared.f32 	%f382, [_ZZ15lensesAndPrismsPhjfjPKfS1_S1_S1_jbS1_biS1_bPKhE5coeff+468];
	mul.f32 	%f383, %f2, %f382;
	mul.f32 	%f384, %f2, %f383;
	mul.f32 	%f385, %f21, %f384;
	mul.f32 	%f386, %f21, %f385;
	mul.f32 	%f387, %f21, %f386;
	mul.f32 	%f388, %f21, %f387;
	fma.rn.f32 	%f389, %f21, %f388, %f381;
	ld.shared.f32 	%f390, [_ZZ15lensesAndPrismsPhjfjPKfS1_S1_S1_jbS1_biS1_bPKhE5coeff+472];
	mul.f32 	%f391, %f2, %f390;
	mul.f32 	%f392, %f21, %f391;
	mul.f32 	%f393, %f21, %f392;
	mul.f32 	%f394, %f21, %f393;
	mul.f32 	%f395, %f21, %f394;
	mul.f32 	%f396, %f21, %f395;
	fma.rn.f32 	%f397, %f21, %f396, %f389;
	ld.shared.f32 	%f398, [_ZZ15lensesAndPrismsPhjfjPKfS1_S1_S1_jbS1_biS1_bPKhE5coeff+476];
	mul.f32 	%f399, %f21, %f398;
	mul.f32 	%f400, %f21, %f399;
	mul.f32 	%f401, %f21, %f400;
	mul.f32 	%f402, %f21, %f401;
	mul.f32 	%f403, %f21, %f402;
	mul.f32 	%f404, %f21, %f403;
	fma.rn.f32 	%f875, %f21, %f404, %f397;
$L__BB1_34:
	ld.shared.f32 	%f405, [_ZZ15lensesAndPrismsPhjfjPKfS1_S1_S1_jbS1_biS1_bPKhE5coeff+224];
	mul.f32 	%f406, %f1, %f405;
	mul.f32 	%f407, %f1, %f406;
	mul.f32 	%f408, %f1, %f407;
	mul.f32 	%f409, %f1, %f408;
	mul.f32 	%f410, %f1, %f409;
	fma.rn.f32 	%f411, %f1, %f410, %f875;
	ld.shared.f32 	%f412, [_ZZ15lensesAndPrismsPhjfjPKfS1_S1_S1_jbS1_biS1_bPKhE5coeff+228];
	mul.f32 	%f413, %f1, %f412;
	mul.f32 	%f414, %f1, %f413;
	mul.f32 	%f415, %f1, %f414;
	mul.f32 	%f416, %f1, %f415;
	mul.f32 	%f417, %f1, %f416;
	fma.rn.f32 	%f418, %f2, %f417, %f411;
	ld.shared.f32 	%f419, [_ZZ15lensesAndPrismsPhjfjPKfS1_S1_S1_jbS1_biS1_bPKhE5coeff+232];
	mul.f32 	%f420, %f1, %f419;
	mul.f32 	%f421, %f1, %f420;
	mul.f32 	%f422, %f1, %f421;
	mul.f32 	%f423, %f1, %f422;
	mul.f32 	%f424, %f1, %f423;
	fma.rn.f32 	%f425, %f21, %f424, %f418;
	ld.shared.f32 	%f426, [_ZZ15lensesAndPrismsPhjfjPKfS1_S1_S1_jbS1_biS1_bPKhE5coeff+236];
	mul.f32 	%f427, %f1, %f426;
	mul.f32 	%f428, %f1, %f427;
	mul.f32 	%f429, %f1, %f428;
	mul.f32 	%f430, %f1, %f429;
	mul.f32 	%f431, %f2, %f430;
	fma.rn.f32 	%f432, %f2, %f431, %f425;
	ld.shared.f32 	%f433, [_ZZ15lensesAndPrismsPhjfjPKfS1_S1_S1_jbS1_biS1_bPKhE5coeff+240];
	mul.f32 	%f434, %f1, %f433;
	mul.f32 	%f435, %f1, %f434;
	mul.f32 	%f436, %f1, %f435;
	mul.f32 	%f437, %f1, %f436;
	mul.f32 	%f438, %f2, %f437;
	fma.rn.f32 	%f439, %f21, %f438, %f432;
	ld.shared.f32 	%f440, [_ZZ15lensesAndPrismsPhjfjPKfS1_S1_S1_jbS1_biS1_bPKhE5coeff+244];
	mul.f32 	%f441, %f1, %f440;
	mul.f32 	%f442, %f1, %f441;
	mul.f32 	%f443, %f1, %f442;
	mul.f32 	%f444, %f1, %f443;
	mul.f32 	%f445, %f21, %f444;
	fma.rn.f32 	%f446, %f21, %f445, %f439;
	ld.shared.f32 	%f447, [_ZZ15lensesAndPrismsPhjfjPKfS1_S1_S1_jbS1_biS1_bPKhE5coeff+248];
	mul.f32 	%f448, %f1, %f447;
	mul.f32 	%f449, %f1, %f448;
	mul.f32 	%f450, %f1, %f449;
	mul.f32 	%f451, %f2, %f450;
	mul.f32 	%f452, %f2, %f451;
	fma.rn.f32 	%f453, %f2, %f452, %f446;
	ld.shared.f32 	%f454, [_ZZ15lensesAndPrismsPhjfjPKfS1_S1_S1_jbS1_biS1_bPKhE5coeff+252];
	mul.f32 	%f455, %f1, %f454;
	mul.f32 	%f456, %f1, %f455;
	mul.f32 	%f457, %f1, %f456;
	mul.f32 	%f458, %f2, %f457;
	mul.f32 	%f459, %f2, %f458;
	fma.rn.f32 	%f460, %f21, %f459, %f453;
	ld.shared.f32 	%f461, [_ZZ15lensesAndPrismsPhjfjPKfS1_S1_S1_jbS1_biS1_bPKhE5coeff+256];
	mul.f32 	%f462, %f1, %f461;
	mul.f32 	%f463, %f1, %f462;
	mul.f32 	%f464, %f1, %f463;
	mul.f32 	%f465, %f2, %f464;
	mul.f32 	%f466, %f21, %f465;
	fma.rn.f32 	%f467, %f21, %f466, %f460;
	ld.shared.f32 	%f468, [_ZZ15lensesAndPrismsPhjfjPKfS1_S1_S1_jbS1_biS1_bPKhE5coeff+260];
	mul.f32 	%f469, %f1, %f468;
	mul.f32 	%f470, %f1, %f469;
	mul.f32 	%f471, %f1, %f470;
	mul.f32 	%f472, %f21, %f471;
	mul.f32 	%f473, %f21, %f472;
	fma.rn.f32 	%f474, %f21, %f473, %f467;
	ld.shared.f32 	%f475, [_ZZ15lensesAndPrismsPhjfjPKfS1_S1_S1_jbS1_biS1_bPKhE5coeff+264];
	mul.f32 	%f476, %f1, %f475;
	mul.f32 	%f477, %f1, %f476;
	mul.f32 	%f478, %f2, %f477;
	mul.f32 	%f479, %f2, %f478;
	mul.f32 	%f480, %f2, %f479;
	fma.rn.f32 	%f481, %f2, %f480, %f474;
	ld.shared.f32 	%f482, [_ZZ15lensesAndPrismsPhjfjPKfS1_S1_S1_jbS1_biS1_bPKhE5coeff+268];
	mul.f32 	%f483, %f1, %f482;
	mul.f32 	%f484, %f1, %f483;
	mul.f32 	%f485, %f2, %f484;
	mul.f32 	%f486, %f2, %f485;
	mul.f32 	%f487, %f2, %f486;
	fma.rn.f32 	%f488, %f21, %f487, %f481;
	ld.shared.f32 	%f489, [_ZZ15lensesAndPrismsPhjfjPKfS1_S1_S1_jbS1_biS1_bPKhE5coeff+272];
	mul.f32 	%f490, %f1, %f489;
	mul.f32 	%f491, %f1, %f490;
	mul.f32 	%f492, %f2, %f491;
	mul.f32 	%f493, %f2, %f492;
	mul.f32 	%f494, %f21, %f493;
	fma.rn.f32 	%f495, %f21, %f494, %f488;
	ld.shared.f32 	%f496, [_ZZ15lensesAndPrismsPhjfjPKfS1_S1_S1_jbS1_biS1_bPKhE5coeff+276];
	mul.f32 	%f497, %f1, %f496;
	mul.f32 	%f498, %f1, %f497;
	mul.f32 	%f499, %f2, %f498;
	mul.f32 	%f500, %f21, %f499;
	mul.f32 	%f501, %f21, %f500;
	fma.rn.f32 	%f502, %f21, %f501, %f495;
	ld.shared.f32 	%f503, [_ZZ15lensesAndPrismsPhjfjPKfS1_S1_S1_jbS1_biS1_bPKhE5coeff+280];
	mul.f32 	%f504, %f1, %f503;
	mul.f32 	%f505, %f1, %f504;
	mul.f32 	%f506, %f21, %f505;
	mul.f32 	%f507, %f21, %f506;
	mul.f32 	%f508, %f21, %f507;
	fma.rn.f32 	%f509, %f21, %f508, %f502;
	ld.shared.f32 	%f510, [_ZZ15lensesAndPrismsPhjfjPKfS1_S1_S1_jbS1_biS1_bPKhE5coeff+284];
	mul.f32 	%f511, %f1, %f510;
	mul.f32 	%f512, %f2, %f511;
	mul.f32 	%f513, %f2, %f512;
	mul.f32 	%f514, %f2, %f513;
	mul.f32 	%f515, %f2, %f514;
	fma.rn.f32 	%f516, %f2, %f515, %f509;
	ld.shared.f32 	%f517, [_ZZ15lensesAndPrismsPhjfjPKfS1_S1_S1_jbS1_biS1_bPKhE5coeff+288];
	mul.f32 	%f518, %f1, %f517;
	mul.f32 	%f519, %f2, %f518;
	mul.f32 	%f520, %f2, %f519;
	mul.f32 	%f521, %f2, %f520;
	mul.f32 	%f522, %f2, %f521;
	fma.rn.f32 	%f523, %f21, %f522, %f516;
	ld.shared.f32 	%f524, [_ZZ15lensesAndPrismsPhjfjPKfS1_S1_S1_jbS1_biS1_bPKhE5coeff+292];
	mul.f32 	%f525, %f1, %f524;
	mul.f32 	%f526, %f2, %f525;
	mul.f32 	%f527, %f2, %f526;
	mul.f32 	%f528, %f2, %f527;
	mul.f32 	%f529, %f21, %f528;
	fma.rn.f32 	%f530, %f21, %f529, %f523;
	ld.shared.f32 	%f531, [_ZZ15lensesAndPrismsPhjfjPKfS1_S1_S1_jbS1_biS1_bPKhE5coeff+296];
	mul.f32 	%f532, %f1, %f531;
	mul.f32 	%f533, %f2, %f532;
	mul.f32 	%f534, %f2, %f533;
	mul.f32 	%f535, %f21, %f534;
	mul.f32 	%f536, %f21, %f535;
	fma.rn.f32 	%f537, %f21, %f536, %f530;
	ld.shared.f32 	%f538, [_ZZ15lensesAndPrismsPhjfjPKfS1_S1_S1_jbS1_biS1_bPKhE5coeff+300];
	mul.f32 	%f539, %f1, %f538;
	mul.f32 	%f540, %f2, %f539;
	mul.f32 	%f541, %f21, %f540;
	mul.f32 	%f542, %f21, %f541;
	mul.f32 	%f543, %f21, %f542;
	fma.rn.f32 	%f544, %f21, %f543, %f537;
	ld.shared.f32 	%f545, [_ZZ15lensesAndPrismsPhjfjPKfS1_S1_S1_jbS1_biS1_bPKhE5coeff+304];
	mul.f32 	%f546, %f1, %f545;
	mul.f32 	%f547, %f21, %f546;
	mul.f32 	%f548, %f21, %f547;
	mul.f32 	%f549, %f21, %f548;
	mul.f32 	%f550, %f21, %f549;
	fma.rn.f32 	%f551, %f21, %f550, %f544;
	ld.shared.f32 	%f552, [_ZZ15lensesAndPrismsPhjfjPKfS1_S1_S1_jbS1_biS1_bPKhE5coeff+308];
	mul.f32 	%f553, %f2, %f552;
	mul.f32 	%f554, %f2, %f553;
	mul.f32 	%f555, %f2, %f554;
	mul.f32 	%f556, %f2, %f555;
	mul.f32 	%f557, %f2, %f556;
	fma.rn.f32 	%f558, %f2, %f557, %f551;
	ld.shared.f32 	%f559, [_ZZ15lensesAndPrismsPhjfjPKfS1_S1_S1_jbS1_biS1_bPKhE5coeff+312];
	mul.f32 	%f560, %f2, %f559;
	mul.f32 	%f561, %f2, %f560;
	mul.f32 	%f562, %f2, %f561;
	mul.f32 	%f563, %f2, %f562;
	mul.f32 	%f564, %f2, %f563;
	fma.rn.f32 	%f565, %f21, %f564, %f558;
	ld.shared.f32 	%f566, [_ZZ15lensesAndPrismsPhjfjPKfS1_S1_S1_jbS1_biS1_bPKhE5coeff+316];
	mul.f32 	%f567, %f2, %f566;
	mul.f32 	%f568, %f2, %f567;
	mul.f32 	%f569, %f2, %f568;
	mul.f32 	%f570, %f2, %f569;
	mul.f32 	%f571, %f21, %f570;
	fma.rn.f32 	%f572, %f21, %f571, %f565;
	ld.shared.f32 	%f573, [_ZZ15lensesAndPrismsPhjfjPKfS1_S1_S1_jbS1_biS1_bPKhE5coeff+320];
	mul.f32 	%f574, %f2, %f573;
	mul.f32 	%f575, %f2, %f574;
	mul.f32 	%f576, %f2, %f575;
	mul.f32 	%f577, %f21, %f576;
	mul.f32 	%f578, %f21, %f577;
	fma.rn.f32 	%f579, %f21, %f578, %f572;
	ld.shared.f32 	%f580, [_ZZ15lensesAndPrismsPhjfjPKfS1_S1_S1_jbS1_biS1_bPKhE5coeff+324];
	mul.f32 	%f581, %f2, %f580;
	mul.f32 	%f582, %f2, %f581;
	mul.f32 	%f583, %f21, %f582;
	mul.f32 	%f584, %f21, %f583;
	mul.f32 	%f585, %f21, %f584;
	fma.rn.f32 	%f586, %f21, %f585, %f579;
	ld.shared.f32 	%f587, [_ZZ15lensesAndPrismsPhjfjPKfS1_S1_S1_jbS1_biS1_bPKhE5coeff+328];
	mul.f32 	%f588, %f2, %f587;
	mul.f32 	%f589, %f21, %f588;
	mul.f32 	%f590, %f21, %f589;
	mul.f32 	%f591, %f21, %f590;
	mul.f32 	%f592, %f21, %f591;
	fma.rn.f32 	%f593, %f21, %f592, %f586;
	ld.shared.f32 	%f594, [_ZZ15lensesAndPrismsPhjfjPKfS1_S1_S1_jbS1_biS1_bPKhE5coeff+332];
	mul.f32 	%f595, %f21, %f594;
	mul.f32 	%f596, %f21, %f595;
	mul.f32 	%f597, %f21, %f596;
	mul.f32 	%f598, %f21, %f597;
	mul.f32 	%f599, %f21, %f598;
	fma.rn.f32 	%f875, %f21, %f599, %f593;
$L__BB1_35:
	ld.shared.f32 	%f600, [_ZZ15lensesAndPrismsPhjfjPKfS1_S1_S1_jbS1_biS1_bPKhE5coeff+140];
	mul.f32 	%f601, %f1, %f600;
	mul.f32 	%f602, %f1, %f601;
	mul.f32 	%f603, %f1, %f602;
	mul.f32 	%f604, %f1, %f603;
	fma.rn.f32 	%f605, %f1, %f604, %f875;
	ld.shared.f32 	%f606, [_ZZ15lensesAndPrismsPhjfjPKfS1_S1_S1_jbS1_biS1_bPKhE5coeff+144];
	mul.f32 	%f607, %f1, %f606;
	mul.f32 	%f608, %f1, %f607;
	mul.f32 	%f609, %f1, %f608;
	mul.f32 	%f610, %f1, %f609;
	fma.rn.f32 	%f611, %f2, %f610, %f605;
	ld.shared.f32 	%f612, [_ZZ15lensesAndPrismsPhjfjPKfS1_S1_S1_jbS1_biS1_bPKhE5coeff+148];
	mul.f32 	%f613, %f1, %f612;
	mul.f32 	%f614, %f1, %f613;
	mul.f32 	%f615, %f1, %f614;
	mul.f32 	%f616, %f1, %f615;
	fma.rn.f32 	%f617, %f21, %f616, %f611;
	ld.shared.f32 	%f618, [_ZZ15lensesAndPrismsPhjfjPKfS1_S1_S1_jbS1_biS1_bPKhE5coeff+152];
	mul.f32 	%f619, %f1, %f618;
	mul.f32 	%f620, %f1, %f619;
	mul.f32 	%f621, %f1, %f620;
	mul.f32 	%f622, %f2, %f621;
	fma.rn.f32 	%f623, %f2, %f622, %f617;
	ld.shared.f32 	%f624, [_ZZ15lensesAndPrismsPhjfjPKfS1_S1_S1_jbS1_biS1_bPKhE5coeff+156];
	mul.f32 	%f625, %f1, %f624;
	mul.f32 	%f626, %f1, %f625;
	mul.f32 	%f627, %f1, %f626;
	mul.f32 	%f628, %f2, %f627;
	fma.rn.f32 	%f629, %f21, %f628, %f623;
	ld.shared.f32 	%f630, [_ZZ15lensesAndPrismsPhjfjPKfS1_S1_S1_jbS1_biS1_bPKhE5coeff+160];
	mul.f32 	%f631, %f1, %f630;
	mul.f32 	%f632, %f1, %f631;
	mul.f32 	%f633, %f1, %f632;
	mul.f32 	%f634, %f21, %f633;
	fma.rn.f32 	%f635, %f21, %f634, %f629;
	ld.shared.f32 	%f636, [_ZZ15lensesAndPrismsPhjfjPKfS1_S1_S1_jbS1_biS1_bPKhE5coeff+164];
	mul.f32 	%f637, %f1, %f636;
	mul.f32 	%f638, %f1, %f637;
	mul.f32 	%f639, %f2, %f638;
	mul.f32 	%f640, %f2, %f639;
	fma.rn.f32 	%f641, %f2, %f640, %f635;
	ld.shared.f32 	%f642, [_ZZ15lensesAndPrismsPhjfjPKfS1_S1_S1_jbS1_biS1_bPKhE5coeff+168];
	mul.f32 	%f643, %f1, %f642;
	mul.f32 	%f644, %f1, %f643;
	mul.f32 	%f645, %f2, %f644;
	mul.f32 	%f646, %f2, %f645;
	fma.rn.f32 	%f647, %f21, %f646, %f641;
	ld.shared.f32 	%f648, [_ZZ15lensesAndPrismsPhjfjPKfS1_S1_S1_jbS1_biS1_bPKhE5coeff+172];
	mul.f32 	%f649, %f1, %f648;
	mul.f32 	%f650, %f1, %f649;
	mul.f32 	%f651, %f2, %f650;
	mul.f32 	%f652, %f21, %f651;
	fma.rn.f32 	%f653, %f21, %f652, %f647;
	ld.shared.f32 	%f654, [_ZZ15lensesAndPrismsPhjfjPKfS1_S1_S1_jbS1_biS1_bPKhE5coeff+176];
	mul.f32 	%f655, %f1, %f654;
	mul.f32 	%f656, %f1, %f655;
	mul.f32 	%f657, %f21, %f656;
	mul.f32 	%f658, %f21, %f657;
	fma.rn.f32 	%f659, %f21, %f658, %f653;
	ld.shared.f32 	%f660, [_ZZ15lensesAndPrismsPhjfjPKfS1_S1_S1_jbS1_biS1_bPKhE5coeff+180];
	mul.f32 	%f661, %f1, %f660;
	mul.f32 	%f662, %f2, %f661;
	mul.f32 	%f663, %f2, %f662;
	mul.f32 	%f664, %f2, %f663;
	fma.rn.f32 	%f665, %f2, %f664, %f659;
	ld.shared.f32 	%f666, [_ZZ15lensesAndPrismsPhjfjPKfS1_S1_S1_jbS1_biS1_bPKhE5coeff+184];
	mul.f32 	%f667, %f1, %f666;
	mul.f32 	%f668, %f2, %f667;
	mul.f32 	%f669, %f2, %f668;
	mul.f32 	%f670, %f2, %f669;
	fma.rn.f32 	%f671, %f21, %f670, %f665;
	ld.shared.f32 	%f672, [_ZZ15lensesAndPrismsPhjfjPKfS1_S1_S1_jbS1_biS1_bPKhE5coeff+188];
	mul.f32 	%f673, %f1, %f672;
	mul.f32 	%f674, %f2, %f673;
	mul.f32 	%f675, %f2, %f674;
	mul.f32 	%f676, %f21, %f675;
	fma.rn.f32 	%f677, %f21, %f676, %f671;
	ld.shared.f32 	%f678, [_ZZ15lensesAndPrismsPhjfjPKfS1_S1_S1_jbS1_biS1_bPKhE5coeff+192];
	mul.f32 	%f679, %f1, %f678;
	mul.f32 	%f680, %f2, %f679;
	mul.f32 	%f681, %f21, %f680;
	mul.f32 	%f682, %f21, %f681;
	fma.rn.f32 	%f683, %f21, %f682, %f677;
	ld.shared.f32 	%f684, [_ZZ15lensesAndPrismsPhjfjPKfS1_S1_S1_jbS1_biS1_bPKhE5coeff+196];
	mul.f32 	%f685, %f1, %f684;
	mul.f32 	%f686, %f21, %f685;
	mul.f32 	%f687, %f21, %f686;
	mul.f32 	%f688, %f21, %f687;
	fma.rn.f32 	%f689, %f21, %f688, %f683;
	ld.shared.f32 	%f690, [_ZZ15lensesAndPrismsPhjfjPKfS1_S1_S1_jbS1_biS1_bPKhE5coeff+200];
	mul.f32 	%f691, %f2, %f690;
	mul.f32 	%f692, %f2, %f691;
	mul.f32 	%f693, %f2, %f692;
	mul.f32 	%f694, %f2, %f693;
	fma.rn.f32 	%f695, %f2, %f694, %f689;
	ld.shared.f32 	%f696, [_ZZ15lensesAndPrismsPhjfjPKfS1_S1_S1_jbS1_biS1_bPKhE5coeff+204];
	mul.f32 	%f697, %f2, %f696;
	mul.f32 	%f698, %f2, %f697;
	mul.f32 	%f699, %f2, %f698;
	mul.f32 	%f700, %f2, %f699;
	fma.rn.f32 	%f701, %f21, %f700, %f695;
	ld.shared.f32 	%f702, [_ZZ15lensesAndPrismsPhjfjPKfS1_S1_S1_jbS1_biS1_bPKhE5coeff+208];
	mul.f32 	%f703, %f2, %f702;
	mul.f32 	%f704, %f2, %f703;
	mul.f32 	%f705, %f2, %f704;
	mul.f32 	%f706, %f21, %f705;
	fma.rn.f32 	%f707, %f21, %f706, %f701;
	ld.shared.f32 	%f708, [_ZZ15lensesAndPrismsPhjfjPKfS1_S1_S1_jbS1_biS1_bPKhE5coeff+212];
	mul.f32 	%f709, %f2, %f708;
	mul.f32 	%f710, %f2, %f709;
	mul.f32 	%f711, %f21, %f710;
	mul.f32 	%f712, %f21, %f711;
	fma.rn.f32 	%f713, %f21, %f712, %f707;
	ld.shared.f32 	%f714, [_ZZ15lensesAndPrismsPhjfjPKfS1_S1_S1_jbS1_biS1_bPKhE5coeff+216];
	mul.f32 	%f715, %f2, %f714;
	mul.f32 	%f716, %f21, %f715;
	mul.f32 	%f717, %f21, %f716;
	mul.f32 	%f718, %f21, %f717;
	fma.rn.f32 	%f719, %f21, %f718, %f713;
	ld.shared.f32 	%f720, [_ZZ15lensesAndPrismsPhjfjPKfS1_S1_S1_jbS1_biS1_bPKhE5coeff+220];
	mul.f32 	%f721, %f21, %f720;
	mul.f32 	%f722, %f21, %f721;
	mul.f32 	%f723, %f21, %f722;
	mul.f32 	%f724, %f21, %f723;
	fma.rn.f32 	%f875, %f21, %f724, %f719;
$L__BB1_36:
	ld.shared.f32 	%f725, [_ZZ15lensesAndPrismsPhjfjPKfS1_S1_S1_jbS1_biS1_bPKhE5coeff+80];
	mul.f32 	%f726, %f1, %f725;
	mul.f32 	%f727, %f1, %f726;
	mul.f32 	%f728, %f1, %f727;
	fma.rn.f32 	%f729, %f1, %f728, %f875;
	ld.shared.f32 	%f730, [_ZZ15lensesAndPrismsPhjfjPKfS1_S1_S1_jbS1_biS1_bPKhE5coeff+84];
	mul.f32 	%f731, %f1, %f730;
	mul.f32 	%f732, %f1, %f731;
	mul.f32 	%f733, %f1, %f732;
	fma.rn.f32 	%f734, %f2, %f733, %f729;
	ld.shared.f32 	%f735, [_ZZ15lensesAndPrismsPhjfjPKfS1_S1_S1_jbS1_biS1_bPKhE5coeff+88];
	mul.f32 	%f736, %f1, %f735;
	mul.f32 	%f737, %f1, %f736;
	mul.f32 	%f738, %f1, %f737;
	fma.rn.f32 	%f739, %f21, %f738, %f734;
	ld.shared.f32 	%f740, [_ZZ15lensesAndPrismsPhjfjPKfS1_S1_S1_jbS1_biS1_bPKhE5coeff+92];
	mul.f32 	%f741, %f1, %f740;
	mul.f32 	%f742, %f1, %f741;
	mul.f32 	%f743, %f2, %f742;
	fma.rn.f32 	%f744, %f2, %f743, %f739;
	ld.shared.f32 	%f745, [_ZZ15lensesAndPrismsPhjfjPKfS1_S1_S1_jbS1_biS1_bPKhE5coeff+96];
	mul.f32 	%f746, %f1, %f745;
	mul.f32 	%f747, %f1, %f746;
	mul.f32 	%f748, %f2, %f747;
	fma.rn.f32 	%f749, %f21, %f748, %f744;
	ld.shared.f32 	%f750, [_ZZ15lensesAndPrismsPhjfjPKfS1_S1_S1_jbS1_biS1_bPKhE5coeff+100];
	mul.f32 	%f751, %f1, %f750;
	mul.f32 	%f752, %f1, %f751;
	mul.f32 	%f753, %f21, %f752;
	fma.rn.f32 	%f754, %f21, %f753, %f749;
	ld.shared.f32 	%f755, [_ZZ15lensesAndPrismsPhjfjPKfS1_S1_S1_jbS1_biS1_bPKhE5coeff+104];
	mul.f32 	%f756, %f1, %f755;
	mul.f32 	%f757, %f2, %f756;
	mul.f32 	%f758, %f2, %f757;
	fma.rn.f32 	%f759, %f2, %f758, %f754;
	ld.shared.f32 	%f760, [_ZZ15lensesAndPrismsPhjfjPKfS1_S1_S1_jbS1_biS1_bPKhE5coeff+108];
	mul.f32 	%f761, %f1, %f760;
	mul.f32 	%f762, %f2, %f761;
	mul.f32 	%f763, %f2, %f762;
	fma.rn.f32 	%f764, %f21, %f763, %f759;
	ld.shared.f32 	%f765, [_ZZ15lensesAndPrismsPhjfjPKfS1_S1_S1_jbS1_biS1_bPKhE5coeff+112];
	mul.f32 	%f766, %f1, %f765;
	mul.f32 	%f767, %f2, %f766;
	mul.f32 	%f768, %f21, %f767;
	fma.rn.f32 	%f769, %f21, %f768, %f764;
	ld.shared.f32 	%f770, [_ZZ15lensesAndPrismsPhjfjPKfS1_S1_S1_jbS1_biS1_bPKhE5coeff+116];
	mul.f32 	%f771, %f1, %f770;
	mul.f32 	%f772, %f21, %f771;
	mul.f32 	%f773, %f21, %f772;
	fma.rn.f32 	%f774, %f21, %f773, %f769;
	ld.shared.f32 	%f775, [_ZZ15lensesAndPrismsPhjfjPKfS1_S1_S1_jbS1_biS1_bPKhE5coeff+120];
	mul.f32 	%f776, %f2, %f775;
	mul.f32 	%f777, %f2, %f776;
	mul.f32 	%f778, %f2, %f777;
	fma.rn.f32 	%f779, %f2, %f778, %f774;
	ld.shared.f32 	%f780, [_ZZ15lensesAndPrismsPhjfjPKfS1_S1_S1_jbS1_biS1_bPKhE5coeff+124];
	mul.f32 	%f781, %f2, %f780;
	mul.f32 	%f782, %f2, %f781;
	mul.f32 	%f783, %f2, %f782;
	fma.rn.f32 	%f784, %f21, %f783, %f779;
	ld.shared.f32 	%f785, [_ZZ15lensesAndPrismsPhjfjPKfS1_S1_S1_jbS1_biS1_bPKhE5coeff+128];
	mul.f32 	%f786, %f2, %f785;
	mul.f32 	%f787, %f2, %f786;
	mul.f32 	%f788, %f21, %f787;
	fma.rn.f32 	%f789, %f21, %f788, %f784;
	ld.shared.f32 	%f790, [_ZZ15lensesAndPrismsPhjfjPKfS1_S1_S1_jbS1_biS1_bPKhE5coeff+132];
	mul.f32 	%f791, %f2, %f790;
	mul.f32 	%f792, %f21, %f791;
	mul.f32 	%f793, %f21, %f792;
	fma.rn.f32 	%f794, %f21, %f793, %f789;
	ld.shared.f32 	%f795, [_ZZ15lensesAndPrismsPhjfjPKfS1_S1_S1_jbS1_biS1_bPKhE5coeff+136];
	mul.f32 	%f796, %f21, %f795;
	mul.f32 	%f797, %f21, %f796;
	mul.f32 	%f798, %f21, %f797;
	fma.rn.f32 	%f875, %f21, %f798, %f794;
$L__BB1_37:
	ld.shared.f32 	%f799, [_ZZ15lensesAndPrismsPhjfjPKfS1_S1_S1_jbS1_biS1_bPKhE5coeff];
	add.f32 	%f800, %f875, %f799;
	ld.shared.f32 	%f801, [_ZZ15lensesAndPrismsPhjfjPKfS1_S1_S1_jbS1_biS1_bPKhE5coeff+4];
	fma.rn.f32 	%f802, %f1, %f801, %f800;
	ld.shared.f32 	%f803, [_ZZ15lensesAndPrismsPhjfjPKfS1_S1_S1_jbS1_biS1_bPKhE5coeff+8];
	fma.rn.f32 	%f804, %f2, %f803, %f802;
	ld.shared.f32 	%f805, [_ZZ15lensesAndPrismsPhjfjPKfS1_S1_S1_jbS1_biS1_bPKhE5coeff+12];
	fma.rn.f32 	%f806, %f21, %f805, %f804;
	ld.shared.f32 	%f807, [_ZZ15lensesAndPrismsPhjfjPKfS1_S1_S1_jbS1_biS1_bPKhE5coeff+16];
	mul.f32 	%f808, %f1, %f807;
	fma.rn.f32 	%f809, %f1, %f808, %f806;
	ld.shared.f32 	%f810, [_ZZ15lensesAndPrismsPhjfjPKfS1_S1_S1_jbS1_biS1_bPKhE5coeff+20];
	mul.f32 	%f811, %f1, %f810;
	fma.rn.f32 	%f812, %f2, %f811, %f809;
	ld.shared.f32 	%f813, [_ZZ15lensesAndPrismsPhjfjPKfS1_S1_S1_jbS1_biS1_bPKhE5coeff+24];
	mul.f32 	%f814, %f1, %f813;
	fma.rn.f32 	%f815, %f21, %f814, %f812;
	ld.shared.f32 	%f816, [_ZZ15lensesAndPrismsPhjfjPKfS1_S1_S1_jbS1_biS1_bPKhE5coeff+28];
	mul.f32 	%f817, %f2, %f816;
	fma.rn.f32 	%f818, %f2, %f817, %f815;
	ld.shared.f32 	%f819, [_ZZ15lensesAndPrismsPhjfjPKfS1_S1_S1_jbS1_biS1_bPKhE5coeff+32];
	mul.f32 	%f820, %f2, %f819;
	fma.rn.f32 	%f821, %f21, %f820, %f818;
	ld.shared.f32 	%f822, [_ZZ15lensesAndPrismsPhjfjPKfS1_S1_S1_jbS1_biS1_bPKhE5coeff+36];
	mul.f32 	%f823, %f21, %f822;
	fma.rn.f32 	%f824, %f21, %f823, %f821;
	ld.shared.f32 	%f825, [_ZZ15lensesAndPrismsPhjfjPKfS1_S1_S1_jbS1_biS1_bPKhE5coeff+40];
	mul.f32 	%f826, %f1, %f825;
	mul.f32 	%f827, %f1, %f826;
	fma.rn.f32 	%f828, %f1, %f827, %f824;
	ld.shared.f32 	%f829, [_ZZ15lensesAndPrismsPhjfjPKfS1_S1_S1_jbS1_biS1_bPKhE5coeff+44];
	mul.f32 	%f830, %f1, %f829;
	mul.f32 	%f831, %f1, %f830;
	fma.rn.f32 	%f832, %f2, %f831, %f828;
	ld.shared.f32 	%f833, [_ZZ15lensesAndPrismsPhjfjPKfS1_S1_S1_jbS1_biS1_bPKhE5coeff+48];
	mul.f32 	%f834, %f1, %f833;
	mul.f32 	%f835, %f1, %f834;
	fma.rn.f32 	%f836, %f21, %f835, %f832;
	ld.shared.f32 	%f837, [_ZZ15lensesAndPrismsPhjfjPKfS1_S1_S1_jbS1_biS1_bPKhE5coeff+52];
	mul.f32 	%f838, %f1, %f837;
	mul.f32 	%f839, %f2, %f838;
	fma.rn.f32 	%f840, %f2, %f839, %f836;
	ld.shared.f32 	%f841, [_ZZ15lensesAndPrismsPhjfjPKfS1_S1_S1_jbS1_biS1_bPKhE5coeff+56];
	mul.f32 	%f842, %f1, %f841;
	mul.f32 	%f843, %f2, %f842;
	fma.rn.f32 	%f844, %f21, %f843, %f840;
	ld.shared.f32 	%f845, [_ZZ15lensesAndPrismsPhjfjPKfS1_S1_S1_jbS1_biS1_bPKhE5coeff+60];
	mul.f32 	%f846, %f1, %f845;
	mul.f32 	%f847, %f21, %f846;
	fma.rn.f32 	%f848, %f21, %f847, %f844;
	ld.shared.f32 	%f849, [_ZZ15lensesAndPrismsPhjfjPKfS1_S1_S1_jbS1_biS1_bPKhE5coeff+64];
	mul.f32 	%f850, %f2, %f849;
	mul.f32 	%f851, %f2, %f850;
	fma.rn.f32 	%f852, %f2, %f851, %f848;
	ld.shared.f32 	%f853, [_ZZ15lensesAndPrismsPhjfjPKfS1_S1_S1_jbS1_biS1_bPKhE5coeff+68];
	mul.f32 	%f854, %f2, %f853;
	mul.f32 	%f855, %f2, %f854;
	fma.rn.f32 	%f856, %f21, %f855, %f852;
	ld.shared.f32 	%f857, [_ZZ15lensesAndPrismsPhjfjPKfS1_S1_S1_jbS1_biS1_bPKhE5coeff+72];
	mul.f32 	%f858, %f2, %f857;
	mul.f32 	%f859, %f21, %f858;
	fma.rn.f32 	%f860, %f21, %f859, %f856;
	ld.shared.f32 	%f861, [_ZZ15lensesAndPrismsPhjfjPKfS1_S1_S1_jbS1_biS1_bPKhE5coeff+76];
	mul.f32 	%f862, %f21, %f861;
	mul.f32 	%f863, %f21, %f862;
	fma.rn.f32 	%f875, %f21, %f863, %f860;
$L__BB1_38:
	setp.lt.f32 	%p35, %f875, 0f00000000;
	selp.f32 	%f864, 0f00000000, %f875, %p35;
	cvt.rzi.u32.f32 	%r107, %f864;
	cvt.s64.s32 	%rd59, %r2;
	add.s64 	%rd60, %rd1, %rd59;
	st.global.u8 	[%rd60], %r107;
	bra.uni 	$L__BB1_44;
$L__BB1_39:
	setp.eq.s16 	%p36, %rs3, 0;
	@%p36 bra 	$L__BB1_43;
	setp.gt.u32 	%p37, %r1, 255;
	@%p37 bra 	$L__BB1_42;
	cvt.u64.u32 	%rd61, %r1;
	cvta.to.global.u64 	%rd62, %rd21;
	add.s64 	%rd63, %rd62, %rd61;
	ld.global.u8 	%rs4, [%rd63];
	mov.u32 	%r108, _ZZ15lensesAndPrismsPhjfjPKfS1_S1_S1_jbS1_biS1_bPKhE5lut_t;
	add.s32 	%r109, %r108, %r1;
	st.shared.u8 	[%r109], %rs4;
$L__BB1_42:
	bar.sync 	0;
	cvt.f64.f32 	%fd13, %f21;
	add.f64 	%fd14, %fd13, 0d400921FB54442D18;
	mul.f64 	%fd15, %fd14, 0d4070000000000000;
	div.rn.f64 	%fd16, %fd15, 0d401921FB54442D18;
	cvt.rmi.f64.f64 	%fd17, %fd16;
	cvt.rzi.s32.f64 	%r110, %fd17;
	mov.u32 	%r111, _ZZ15lensesAndPrismsPhjfjPKfS1_S1_S1_jbS1_biS1_bPKhE5lut_t;
	add.s32 	%r112, %r111, %r110;
	ld.shared.u8 	%rs5, [%r112];
	cvt.s64.s32 	%rd64, %r2;
	add.s64 	%rd65, %rd1, %rd64;
	st.global.u8 	[%rd65], %rs5;
	bra.uni 	$L__BB1_44;
$L__BB1_43:
	cvt.f64.f32 	%fd18, %f21;
	add.f64 	%fd19, %fd18, 0d400921FB54442D18;
	mul.f64 	%fd20, %fd19, 0d4070000000000000;
	div.rn.f64 	%fd21, %fd20, 0d401921FB54442D18;
	cvt.rmi.f64.f64 	%fd22, %fd21;
	cvt.rzi.u32.f64 	%r113, %fd22;
	cvt.s64.s32 	%rd66, %r2;
	add.s64 	%rd67, %rd1, %rd66;
	st.global.u8 	[%rd67], %r113;
$L__BB1_44:
	ret;

}
	// .globl	_Z10calculateIPKhjfjPKfS2_S2_Pf
.visible .entry _Z10calculateIPKhjfjPKfS2_S2_Pf(
	.param .u64 .ptr .align 1 _Z10calculateIPKhjfjPKfS2_S2_Pf_param_0,
	.param .u32 _Z10calculateIPKhjfjPKfS2_S2_Pf_param_1,
	.param .f32 _Z10calculateIPKhjfjPKfS2_S2_Pf_param_2,
	.param .u32 _Z10calculateIPKhjfjPKfS2_S2_Pf_param_3,
	.param .u64 .ptr .align 1 _Z10calculateIPKhjfjPKfS2_S2_Pf_param_4,
	.param .u64 .ptr .align 1 _Z10calculateIPKhjfjPKfS2_S2_Pf_param_5,
	.param .u64 .ptr .align 1 _Z10calculateIPKhjfjPKfS2_S2_Pf_param_6,
	.param .u64 .ptr .align 1 _Z10calculateIPKhjfjPKfS2_S2_Pf_param_7
)
{
	.local .align 4 .b8 	__local_depot2[28];
	.reg .b64 	%SP;
	.reg .b64 	%SPL;
	.reg .pred 	%p<23>;
	.reg .b16 	%rs<2>;
	.reg .b32 	%r<95>;
	.reg .b32 	%f<132>;
	.reg .b64 	%rd<58>;
	.reg .b64 	%fd<10>;
	// demoted variable
	.shared .align 4 .b8 _ZZ10calculateIPKhjfjPKfS2_S2_PfE3vRe[1024];
	// demoted variable
	.shared .align 4 .b8 _ZZ10calculateIPKhjfjPKfS2_S2_PfE3vIm[1024];
	mov.u64 	%SPL, __local_depot2;
	ld.param.u32 	%r33, [_Z10calculateIPKhjfjPKfS2_S2_Pf_param_1];
	ld.param.u32 	%r32, [_Z10calculateIPKhjfjPKfS2_S2_Pf_param_3];
	ld.param.u64 	%rd15, [_Z10calculateIPKhjfjPKfS2_S2_Pf_param_4];
	ld.param.u64 	%rd16, [_Z10calculateIPKhjfjPKfS2_S2_Pf_param_5];
	ld.param.u64 	%rd17, [_Z10calculateIPKhjfjPKfS2_S2_Pf_param_6];
	cvta.to.global.u64 	%rd18, %rd17;
	cvta.to.global.u64 	%rd19, %rd16;
	cvta.to.global.u64 	%rd20, %rd15;
	add.u64 	%rd1, %SPL, 0;
	add.u64 	%rd2, %SPL, 0;
	mov.u32 	%r1, %ctaid.x;
	mov.u32 	%r2, %tid.x;
	mul.wide.u32 	%rd23, %r1, 4;
	add.s64 	%rd24, %rd20, %rd23;
	ld.global.f32 	%f1, [%rd24];
	add.s64 	%rd25, %rd19, %rd23;
	ld.global.f32 	%f2, [%rd25];
	add.s64 	%rd26, %rd18, %rd23;
	ld.global.f32 	%f3, [%rd26];
	shl.b32 	%r34, %r2, 2;
	mov.u32 	%r35, _ZZ10calculateIPKhjfjPKfS2_S2_PfE3vRe;
	add.s32 	%r3, %r35, %r34;
	mov.b32 	%r36, 0;
	st.shared.u32 	[%r3], %r36;
	mov.u32 	%r37, _ZZ10calculateIPKhjfjPKfS2_S2_PfE3vIm;
	add.s32 	%r4, %r37, %r34;
	st.shared.u32 	[%r4], %r36;
	shr.s32 	%r38, %r33, 1;
	sub.s32 	%r39, %r2, %r38;
	cvt.rn.f32.s32 	%f4, %r39;
	setp.ge.u32 	%p1, %r2, %r32;
	@%p1 bra 	$L__BB2_20;
	ld.param.f32 	%f125, [_Z10calculateIPKhjfjPKfS2_S2_Pf_param_2];
	mul.f32 	%f25, %f125, %f4;
	mul.f32 	%f5, %f25, %f25;
	mul.f32 	%f6, %f25, %f1;
	mov.f32 	%f129, 0fBF000000;
	mov.f32 	%f127, 0f00000000;
	mov.u64 	%rd40, __cudart_i2opi_f;
	mov.f32 	%f128, %f127;
	mov.u32 	%r86, %r2;
$L__BB2_2:
	ld.param.u64 	%rd52, [_Z10calculateIPKhjfjPKfS2_S2_Pf_param_0];
	cvt.u64.u32 	%rd27, %r86;
	cvta.to.global.u64 	%rd28, %rd52;
	add.s64 	%rd29, %rd28, %rd27;
	ld.global.u8 	%rs1, [%rd29];
	cvt.rn.f32.u16 	%f26, %rs1;
	add.f32 	%f27, %f26, %f26;
	cvt.f64.f32 	%fd1, %f27;
	mul.f64 	%fd2, %fd1, 0d400921FB54442D18;
	fma.rn.f64 	%fd3, %fd2, 0d3F70000000000000, 0dC00921FB54442D18;
	cvt.rn.f32.f64 	%f28, %fd3;
	fma.rn.f32 	%f29, %f129, %f129, %f5;
	fma.rn.f32 	%f30, %f2, %f129, %f6;
	add.f32 	%f31, %f30, %f30;
	fma.rn.f32 	%f32, %f3, %f29, %f31;
	cvt.f64.f32 	%fd4, %f32;
	mul.f64 	%fd5, %fd4, 0dC00921FB54442D18;
	cvt.rn.f32.f64 	%f33, %fd5;
	add.f32 	%f10, %f28, %f33;
	mul.f32 	%f34, %f10, 0f3F22F983;
	cvt.rni.s32.f32 	%r94, %f34;
	cvt.rn.f32.s32 	%f35, %r94;
	fma.rn.f32 	%f36, %f35, 0fBFC90FDA, %f10;
	fma.rn.f32 	%f37, %f35, 0fB3A22168, %f36;
	fma.rn.f32 	%f131, %f35, 0fA7C234C5, %f37;
	abs.f32 	%f12, %f10;
	setp.ltu.f32 	%p2, %f12, 0f47CE4780;
	mov.u32 	%r90, %r94;
	mov.f32 	%f130, %f131;
	@%p2 bra 	$L__BB2_10;
	setp.neu.f32 	%p3, %f12, 0f7F800000;
	@%p3 bra 	$L__BB2_5;
	mov.f32 	%f40, 0f00000000;
	mul.rn.f32 	%f130, %f10, %f40;
	mov.b32 	%r90, 0;
	bra.uni 	$L__BB2_10;
$L__BB2_5:
	mov.b32 	%r7, %f10;
	mov.b64 	%rd56, 0;
	mov.b32 	%r87, 0;
	mov.u64 	%rd54, __cudart_i2opi_f;
	mov.u64 	%rd55, %rd2;
$L__BB2_6:
	.pragma "nounroll";
	ld.global.nc.u32 	%r41, [%rd54];
	shl.b32 	%r42, %r7, 8;
	or.b32  	%r43, %r42, -2147483648;
	mad.wide.u32 	%rd32, %r41, %r43, %rd56;
	shr.u64 	%rd56, %rd32, 32;
	st.local.u32 	[%rd55], %rd32;
	add.s32 	%r87, %r87, 1;
	add.s64 	%rd55, %rd55, 4;
	add.s64 	%rd54, %rd54, 4;
	setp.ne.s32 	%p4, %r87, 6;
	@%p4 bra 	$L__BB2_6;
	shr.u32 	%r44, %r7, 23;
	st.local.u32 	[%rd2+24], %rd56;
	and.b32  	%r10, %r44, 31;
	and.b32  	%r45, %r44, 224;
	add.s32 	%r46, %r45, -128;
	shr.u32 	%r47, %r46, 5;
	mul.wide.u32 	%rd33, %r47, 4;
	sub.s64 	%rd9, %rd2, %rd33;
	ld.local.u32 	%r88, [%rd9+24];
	ld.local.u32 	%r89, [%rd9+20];
	setp.eq.s32 	%p5, %r10, 0;
	@%p5 bra 	$L__BB2_9;
	shf.l.wrap.b32 	%r88, %r89, %r88, %r10;
	ld.local.u32 	%r48, [%rd9+16];
	shf.l.wrap.b32 	%r89, %r48, %r89, %r10;
$L__BB2_9:
	shr.u32 	%r49, %r88, 30;
	shf.l.wrap.b32 	%r50, %r89, %r88, 2;
	shl.b32 	%r51, %r89, 2;
	shr.u32 	%r52, %r50, 31;
	add.s32 	%r53, %r52, %r49;
	neg.s32 	%r54, %r53;
	setp.lt.s32 	%p6, %r7, 0;
	selp.b32 	%r90, %r54, %r53, %p6;
	xor.b32  	%r55, %r50, %r7;
	shr.s32 	%r56, %r50, 31;
	xor.b32  	%r57, %r56, %r50;
	xor.b32  	%r58, %r56, %r51;
	cvt.u64.u32 	%rd34, %r57;
	shl.b64 	%rd35, %rd34, 32;
	cvt.u64.u32 	%rd36, %r58;
	or.b64  	%rd37, %rd35, %rd36;
	cvt.rn.f64.s64 	%fd6, %rd37;
	mul.f64 	%fd7, %fd6, 0d3BF921FB54442D19;
	cvt.rn.f32.f64 	%f38, %fd7;
	neg.f32 	%f39, %f38;
	setp.lt.s32 	%p7, %r55, 0;
	selp.f32 	%f130, %f39, %f38, %p7;
$L__BB2_10:
	setp.ltu.f32 	%p8, %f12, 0f47CE4780;
	add.s32 	%r60, %r90, 1;
	mul.rn.f32 	%f41, %f130, %f130;
	and.b32  	%r61, %r90, 1;
	setp.eq.b32 	%p9, %r61, 1;
	selp.f32 	%f42, %f130, 0f3F800000, %p9;
	fma.rn.f32 	%f43, %f41, %f42, 0f00000000;
	fma.rn.f32 	%f44, %f41, 0f37CBAC00, 0fBAB607ED;
	selp.f32 	%f45, 0fB94D4153, %f44, %p9;
	selp.f32 	%f46, 0f3C0885E4, 0f3D2AAABB, %p9;
	fma.rn.f32 	%f47, %f45, %f41, %f46;
	selp.f32 	%f48, 0fBE2AAAA8, 0fBEFFFFFF, %p9;
	fma.rn.f32 	%f49, %f47, %f41, %f48;
	fma.rn.f32 	%f50, %f49, %f43, %f42;
	and.b32  	%r62, %r60, 2;
	setp.eq.s32 	%p10, %r62, 0;
	mov.f32 	%f51, 0f00000000;
	sub.f32 	%f52, %f51, %f50;
	selp.f32 	%f53, %f50, %f52, %p10;
	add.f32 	%f128, %f128, %f53;
	@%p8 bra 	$L__BB2_18;
	setp.neu.f32 	%p11, %f12, 0f7F800000;
	@%p11 bra 	$L__BB2_13;
	mov.f32 	%f56, 0f00000000;
	mul.rn.f32 	%f131, %f10, %f56;
	mov.b32 	%r94, 0;
	bra.uni 	$L__BB2_18;
$L__BB2_13:
	mov.b32 	%r19, %f10;
	mov.b64 	%rd57, 0;
	mov.b32 	%r91, 0;
$L__BB2_14:
	.pragma "nounroll";
	mul.wide.u32 	%rd39, %r91, 4;
	add.s64 	%rd41, %rd40, %rd39;
	ld.global.nc.u32 	%r64, [%rd41];
	shl.b32 	%r65, %r19, 8;
	or.b32  	%r66, %r65, -2147483648;
	mad.wide.u32 	%rd42, %r64, %r66, %rd57;
	shr.u64 	%rd57, %rd42, 32;
	add.s64 	%rd43, %rd1, %rd39;
	st.local.u32 	[%rd43], %rd42;
	add.s32 	%r91, %r91, 1;
	setp.ne.s32 	%p12, %r91, 6;
	@%p12 bra 	$L__BB2_14;
	shr.u32 	%r67, %r19, 23;
	st.local.u32 	[%rd1+24], %rd57;
	and.b32  	%r22, %r67, 31;
	and.b32  	%r68, %r67, 224;
	add.s32 	%r69, %r68, -128;
	shr.u32 	%r70, %r69, 5;
	mul.wide.u32 	%rd44, %r70, 4;
	sub.s64 	%rd12, %rd1, %rd44;
	ld.local.u32 	%r92, [%rd12+24];
	ld.local.u32 	%r93, [%rd12+20];
	setp.eq.s32 	%p13, %r22, 0;
	@%p13 bra 	$L__BB2_17;
	shf.l.wrap.b32 	%r92, %r93, %r92, %r22;
	ld.local.u32 	%r71, [%rd12+16];
	shf.l.wrap.b32 	%r93, %r71, %r93, %r22;
$L__BB2_17:
	shr.u32 	%r72, %r92, 30;
	shf.l.wrap.b32 	%r73, %r93, %r92, 2;
	shl.b32 	%r74, %r93, 2;
	shr.u32 	%r75, %r73, 31;
	add.s32 	%r76, %r75, %r72;
	neg.s32 	%r77, %r76;
	setp.lt.s32 	%p14, %r19, 0;
	selp.b32 	%r94, %r77, %r76, %p14;
	xor.b32  	%r78, %r73, %r19;
	shr.s32 	%r79, %r73, 31;
	xor.b32  	%r80, %r79, %r73;
	xor.b32  	%r81, %r79, %r74;
	cvt.u64.u32 	%rd45, %r80;
	shl.b64 	%rd46, %rd45, 32;
	cvt.u64.u32 	%rd47, %r81;
	or.b64  	%rd48, %rd46, %rd47;
	cvt.rn.f64.s64 	%fd8, %rd48;
	mul.f64 	%fd9, %fd8, 0d3BF921FB54442D19;
	cvt.rn.f32.f64 	%f54, %fd9;
	neg.f32 	%f55, %f54;
	setp.lt.s32 	%p15, %r78, 0;
	selp.f32 	%f131, %f55, %f54, %p15;
$L__BB2_18:
	ld.param.f32 	%f126, [_Z10calculateIPKhjfjPKfS2_S2_Pf_param_2];
	mul.rn.f32 	%f57, %f131, %f131;
	and.b32  	%r83, %r94, 1;
	setp.eq.b32 	%p16, %r83, 1;
	selp.f32 	%f58, 0f3F800000, %f131, %p16;
	fma.rn.f32 	%f59, %f57, %f58, 0f00000000;
	fma.rn.f32 	%f60, %f57, 0f37CBAC00, 0fBAB607ED;
	selp.f32 	%f61, %f60, 0fB94D4153, %p16;
	selp.f32 	%f62, 0f3D2AAABB, 0f3C0885E4, %p16;
	fma.rn.f32 	%f63, %f61, %f57, %f62;
	selp.f32 	%f64, 0fBEFFFFFF, 0fBE2AAAA8, %p16;
	fma.rn.f32 	%f65, %f63, %f57, %f64;
	fma.rn.f32 	%f66, %f65, %f59, %f58;
	and.b32  	%r84, %r94, 2;
	setp.eq.s32 	%p17, %r84, 0;
	mov.f32 	%f67, 0f00000000;
	sub.f32 	%f68, %f67, %f66;
	selp.f32 	%f69, %f66, %f68, %p17;
	add.f32 	%f127, %f127, %f69;
	mov.u32 	%r85, %ntid.x;
	add.s32 	%r86, %r86, %r85;
	add.f32 	%f129, %f126, %f129;
	setp.lt.u32 	%p18, %r86, %r32;
	@%p18 bra 	$L__BB2_2;
	st.shared.f32 	[%r3], %f128;
	st.shared.f32 	[%r4], %f127;
$L__BB2_20:
	bar.sync 	0;
	bar.sync 	0;
	setp.gt.u32 	%p19, %r2, 127;
	@%p19 bra 	$L__BB2_22;
	ld.shared.f32 	%f70, [%r3+512];
	ld.shared.f32 	%f71, [%r3];
	add.f32 	%f72, %f70, %f71;
	st.shared.f32 	[%r3], %f72;
	ld.shared.f32 	%f73, [%r4+512];
	ld.shared.f32 	%f74, [%r4];
	add.f32 	%f75, %f73, %f74;
	st.shared.f32 	[%r4], %f75;
$L__BB2_22:
	bar.sync 	0;
	setp.gt.u32 	%p20, %r2, 63;
	@%p20 bra 	$L__BB2_24;
	ld.shared.f32 	%f76, [%r3+256];
	ld.shared.f32 	%f77, [%r3];
	add.f32 	%f78, %f76, %f77;
	st.shared.f32 	[%r3], %f78;
	ld.shared.f32 	%f79, [%r4+256];
	ld.shared.f32 	%f80, [%r4];
	add.f32 	%f81, %f79, %f80;
	st.shared.f32 	[%r4], %f81;
$L__BB2_24:
	bar.sync 	0;
	setp.gt.u32 	%p21, %r2, 31;
	@%p21 bra 	$L__BB2_27;
	ld.volatile.shared.f32 	%f82, [%r3+128];
	ld.volatile.shared.f32 	%f83, [%r3];
	add.f32 	%f84, %f82, %f83;
	st.volatile.shared.f32 	[%r3], %f84;
	ld.volatile.shared.f32 	%f85, [%r4+128];
	ld.volatile.shared.f32 	%f86, [%r4];
	add.f32 	%f87, %f85, %f86;
	st.volatile.shared.f32 	[%r4], %f87;
	ld.volatile.shared.f32 	%f88, [%r3+64];
	ld.volatile.shared.f32 	%f89, [%r3];
	add.f32 	%f90, %f88, %f89;
	st.volatile.shared.f32 	[%r3], %f90;
	ld.volatile.shared.f32 	%f91, [%r4+64];
	ld.volatile.shared.f32 	%f92, [%r4];
	add.f32 	%f93, %f91, %f92;
	st.volatile.shared.f32 	[%r4], %f93;
	ld.volatile.shared.f32 	%f94, [%r3+32];
	ld.volatile.shared.f32 	%f95, [%r3];
	add.f32 	%f96, %f94, %f95;
	st.volatile.shared.f32 	[%r3], %f96;
	ld.volatile.shared.f32 	%f97, [%r4+32];
	ld.volatile.shared.f32 	%f98, [%r4];
	add.f32 	%f99, %f97, %f98;
	st.volatile.shared.f32 	[%r4], %f99;
	ld.volatile.shared.f32 	%f100, [%r3+16];
	ld.volatile.shared.f32 	%f101, [%r3];
	add.f32 	%f102, %f100, %f101;
	st.volatile.shared.f32 	[%r3], %f102;
	ld.volatile.shared.f32 	%f103, [%r4+16];
	ld.volatile.shared.f32 	%f104, [%r4];
	add.f32 	%f105, %f103, %f104;
	st.volatile.shared.f32 	[%r4], %f105;
	ld.volatile.shared.f32 	%f106, [%r3+8];
	ld.volatile.shared.f32 	%f107, [%r3];
	add.f32 	%f108, %f106, %f107;
	st.volatile.shared.f32 	[%r3], %f108;
	ld.volatile.shared.f32 	%f109, [%r4+8];
	ld.volatile.shared.f32 	%f110, [%r4];
	add.f32 	%f111, %f109, %f110;
	st.volatile.shared.f32 	[%r4], %f111;
	ld.volatile.shared.f32 	%f112, [%r3+4];
	ld.volatile.shared.f32 	%f113, [%r3];
	add.f32 	%f114, %f112, %f113;
	st.volatile.shared.f32 	[%r3], %f114;
	ld.volatile.shared.f32 	%f115, [%r4+4];
	ld.volatile.shared.f32 	%f116, [%r4];
	add.f32 	%f117, %f115, %f116;
	st.volatile.shared.f32 	[%r4], %f117;
	setp.ne.s32 	%p22, %r2, 0;
	@%p22 bra 	$L__BB2_27;
	ld.param.u64 	%rd53, [_Z10calculateIPKhjfjPKfS2_S2_Pf_param_7];
	ld.shared.f32 	%f118, [_ZZ10calculateIPKhjfjPKfS2_S2_PfE3vRe];
	cvt.rn.f32.u32 	%f119, %r32;
	div.rn.f32 	%f120, %f118, %f119;
	ld.shared.f32 	%f121, [_ZZ10calculateIPKhjfjPKfS2_S2_PfE3vIm];
	div.rn.f32 	%f122, %f121, %f119;
	mul.f32 	%f123, %f122, %f122;
	fma.rn.f32 	%f124, %f120, %f120, %f123;
	cvta.to.global.u64 	%rd49, %rd53;
	mul.wide.u32 	%rd50, %r1, 4;
	add.s64 	%rd51, %rd49, %rd50;
	st.global.f32 	[%rd51], %f124;
$L__BB2_27:
	ret;

}
	// .globl	_Z18calculateIAndPhasePKhjfjPKfS2_S2_PfS3_
.visible .entry _Z18calculateIAndPhasePKhjfjPKfS2_S2_PfS3_(
	.param .u64 .ptr .align 1 _Z18calculateIAndPhasePKhjfjPKfS2_S2_PfS3__param_0,
	.param .u32 _Z18calculateIAndPhasePKhjfjPKfS2_S2_PfS3__param_1,
	.param .f32 _Z18calculateIAndPhasePKhjfjPKfS2_S2_PfS3__param_2,
	.param .u32 _Z18calculateIAndPhasePKhjfjPKfS2_S2_PfS3__param_3,
	.param .u64 .ptr .align 1 _Z18calculateIAndPhasePKhjfjPKfS2_S2_PfS3__param_4,
	.param .u64 .ptr .align 1 _Z18calculateIAndPhasePKhjfjPKfS2_S2_PfS3__param_5,
	.param .u64 .ptr .align 1 _Z18calculateIAndPhasePKhjfjPKfS2_S2_PfS3__param_6,
	.param .u64 .ptr .align 1 _Z18calculateIAndPhasePKhjfjPKfS2_S2_PfS3__param_7,
	.param .u64 .ptr .align 1 _Z18calculateIAndPhasePKhjfjPKfS2_S2_PfS3__param_8
)
{
	.local .align 4 .b8 	__local_depot3[28];
	.reg .b64 	%SP;
	.reg .b64 	%SPL;
	.reg .pred 	%p<28>;
	.reg .b16 	%rs<2>;
	.reg .b32 	%r<96>;
	.reg .b32 	%f<161>;
	.reg .b64 	%rd<60>;
	.reg .b64 	%fd<14>;
	// demoted variable
	.shared .align 4 .b8 _ZZ18calculateIAndPhasePKhjfjPKfS2_S2_PfS3_E3vRe[1024];
	// demoted variable
	.shared .align 4 .b8 _ZZ18calculateIAndPhasePKhjfjPKfS2_S2_PfS3_E3vIm[1024];
	mov.u64 	%SPL, __local_depot3;
	ld.param.u64 	%rd14, [_Z18calculateIAndPhasePKhjfjPKfS2_S2_PfS3__param_0];
	ld.param.u32 	%r35, [_Z18calculateIAndPhasePKhjfjPKfS2_S2_PfS3__param_1];
	ld.param.f32 	%f22, [_Z18calculateIAndPhasePKhjfjPKfS2_S2_PfS3__param_2];
	ld.param.u32 	%r34, [_Z18calculateIAndPhasePKhjfjPKfS2_S2_PfS3__param_3];
	ld.param.u64 	%rd17, [_Z18calculateIAndPhasePKhjfjPKfS2_S2_PfS3__param_4];
	ld.param.u64 	%rd18, [_Z18calculateIAndPhasePKhjfjPKfS2_S2_PfS3__param_5];
	ld.param.u64 	%rd19, [_Z18calculateIAndPhasePKhjfjPKfS2_S2_PfS3__param_6];
	ld.param.u64 	%rd16, [_Z18calculateIAndPhasePKhjfjPKfS2_S2_PfS3__param_8];
	cvta.to.global.u64 	%rd20, %rd19;
	cvta.to.global.u64 	%rd21, %rd18;
	cvta.to.global.u64 	%rd22, %rd17;
	add.u64 	%rd1, %SPL, 0;
	add.u64 	%rd2, %SPL, 0;
	mov.u32 	%r1, %ntid.x;
	mov.u32 	%r2, %ctaid.x;
	mov.u32 	%r3, %tid.x;
	mul.wide.u32 	%rd25, %r2, 4;
	add.s64 	%rd26, %rd22, %rd25;
	ld.global.f32 	%f1, [%rd26];
	add.s64 	%rd27, %rd21, %rd25;
	ld.global.f32 	%f2, [%rd27];
	add.s64 	%rd28, %rd20, %rd25;
	ld.global.f32 	%f3, [%rd28];
	shl.b32 	%r36, %r3, 2;
	mov.u32 	%r37, _ZZ18calculateIAndPhasePKhjfjPKfS2_S2_PfS3_E3vRe;
	add.s32 	%r4, %r37, %r36;
	mov.b32 	%r38, 0;
	st.shared.u32 	[%r4], %r38;
	mov.u32 	%r39, _ZZ18calculateIAndPhasePKhjfjPKfS2_S2_PfS3_E3vIm;
	add.s32 	%r5, %r39, %r36;
	st.shared.u32 	[%r5], %r38;
	shr.s32 	%r40, %r35, 1;
	sub.s32 	%r41, %r3, %r40;
	cvt.rn.f32.s32 	%f4, %r41;
	setp.ge.u32 	%p1, %r3, %r34;
	@%p1 bra 	$L__BB3_20;
	mul.f32 	%f25, %f22, %f4;
	mul.f32 	%f5, %f25, %f25;
	mul.f32 	%f6, %f25, %f1;
	cvt.f64.f32 	%fd2, %f3;
	mul.f64 	%fd1, %fd2, 0d401921FB54442D18;
	cvta.to.global.u64 	%rd3, %rd14;
	mov.f32 	%f158, 0fBF000000;
	mov.f32 	%f156, 0f00000000;
	mov.u64 	%rd41, __cudart_i2opi_f;
	mov.f32 	%f157, %f156;
	mov.u32 	%r87, %r3;
$L__BB3_2:
	cvt.u64.u32 	%rd29, %r87;
	add.s64 	%rd30, %rd3, %rd29;
	ld.global.u8 	%rs1, [%rd30];
	cvt.rn.f32.u16 	%f26, %rs1;
	add.f32 	%f27, %f26, %f26;
	cvt.f64.f32 	%fd3, %f27;
	mul.f64 	%fd4, %fd3, 0d400921FB54442D18;
	fma.rn.f64 	%fd5, %fd4, 0d3F70000000000000, 0dC00921FB54442D18;
	cvt.rn.f32.f64 	%f28, %fd5;
	fma.rn.f32 	%f29, %f158, %f158, %f5;
	fma.rn.f32 	%f30, %f2, %f158, %f6;
	add.f32 	%f31, %f30, %f30;
	fma.rn.f32 	%f32, %f3, %f29, %f31;
	cvt.f64.f32 	%fd6, %f32;
	mul.f64 	%fd7, %fd6, 0dC00921FB54442D18;
	cvt.rn.f32.f64 	%f33, %fd7;
	add.f32 	%f34, %f28, %f33;
	cvt.f64.f32 	%fd8, %f34;
	add.f64 	%fd9, %fd1, %fd8;
	cvt.rn.f32.f64 	%f10, %fd9;
	mul.f32 	%f35, %f10, 0f3F22F983;
	cvt.rni.s32.f32 	%r95, %f35;
	cvt.rn.f32.s32 	%f36, %r95;
	fma.rn.f32 	%f37, %f36, 0fBFC90FDA, %f10;
	fma.rn.f32 	%f38, %f36, 0fB3A22168, %f37;
	fma.rn.f32 	%f160, %f36, 0fA7C234C5, %f38;
	abs.f32 	%f12, %f10;
	setp.ltu.f32 	%p2, %f12, 0f47CE4780;
	mov.u32 	%r91, %r95;
	mov.f32 	%f159, %f160;
	@%p2 bra 	$L__BB3_10;
	setp.neu.f32 	%p3, %f12, 0f7F800000;
	@%p3 bra 	$L__BB3_5;
	mov.f32 	%f41, 0f00000000;
	mul.rn.f32 	%f159, %f10, %f41;
	mov.b32 	%r91, 0;
	bra.uni 	$L__BB3_10;
$L__BB3_5:
	mov.b32 	%r8, %f10;
	mov.b64 	%rd58, 0;
	mov.b32 	%r88, 0;
	mov.u64 	%rd56, __cudart_i2opi_f;
	mov.u64 	%rd57, %rd2;
$L__BB3_6:
	.pragma "nounroll";
	ld.global.nc.u32 	%r43, [%rd56];
	shl.b32 	%r44, %r8, 8;
	or.b32  	%r45, %r44, -2147483648;
	mad.wide.u32 	%rd33, %r43, %r45, %rd58;
	shr.u64 	%rd58, %rd33, 32;
	st.local.u32 	[%rd57], %rd33;
	add.s32 	%r88, %r88, 1;
	add.s64 	%rd57, %rd57, 4;
	add.s64 	%rd56, %rd56, 4;
	setp.ne.s32 	%p4, %r88, 6;
	@%p4 bra 	$L__BB3_6;
	shr.u32 	%r46, %r8, 23;
	st.local.u32 	[%rd2+24], %rd58;
	and.b32  	%r11, %r46, 31;
	and.b32  	%r47, %r46, 224;
	add.s32 	%r48, %r47, -128;
	shr.u32 	%r49, %r48, 5;
	mul.wide.u32 	%rd34, %r49, 4;
	sub.s64 	%rd10, %rd2, %rd34;
	ld.local.u32 	%r89, [%rd10+24];
	ld.local.u32 	%r90, [%rd10+20];
	setp.eq.s32 	%p5, %r11, 0;
	@%p5 bra 	$L__BB3_9;
	shf.l.wrap.b32 	%r89, %r90, %r89, %r11;
	ld.local.u32 	%r50, [%rd10+16];
	shf.l.wrap.b32 	%r90, %r50, %r90, %r11;
$L__BB3_9:
	shr.u32 	%r51, %r89, 30;
	shf.l.wrap.b32 	%r52, %r90, %r89, 2;
	shl.b32 	%r53, %r90, 2;
	shr.u32 	%r54, %r52, 31;
	add.s32 	%r55, %r54, %r51;
	neg.s32 	%r56, %r55;
	setp.lt.s32 	%p6, %r8, 0;
	selp.b32 	%r91, %r56, %r55, %p6;
	xor.b32  	%r57, %r52, %r8;
	shr.s32 	%r58, %r52, 31;
	xor.b32  	%r59, %r58, %r52;
	xor.b32  	%r60, %r58, %r53;
	cvt.u64.u32 	%rd35, %r59;
	shl.b64 	%rd36, %rd35, 32;
	cvt.u64.u32 	%rd37, %r60;
	or.b64  	%rd38, %rd36, %rd37;
	cvt.rn.f64.s64 	%fd10, %rd38;
	mul.f64 	%fd11, %fd10, 0d3BF921FB54442D19;
	cvt.rn.f32.f64 	%f39, %fd11;
	neg.f32 	%f40, %f39;
	setp.lt.s32 	%p7, %r57, 0;
	selp.f32 	%f159, %f40, %f39, %p7;
$L__BB3_10:
	setp.ltu.f32 	%p8, %f12, 0f47CE4780;
	add.s32 	%r62, %r91, 1;
	mul.rn.f32 	%f42, %f159, %f159;
	and.b32  	%r63, %r91, 1;
	setp.eq.b32 	%p9, %r63, 1;
	selp.f32 	%f43, %f159, 0f3F800000, %p9;
	fma.rn.f32 	%f44, %f42, %f43, 0f00000000;
	fma.rn.f32 	%f45, %f42, 0f37CBAC00, 0fBAB607ED;
	selp.f32 	%f46, 0fB94D4153, %f45, %p9;
	selp.f32 	%f47, 0f3C0885E4, 0f3D2AAABB, %p9;
	fma.rn.f32 	%f48, %f46, %f42, %f47;
	selp.f32 	%f49, 0fBE2AAAA8, 0fBEFFFFFF, %p9;
	fma.rn.f32 	%f50, %f48, %f42, %f49;
	fma.rn.f32 	%f51, %f50, %f44, %f43;
	and.b32  	%r64, %r62, 2;
	setp.eq.s32 	%p10, %r64, 0;
	mov.f32 	%f52, 0f00000000;
	sub.f32 	%f53, %f52, %f51;
	selp.f32 	%f54, %f51, %f53, %p10;
	add.f32 	%f157, %f157, %f54;
	@%p8 bra 	$L__BB3_18;
	setp.neu.f32 	%p11, %f12, 0f7F800000;
	@%p11 bra 	$L__BB3_13;
	mov.f32 	%f57, 0f00000000;
	mul.rn.f32 	%f160, %f10, %f57;
	mov.b32 	%r95, 0;
	bra.uni 	$L__BB3_18;
$L__BB3_13:
	mov.b32 	%r20, %f10;
	shl.b32 	%r66, %r20, 8;
	or.b32  	%r21, %r66, -2147483648;
	mov.b64 	%rd59, 0;
	mov.b32 	%r92, 0;
$L__BB3_14:
	.pragma "nounroll";
	mul.wide.u32 	%rd40, %r92, 4;
	add.s64 	%rd42, %rd41, %rd40;
	ld.global.nc.u32 	%r67, [%rd42];
	mad.wide.u32 	%rd43, %r67, %r21, %rd59;
	shr.u64 	%rd59, %rd43, 32;
	add.s64 	%rd44, %rd1, %rd40;
	st.local.u32 	[%rd44], %rd43;
	add.s32 	%r92, %r92, 1;
	setp.ne.s32 	%p12, %r92, 6;
	@%p12 bra 	$L__BB3_14;
	shr.u32 	%r68, %r20, 23;
	st.local.u32 	[%rd1+24], %rd59;
	and.b32  	%r24, %r68, 31;
	and.b32  	%r69, %r68, 224;
	add.s32 	%r70, %r69, -128;
	shr.u32 	%r71, %r70, 5;
	mul.wide.u32 	%rd45, %r71, 4;
	sub.s64 	%rd13, %rd1, %rd45;
	ld.local.u32 	%r93, [%rd13+24];
	ld.local.u32 	%r94, [%rd13+20];
	setp.eq.s32 	%p13, %r24, 0;
	@%p13 bra 	$L__BB3_17;
	shf.l.wrap.b32 	%r93, %r94, %r93, %r24;
	ld.local.u32 	%r72, [%rd13+16];
	shf.l.wrap.b32 	%r94, %r72, %r94, %r24;
$L__BB3_17:
	shr.u32 	%r73, %r93, 30;
	shf.l.wrap.b32 	%r74, %r94, %r93, 2;
	shl.b32 	%r75, %r94, 2;
	shr.u32 	%r76, %r74, 31;
	add.s32 	%r77, %r76, %r73;
	neg.s32 	%r78, %r77;
	setp.lt.s32 	%p14, %r20, 0;
	selp.b32 	%r95, %r78, %r77, %p14;
	xor.b32  	%r79, %r74, %r20;
	shr.s32 	%r80, %r74, 31;
	xor.b32  	%r81, %r80, %r74;
	xor.b32  	%r82, %r80, %r75;
	cvt.u64.u32 	%rd46, %r81;
	shl.b64 	%rd47, %rd46, 32;
	cvt.u64.u32 	%rd48, %r82;
	or.b64  	%rd49, %rd47, %rd48;
	cvt.rn.f64.s64 	%fd12, %rd49;
	mul.f64 	%fd13, %fd12, 0d3BF921FB54442D19;
	cvt.rn.f32.f64 	%f55, %fd13;
	neg.f32 	%f56, %f55;
	setp.lt.s32 	%p15, %r79, 0;
	selp.f32 	%f160, %f56, %f55, %p15;
$L__BB3_18:
	mul.rn.f32 	%f58, %f160, %f160;
	and.b32  	%r84, %r95, 1;
	setp.eq.b32 	%p16, %r84, 1;
	selp.f32 	%f59, 0f3F800000, %f160, %p16;
	fma.rn.f32 	%f60, %f58, %f59, 0f00000000;
	fma.rn.f32 	%f61, %f58, 0f37CBAC00, 0fBAB607ED;
	selp.f32 	%f62, %f61, 0fB94D4153, %p16;
	selp.f32 	%f63, 0f3D2AAABB, 0f3C0885E4, %p16;
	fma.rn.f32 	%f64, %f62, %f58, %f63;
	selp.f32 	%f65, 0fBEFFFFFF, 0fBE2AAAA8, %p16;
	fma.rn.f32 	%f66, %f64, %f58, %f65;
	fma.rn.f32 	%f67, %f66, %f60, %f59;
	and.b32  	%r85, %r95, 2;
	setp.eq.s32 	%p17, %r85, 0;
	mov.f32 	%f68, 0f00000000;
	sub.f32 	%f69, %f68, %f67;
	selp.f32 	%f70, %f67, %f69, %p17;
	add.f32 	%f156, %f156, %f70;
	add.s32 	%r87, %r87, %r1;
	add.f32 	%f158, %f22, %f158;
	setp.lt.u32 	%p18, %r87, %r34;
	@%p18 bra 	$L__BB3_2;
	st.shared.f32 	[%r4], %f157;
	st.shared.f32 	[%r5], %f156;
$L__BB3_20:
	bar.sync 	0;
	bar.sync 	0;
	setp.gt.u32 	%p19, %r3, 127;
	@%p19 bra 	$L__BB3_22;
	ld.shared.f32 	%f71, [%r4+512];
	ld.shared.f32 	%f72, [%r4];
	add.f32 	%f73, %f71, %f72;
	st.shared.f32 	[%r4], %f73;
	ld.shared.f32 	%f74, [%r5+512];
	ld.shared.f32 	%f75, [%r5];
	add.f32 	%f76, %f74, %f75;
	st.shared.f32 	[%r5], %f76;
$L__BB3_22:
	bar.sync 	0;
	setp.gt.u32 	%p20, %r3, 63;
	@%p20 bra 	$L__BB3_24;
	ld.shared.f32 	%f77, [%r4+256];
	ld.shared.f32 	%f78, [%r4];
	add.f32 	%f79, %f77, %f78;
	st.shared.f32 	[%r4], %f79;
	ld.shared.f32 	%f80, [%r5+256];
	ld.shared.f32 	%f81, [%r5];
	add.f32 	%f82, %f80, %f81;
	st.shared.f32 	[%r5], %f82;
$L__BB3_24:
	bar.sync 	0;
	setp.gt.u32 	%p21, %r3, 31;
	@%p21 bra 	$L__BB3_27;
	ld.volatile.shared.f32 	%f83, [%r4+128];
	ld.volatile.shared.f32 	%f84, [%r4];
	add.f32 	%f85, %f83, %f84;
	st.volatile.shared.f32 	[%r4], %f85;
	ld.volatile.shared.f32 	%f86, [%r5+128];
	ld.volatile.shared.f32 	%f87, [%r5];
	add.f32 	%f88, %f86, %f87;
	st.volatile.shared.f32 	[%r5], %f88;
	ld.volatile.shared.f32 	%f89, [%r4+64];
	ld.volatile.shared.f32 	%f90, [%r4];
	add.f32 	%f91, %f89, %f90;
	st.volatile.shared.f32 	[%r4], %f91;
	ld.volatile.shared.f32 	%f92, [%r5+64];
	ld.volatile.shared.f32 	%f93, [%r5];
	add.f32 	%f94, %f92, %f93;
	st.volatile.shared.f32 	[%r5], %f94;
	ld.volatile.shared.f32 	%f95, [%r4+32];
	ld.volatile.shared.f32 	%f96, [%r4];
	add.f32 	%f97, %f95, %f96;
	st.volatile.shared.f32 	[%r4], %f97;
	ld.volatile.shared.f32 	%f98, [%r5+32];
	ld.volatile.shared.f32 	%f99, [%r5];
	add.f32 	%f100, %f98, %f99;
	st.volatile.shared.f32 	[%r5], %f100;
	ld.volatile.shared.f32 	%f101, [%r4+16];
	ld.volatile.shared.f32 	%f102, [%r4];
	add.f32 	%f103, %f101, %f102;
	st.volatile.shared.f32 	[%r4], %f103;
	ld.volatile.shared.f32 	%f104, [%r5+16];
	ld.volatile.shared.f32 	%f105, [%r5];
	add.f32 	%f106, %f104, %f105;
	st.volatile.shared.f32 	[%r5], %f106;
	ld.volatile.shared.f32 	%f107, [%r4+8];
	ld.volatile.shared.f32 	%f108, [%r4];
	add.f32 	%f109, %f107, %f108;
	st.volatile.shared.f32 	[%r4], %f109;
	ld.volatile.shared.f32 	%f110, [%r5+8];
	ld.volatile.shared.f32 	%f111, [%r5];
	add.f32 	%f112, %f110, %f111;
	st.volatile.shared.f32 	[%r5], %f112;
	ld.volatile.shared.f32 	%f113, [%r4+4];
	ld.volatile.shared.f32 	%f114, [%r4];
	add.f32 	%f115, %f113, %f114;
	st.volatile.shared.f32 	[%r4], %f115;
	ld.volatile.shared.f32 	%f116, [%r5+4];
	ld.volatile.shared.f32 	%f117, [%r5];
	add.f32 	%f118, %f116, %f117;
	st.volatile.shared.f32 	[%r5], %f118;
	setp.ne.s32 	%p22, %r3, 0;
	@%p22 bra 	$L__BB3_27;
	ld.param.u64 	%rd55, [_Z18calculateIAndPhasePKhjfjPKfS2_S2_PfS3__param_7];
	ld.shared.f32 	%f119, [_ZZ18calculateIAndPhasePKhjfjPKfS2_S2_PfS3_E3vRe];
	cvt.rn.f32.u32 	%f120, %r34;
	div.rn.f32 	%f121, %f119, %f120;
	ld.shared.f32 	%f122, [_ZZ18calculateIAndPhasePKhjfjPKfS2_S2_PfS3_E3vIm];
	div.rn.f32 	%f123, %f122, %f120;
	mul.f32 	%f124, %f123, %f123;
	fma.rn.f32 	%f125, %f121, %f121, %f124;
	cvta.to.global.u64 	%rd50, %rd55;
	mul.wide.u32 	%rd51, %r2, 4;
	add.s64 	%rd52, %rd50, %rd51;
	st.global.f32 	[%rd52], %f125;
	abs.f32 	%f126, %f121;
	abs.f32 	%f127, %f123;
	setp.gt.f32 	%p23, %f127, %f126;
	selp.f32 	%f128, %f127, %f126, %p23;
	selp.f32 	%f129, %f126, %f127, %p23;
	div.rn.f32 	%f130, %f129, %f128;
	mul.f32 	%f131, %f130, %f130;
	fma.rn.f32 	%f132, %f131, 0f3B33710B, 0fBC807748;
	fma.rn.f32 	%f133, %f132, %f131, 0f3D2CDAB2;
	fma.rn.f32 	%f134, %f133, %f131, 0fBD992D10;
	fma.rn.f32 	%f135, %f134, %f131, 0f3DD9EA6C;
	fma.rn.f32 	%f136, %f135, %f131, 0fBE117CB1;
	fma.rn.f32 	%f137, %f136, %f131, 0f3E4CBCE0;
	fma.rn.f32 	%f138, %f137, %f131, 0fBEAAAA7D;
	mul.f32 	%f139, %f131, %f138;
	fma.rn.f32 	%f140, %f139, %f130, %f130;
	neg.f32 	%f141, %f140;
	fma.rn.f32 	%f142, 0f3F6EE581, 0f3FD774EB, %f141;
	selp.f32 	%f143, %f142, %f140, %p23;
	selp.f32 	%f144, 0f3F6EE581, 0f3FEEE581, %p23;
	selp.f32 	%f145, %f140, %f141, %p23;
	mov.b32 	%r86, %f121;
	fma.rn.f32 	%f146, %f144, 0f3FD774EB, %f145;
	setp.lt.s32 	%p24, %r86, 0;
	selp.f32 	%f147, %f146, %f143, %p24;
	add.f32 	%f148, %f126, %f127;
	setp.eq.f32 	%p25, %f128, 0f00000000;
	selp.f32 	%f149, 0f40490FDB, 0f00000000, %p24;
	setp.eq.f32 	%p26, %f126, %f127;
	selp.f32 	%f150, 0f4016CBE4, 0f3F490FDB, %p24;
	selp.f32 	%f151, %f150, %f147, %p26;
	selp.f32 	%f152, %f149, %f151, %p25;
	abs.f32 	%f153, %f148;
	setp.nan.f32 	%p27, %f153, %f153;
	copysign.f32 	%f154, %f123, %f152;
	selp.f32 	%f155, %f148, %f154, %p27;
	cvta.to.global.u64 	%rd53, %rd16;
	add.s64 	%rd54, %rd53, %rd51;
	st.global.f32 	[%rd54], %f155;
$L__BB3_27:
	ret;

}
	// .globl	_Z24propagateToSpotPositionsPKfjfjS0_S0_S0_PfS1_
.visible .entry _Z24propagateToSpotPositionsPKfjfjS0_S0_S0_PfS1_(
	.param .u64 .ptr .align 1 _Z24propagateToSpotPositionsPKfjfjS0_S0_S0_PfS1__param_0,
	.param .u32 _Z24propagateToSpotPositionsPKfjfjS0_S0_S0_PfS1__param_1,
	.param .f32 _Z24propagateToSpotPositionsPKfjfjS0_S0_S0_PfS1__param_2,
	.param .u32 _Z24propagateToSpotPositionsPKfjfjS0_S0_S0_PfS1__param_3,
	.param .u64 .ptr .align 1 _Z24propagateToSpotPositionsPKfjfjS0_S0_S0_PfS1__param_4,
	.param .u64 .ptr .align 1 _Z24propagateToSpotPositionsPKfjfjS0_S0_S0_PfS1__param_5,
	.param .u64 .ptr .align 1 _Z24propagateToSpotPositionsPKfjfjS0_S0_S0_PfS1__param_6,
	.param .u64 .ptr .align 1 _Z24propagateToSpotPositionsPKfjfjS0_S0_S0_PfS1__param_7,
	.param .u64 .ptr .align 1 _Z24propagateToSpotPositionsPKfjfjS0_S0_S0_PfS1__param_8
)
{
	.local .align 8 .b8 	__local_depot4[40];
	.reg .b64 	%SP;
	.reg .b64 	%SPL;
	.reg .pred 	%p<26>;
	.reg .b32 	%r<100>;
	.reg .b32 	%f<121>;
	.reg .b64 	%rd<64>;
	.reg .b64 	%fd<8>;
	// demoted variable
	.shared .align 4 .b8 _ZZ24propagateToSpotPositionsPKfjfjS0_S0_S0_PfS1_E3vRe[1024];
	// demoted variable
	.shared .align 4 .b8 _ZZ24propagateToSpotPositionsPKfjfjS0_S0_S0_PfS1_E3vIm[1024];
	mov.u64 	%SPL, __local_depot4;
	cvta.local.u64 	%SP, %SPL;
	ld.param.u64 	%rd17, [_Z24propagateToSpotPositionsPKfjfjS0_S0_S0_PfS1__param_0];
	ld.param.u32 	%r37, [_Z24propagateToSpotPositionsPKfjfjS0_S0_S0_PfS1__param_1];
	ld.param.u32 	%r36, [_Z24propagateToSpotPositionsPKfjfjS0_S0_S0_PfS1__param_3];
	ld.param.u64 	%rd20, [_Z24propagateToSpotPositionsPKfjfjS0_S0_S0_PfS1__param_4];
	ld.param.u64 	%rd21, [_Z24propagateToSpotPositionsPKfjfjS0_S0_S0_PfS1__param_5];
	ld.param.u64 	%rd22, [_Z24propagateToSpotPositionsPKfjfjS0_S0_S0_PfS1__param_6];
	ld.param.u64 	%rd19, [_Z24propagateToSpotPositionsPKfjfjS0_S0_S0_PfS1__param_8];
	cvta.to.global.u64 	%rd1, %rd22;
	cvta.to.global.u64 	%rd2, %rd21;
	cvta.to.global.u64 	%rd3, %rd20;
	add.u64 	%rd4, %SPL, 0;
	add.u64 	%rd5, %SPL, 0;
	mov.u32 	%r1, %ctaid.x;
	mov.u32 	%r2, %tid.x;
	shl.b32 	%r38, %r2, 2;
	mov.u32 	%r39, _ZZ24propagateToSpotPositionsPKfjfjS0_S0_S0_PfS1_E3vRe;
	add.s32 	%r3, %r39, %r38;
	mov.b32 	%r40, 0;
	st.shared.u32 	[%r3], %r40;
	mov.u32 	%r41, _ZZ24propagateToSpotPositionsPKfjfjS0_S0_S0_PfS1_E3vIm;
	add.s32 	%r4, %r41, %r38;
	st.shared.u32 	[%r4], %r40;
	shr.s32 	%r42, %r37, 1;
	cvt.rn.f32.s32 	%f1, %r42;
	cvt.rn.f32.s32 	%f2, %r37;
	setp.ge.u32 	%p1, %r2, %r36;
	@%p1 bra 	$L__BB4_21;
	mul.wide.u32 	%rd25, %r1, 4;
	add.s64 	%rd26, %rd3, %rd25;
	ld.global.f32 	%f16, [%rd26];
	add.s64 	%rd27, %rd2, %rd25;
	ld.global.f32 	%f3, [%rd27];
	add.s64 	%rd28, %rd1, %rd25;
	ld.global.f32 	%f4, [%rd28];
	cvt.rn.f32.u32 	%f17, %r2;
	sub.f32 	%f18, %f17, %f1;
	div.rn.f32 	%f19, %f18, %f2;
	mul.f32 	%f5, %f19, %f19;
	mul.f32 	%f6, %f19, %f16;
	mov.u32 	%r5, %ntid.x;
	cvta.to.global.u64 	%rd6, %rd17;
	mov.b32 	%r90, 0;
	add.u64 	%rd31, %SP, 32;
	mov.u32 	%r91, %r2;
$L__BB4_2:
	setp.ne.s32 	%p2, %r2, 12;
	cvt.rn.f32.u32 	%f20, %r90;
	sub.f32 	%f21, %f20, %f1;
	div.rn.f32 	%f22, %f21, %f2;
	mul.wide.u32 	%rd29, %r91, 4;
	add.s64 	%rd30, %rd6, %rd29;
	ld.global.f32 	%f23, [%rd30];
	fma.rn.f32 	%f24, %f22, %f22, %f5;
	fma.rn.f32 	%f25, %f3, %f22, %f6;
	add.f32 	%f26, %f25, %f25;
	fma.rn.f32 	%f27, %f4, %f24, %f26;
	cvt.f64.f32 	%fd1, %f27;
	mul.f64 	%fd2, %fd1, 0dC00921FB54442D18;
	cvt.rn.f32.f64 	%f28, %fd2;
	add.f32 	%f7, %f23, %f28;
	setp.ne.s32 	%p3, %r90, 12;
	or.pred  	%p4, %p2, %p3;
	@%p4 bra 	$L__BB4_4;
	cvt.f64.f32 	%fd3, %f7;
	cvta.to.local.u64 	%rd32, %rd31;
	st.local.f64 	[%rd32], %fd3;
	mov.u64 	%rd33, $str;
	cvta.global.u64 	%rd34, %rd33;
	{ // callseq 0, 0
	.param .b64 param0;
	st.param.b64 	[param0], %rd34;
	.param .b64 param1;
	st.param.b64 	[param1], %rd31;
	.param .b32 retval0;
	call.uni (retval0), 
	vprintf, 
	(
	param0, 
	param1
	);
	ld.param.b32 	%r44, [retval0];
	} // callseq 0
$L__BB4_4:
	mul.f32 	%f29, %f7, 0f3F22F983;
	cvt.rni.s32.f32 	%r99, %f29;
	cvt.rn.f32.s32 	%f30, %r99;
	fma.rn.f32 	%f31, %f30, 0fBFC90FDA, %f7;
	fma.rn.f32 	%f32, %f30, 0fB3A22168, %f31;
	fma.rn.f32 	%f120, %f30, 0fA7C234C5, %f32;
	abs.f32 	%f9, %f7;
	setp.ltu.f32 	%p5, %f9, 0f47CE4780;
	mov.u32 	%r95, %r99;
	mov.f32 	%f119, %f120;
	@%p5 bra 	$L__BB4_12;
	setp.neu.f32 	%p6, %f9, 0f7F800000;
	@%p6 bra 	$L__BB4_7;
	mov.f32 	%f35, 0f00000000;
	mul.rn.f32 	%f119, %f7, %f35;
	mov.b32 	%r95, 0;
	bra.uni 	$L__BB4_12;
$L__BB4_7:
	mov.b32 	%r9, %f7;
	mov.b64 	%rd62, 0;
	mov.b32 	%r92, 0;
	mov.u64 	%rd60, __cudart_i2opi_f;
	mov.u64 	%rd61, %rd5;
$L__BB4_8:
	.pragma "nounroll";
	ld.global.nc.u32 	%r47, [%rd60];
	shl.b32 	%r48, %r9, 8;
	or.b32  	%r49, %r48, -2147483648;
	mad.wide.u32 	%rd37, %r47, %r49, %rd62;
	shr.u64 	%rd62, %rd37, 32;
	st.local.u32 	[%rd61], %rd37;
	add.s32 	%r92, %r92, 1;
	add.s64 	%rd61, %rd61, 4;
	add.s64 	%rd60, %rd60, 4;
	setp.ne.s32 	%p7, %r92, 6;
	@%p7 bra 	$L__BB4_8;
	shr.u32 	%r50, %r9, 23;
	st.local.u32 	[%rd5+24], %rd62;
	and.b32  	%r12, %r50, 31;
	and.b32  	%r51, %r50, 224;
	add.s32 	%r52, %r51, -128;
	shr.u32 	%r53, %r52, 5;
	mul.wide.u32 	%rd38, %r53, 4;
	sub.s64 	%rd13, %rd5, %rd38;
	ld.local.u32 	%r93, [%rd13+24];
	ld.local.u32 	%r94, [%rd13+20];
	setp.eq.s32 	%p8, %r12, 0;
	@%p8 bra 	$L__BB4_11;
	shf.l.wrap.b32 	%r93, %r94, %r93, %r12;
	ld.local.u32 	%r54, [%rd13+16];
	shf.l.wrap.b32 	%r94, %r54, %r94, %r12;
$L__BB4_11:
	shr.u32 	%r55, %r93, 30;
	shf.l.wrap.b32 	%r56, %r94, %r93, 2;
	shl.b32 	%r57, %r94, 2;
	shr.u32 	%r58, %r56, 31;
	add.s32 	%r59, %r58, %r55;
	neg.s32 	%r60, %r59;
	setp.lt.s32 	%p9, %r9, 0;
	selp.b32 	%r95, %r60, %r59, %p9;
	xor.b32  	%r61, %r56, %r9;
	shr.s32 	%r62, %r56, 31;
	xor.b32  	%r63, %r62, %r56;
	xor.b32  	%r64, %r62, %r57;
	cvt.u64.u32 	%rd39, %r63;
	shl.b64 	%rd40, %rd39, 32;
	cvt.u64.u32 	%rd41, %r64;
	or.b64  	%rd42, %rd40, %rd41;
	cvt.rn.f64.s64 	%fd4, %rd42;
	mul.f64 	%fd5, %fd4, 0d3BF921FB54442D19;
	cvt.rn.f32.f64 	%f33, %fd5;
	neg.f32 	%f34, %f33;
	setp.lt.s32 	%p10, %r61, 0;
	selp.f32 	%f119, %f34, %f33, %p10;
$L__BB4_12:
	add.s32 	%r66, %r95, 1;
	mul.rn.f32 	%f36, %f119, %f119;
	and.b32  	%r67, %r95, 1;
	setp.eq.b32 	%p12, %r67, 1;
	selp.f32 	%f37, %f119, 0f3F800000, %p12;
	fma.rn.f32 	%f38, %f36, %f37, 0f00000000;
	fma.rn.f32 	%f39, %f36, 0f37CBAC00, 0fBAB607ED;
	selp.f32 	%f40, 0fB94D4153, %f39, %p12;
	selp.f32 	%f41, 0f3C0885E4, 0f3D2AAABB, %p12;
	fma.rn.f32 	%f42, %f40, %f36, %f41;
	selp.f32 	%f43, 0fBE2AAAA8, 0fBEFFFFFF, %p12;
	fma.rn.f32 	%f44, %f42, %f36, %f43;
	fma.rn.f32 	%f45, %f44, %f38, %f37;
	and.b32  	%r68, %r66, 2;
	setp.eq.s32 	%p13, %r68, 0;
	mov.f32 	%f46, 0f00000000;
	sub.f32 	%f47, %f46, %f45;
	selp.f32 	%f48, %f45, %f47, %p13;
	ld.shared.f32 	%f49, [%r3];
	add.f32 	%f50, %f49, %f48;
	st.shared.f32 	[%r3], %f50;
	@%p5 bra 	$L__BB4_20;
	setp.neu.f32 	%p14, %f9, 0f7F800000;
	@%p14 bra 	$L__BB4_15;
	mov.f32 	%f53, 0f00000000;
	mul.rn.f32 	%f120, %f7, %f53;
	mov.b32 	%r99, 0;
	bra.uni 	$L__BB4_20;
$L__BB4_15:
	mov.b32 	%r21, %f7;
	shl.b32 	%r70, %r21, 8;
	or.b32  	%r22, %r70, -2147483648;
	mov.b64 	%rd63, 0;
	mov.b32 	%r96, 0;
$L__BB4_16:
	.pragma "nounroll";
	mul.wide.u32 	%rd44, %r96, 4;
	mov.u64 	%rd45, __cudart_i2opi_f;
	add.s64 	%rd46, %rd45, %rd44;
	ld.global.nc.u32 	%r71, [%rd46];
	mad.wide.u32 	%rd47, %r71, %r22, %rd63;
	shr.u64 	%rd63, %rd47, 32;
	add.s64 	%rd48, %rd4, %rd44;
	st.local.u32 	[%rd48], %rd47;
	add.s32 	%r96, %r96, 1;
	setp.ne.s32 	%p15, %r96, 6;
	@%p15 bra 	$L__BB4_16;
	shr.u32 	%r72, %r21, 23;
	st.local.u32 	[%rd4+24], %rd63;
	and.b32  	%r25, %r72, 31;
	and.b32  	%r73, %r72, 224;
	add.s32 	%r74, %r73, -128;
	shr.u32 	%r75, %r74, 5;
	mul.wide.u32 	%rd49, %r75, 4;
	sub.s64 	%rd16, %rd4, %rd49;
	ld.local.u32 	%r97, [%rd16+24];
	ld.local.u32 	%r98, [%rd16+20];
	setp.eq.s32 	%p16, %r25, 0;
	@%p16 bra 	$L__BB4_19;
	shf.l.wrap.b32 	%r97, %r98, %r97, %r25;
	ld.local.u32 	%r76, [%rd16+16];
	shf.l.wrap.b32 	%r98, %r76, %r98, %r25;
$L__BB4_19:
	shr.u32 	%r77, %r97, 30;
	shf.l.wrap.b32 	%r78, %r98, %r97, 2;
	shl.b32 	%r79, %r98, 2;
	shr.u32 	%r80, %r78, 31;
	add.s32 	%r81, %r80, %r77;
	neg.s32 	%r82, %r81;
	setp.lt.s32 	%p17, %r21, 0;
	selp.b32 	%r99, %r82, %r81, %p17;
	xor.b32  	%r83, %r78, %r21;
	shr.s32 	%r84, %r78, 31;
	xor.b32  	%r85, %r84, %r78;
	xor.b32  	%r86, %r84, %r79;
	cvt.u64.u32 	%rd50, %r85;
	shl.b64 	%rd51, %rd50, 32;
	cvt.u64.u32 	%rd52, %r86;
	or.b64  	%rd53, %rd51, %rd52;
	cvt.rn.f64.s64 	%fd6, %rd53;
	mul.f64 	%fd7, %fd6, 0d3BF921FB54442D19;
	cvt.rn.f32.f64 	%f51, %fd7;
	neg.f32 	%f52, %f51;
	setp.lt.s32 	%p18, %r83, 0;
	selp.f32 	%f120, %f52, %f51, %p18;
$L__BB4_20:
	mul.rn.f32 	%f54, %f120, %f120;
	and.b32  	%r88, %r99, 1;
	setp.eq.b32 	%p19, %r88, 1;
	selp.f32 	%f55, 0f3F800000, %f120, %p19;
	fma.rn.f32 	%f56, %f54, %f55, 0f00000000;
	fma.rn.f32 	%f57, %f54, 0f37CBAC00, 0fBAB607ED;
	selp.f32 	%f58, %f57, 0fB94D4153, %p19;
	selp.f32 	%f59, 0f3D2AAABB, 0f3C0885E4, %p19;
	fma.rn.f32 	%f60, %f58, %f54, %f59;
	selp.f32 	%f61, 0fBEFFFFFF, 0fBE2AAAA8, %p19;
	fma.rn.f32 	%f62, %f60, %f54, %f61;
	fma.rn.f32 	%f63, %f62, %f56, %f55;
	and.b32  	%r89, %r99, 2;
	setp.eq.s32 	%p20, %r89, 0;
	mov.f32 	%f64, 0f00000000;
	sub.f32 	%f65, %f64, %f63;
	selp.f32 	%f66, %f63, %f65, %p20;
	ld.shared.f32 	%f67, [%r4];
	add.f32 	%f68, %f67, %f66;
	st.shared.f32 	[%r4], %f68;
	add.s32 	%r90, %r90, 1;
	add.s32 	%r91, %r91, %r5;
	setp.lt.u32 	%p21, %r91, %r36;
	@%p21 bra 	$L__BB4_2;
$L__BB4_21:
	bar.sync 	0;
	bar.sync 	0;
	setp.gt.u32 	%p22, %r2, 127;
	@%p22 bra 	$L__BB4_23;
	ld.shared.f32 	%f69, [%r3+512];
	ld.shared.f32 	%f70, [%r3];
	add.f32 	%f71, %f69, %f70;
	st.shared.f32 	[%r3], %f71;
	ld.shared.f32 	%f72, [%r4+512];
	ld.shared.f32 	%f73, [%r4];
	add.f32 	%f74, %f72, %f73;
	st.shared.f32 	[%r4], %f74;
$L__BB4_23:
	bar.sync 	0;
	setp.gt.u32 	%p23, %r2, 63;
	@%p23 bra 	$L__BB4_25;
	ld.shared.f32 	%f75, [%r3+256];
	ld.shared.f32 	%f76, [%r3];
	add.f32 	%f77, %f75, %f76;
	st.shared.f32 	[%r3], %f77;
	ld.shared.f32 	%f78, [%r4+256];
	ld.shared.f32 	%f79, [%r4];
	add.f32 	%f80, %f78, %f79;
	st.shared.f32 	[%r4], %f80;
$L__BB4_25:
	bar.sync 	0;
	setp.gt.u32 	%p24, %r2, 31;
	@%p24 bra 	$L__BB4_28;
	ld.volatile.shared.f32 	%f81, [%r3+128];
	ld.volatile.shared.f32 	%f82, [%r3];
	add.f32 	%f83, %f81, %f82;
	st.volatile.shared.f32 	[%r3], %f83;
	ld.volatile.shared.f32 	%f84, [%r4+128];
	ld.volatile.shared.f32 	%f85, [%r4];
	add.f32 	%f86, %f84, %f85;
	st.volatile.shared.f32 	[%r4], %f86;
	ld.volatile.shared.f32 	%f87, [%r3+64];
	ld.volatile.shared.f32 	%f88, [%r3];
	add.f32 	%f89, %f87, %f88;
	st.volatile.shared.f32 	[%r3], %f89;
	ld.volatile.shared.f32 	%f90, [%r4+64];
	ld.volatile.shared.f32 	%f91, [%r4];
	add.f32 	%f92, %f90, %f91;
	st.volatile.shared.f32 	[%r4], %f92;
	ld.volatile.shared.f32 	%f93, [%r3+32];
	ld.volatile.shared.f32 	%f94, [%r3];
	add.f32 	%f95, %f93, %f94;
	st.volatile.shared.f32 	[%r3], %f95;
	ld.volatile.shared.f32 	%f96, [%r4+32];
	ld.volatile.shared.f32 	%f97, [%r4];
	add.f32 	%f98, %f96, %f97;
	st.volatile.shared.f32 	[%r4], %f98;
	ld.volatile.shared.f32 	%f99, [%r3+16];
	ld.volatile.shared.f32 	%f100, [%r3];
	add.f32 	%f101, %f99, %f100;
	st.volatile.shared.f32 	[%r3], %f101;
	ld.volatile.shared.f32 	%f102, [%r4+16];
	ld.volatile.shared.f32 	%f103, [%r4];
	add.f32 	%f104, %f102, %f103;
	st.volatile.shared.f32 	[%r4], %f104;
	ld.volatile.shared.f32 	%f105, [%r3+8];
	ld.volatile.shared.f32 	%f106, [%r3];
	add.f32 	%f107, %f105, %f106;
	st.volatile.shared.f32 	[%r3], %f107;
	ld.volatile.shared.f32 	%f108, [%r4+8];
	ld.volatile.shared.f32 	%f109, [%r4];
	add.f32 	%f110, %f108, %f109;
	st.volatile.shared.f32 	[%r4], %f110;
	ld.volatile.shared.f32 	%f111, [%r3+4];
	ld.volatile.shared.f32 	%f112, [%r3];
	add.f32 	%f113, %f111, %f112;
	st.volatile.shared.f32 	[%r3], %f113;
	ld.volatile.shared.f32 	%f114, [%r4+4];
	ld.volatile.shared.f32 	%f115, [%r4];
	add.f32 	%f116, %f114, %f115;
	st.volatile.shared.f32 	[%r4], %f116;
	setp.ne.s32 	%p25, %r2, 0;
	@%p25 bra 	$L__BB4_28;
	ld.param.u64 	%rd59, [_Z24propagateToSpotPositionsPKfjfjS0_S0_S0_PfS1__param_7];
	ld.shared.f32 	%f117, [_ZZ24propagateToSpotPositionsPKfjfjS0_S0_S0_PfS1_E3vRe];
	cvta.to.global.u64 	%rd54, %rd59;
	mul.wide.u32 	%rd55, %r1, 4;
	add.s64 	%rd56, %rd54, %rd55;
	st.global.f32 	[%rd56], %f117;
	ld.shared.f32 	%f118, [_ZZ24propagateToSpotPositionsPKfjfjS0_S0_S0_PfS1_E3vIm];
	cvta.to.global.u64 	%rd57, %rd19;
	add.s64 	%rd58, %rd57, %rd55;
	st.global.f32 	[%rd58], %f118;
$L__BB4_28:
	ret;

}
	// .globl	_Z14propagateToSLMPhPfS0_jfjibPKfS2_S2_S2_S2_S2_S0_S0_bjbS2_biS2_bPKhbf
.visible .entry _Z14propagateToSLMPhPfS0_jfjibPKfS2_S2_S2_S2_S2_S0_S0_bjbS2_biS2_bPKhbf(
	.param .u64 .ptr .align 1 _Z14propagateToSLMPhPfS0_jfjibPKfS2_S2_S2_S2_S2_S0_S0_bjbS2_biS2_bPKhbf_param_0,
	.param .u64 .ptr .align 1 _Z14propagateToSLMPhPfS0_jfjibPKfS2_S2_S2_S2_S2_S0_S0_bjbS2_biS2_bPKhbf_param_1,
	.param .u64 .ptr .align 1 _Z14propagateToSLMPhPfS0_jfjibPKfS2_S2_S2_S2_S2_S0_S0_bjbS2_biS2_bPKhbf_param_2,
	.param .u32 _Z14propagateToSLMPhPfS0_jfjibPKfS2_S2_S2_S2_S2_S0_S0_bjbS2_biS2_bPKhbf_param_3,
	.param .f32 _Z14propagateToSLMPhPfS0_jfjibPKfS2_S2_S2_S2_S2_S0_S0_bjbS2_biS2_bPKhbf_param_4,
	.param .u32 _Z14propagateToSLMPhPfS0_jfjibPKfS2_S2_S2_S2_S2_S0_S0_bjbS2_biS2_bPKhbf_param_5,
	.param .u32 _Z14propagateToSLMPhPfS0_jfjibPKfS2_S2_S2_S2_S2_S0_S0_bjbS2_biS2_bPKhbf_param_6,
	.param .u8 _Z14propagateToSLMPhPfS0_jfjibPKfS2_S2_S2_S2_S2_S0_S0_bjbS2_biS2_bPKhbf_param_7,
	.param .u64 .ptr .align 1 _Z14propagateToSLMPhPfS0_jfjibPKfS2_S2_S2_S2_S2_S0_S0_bjbS2_biS2_bPKhbf_param_8,
	.param .u64 .ptr .align 1 _Z14propagateToSLMPhPfS0_jfjibPKfS2_S2_S2_S2_S2_S0_S0_bjbS2_biS2_bPKhbf_param_9,
	.param .u64 .ptr .align 1 _Z14propagateToSLMPhPfS0_jfjibPKfS2_S2_S2_S2_S2_S0_S0_bjbS2_biS2_bPKhbf_param_10,
	.param .u64 .ptr .align 1 _Z14propagateToSLMPhPfS0_jfjibPKfS2_S2_S2_S2_S2_S0_S0_bjbS2_biS2_bPKhbf_param_11,
	.param .u64 .ptr .align 1 _Z14propagateToSLMPhPfS0_jfjibPKfS2_S2_S2_S2_S2_S0_S0_bjbS2_biS2_bPKhbf_param_12,
	.param .u64 .ptr .align 1 _Z14propagateToSLMPhPfS0_jfjibPKfS2_S2_S2_S2_S2_S0_S0_bjbS2_biS2_bPKhbf_param_13,
	.param .u64 .ptr .align 1 _Z14propagateToSLMPhPfS0_jfjibPKfS2_S2_S2_S2_S2_S0_S0_bjbS2_biS2_bPKhbf_param_14,
	.param .u64 .ptr .align 1 _Z14propagateToSLMPhPfS0_jfjibPKfS2_S2_S2_S2_S2_S0_S0_bjbS2_biS2_bPKhbf_param_15,
	.param .u8 _Z14propagateToSLMPhPfS0_jfjibPKfS2_S2_S2_S2_S2_S0_S0_bjbS2_biS2_bPKhbf_param_16,
	.param .u32 _Z14propagateToSLMPhPfS0_jfjibPKfS2_S2_S2_S2_S2_S0_S0_bjbS2_biS2_bPKhbf_param_17,
	.param .u8 _Z14propagateToSLMPhPfS0_jfjibPKfS2_S2_S2_S2_S2_S0_S0_bjbS2_biS2_bPKhbf_param_18,
	.param .u64 .ptr .align 1 _Z14propagateToSLMPhPfS0_jfjibPKfS2_S2_S2_S2_S2_S0_S0_bjbS2_biS2_bPKhbf_param_19,
	.param .u8 _Z14propagateToSLMPhPfS0_jfjibPKfS2_S2_S2_S2_S2_S0_S0_bjbS2_biS2_bPKhbf_param_20,
	.param .u32 _Z14propagateToSLMPhPfS0_jfjibPKfS2_S2_S2_S2_S2_S0_S0_bjbS2_biS2_bPKhbf_param_21,
	.param .u64 .ptr .align 1 _Z14propagateToSLMPhPfS0_jfjibPKfS2_S2_S2_S2_S2_S0_S0_bjbS2_biS2_bPKhbf_param_22,
	.param .u8 _Z14propagateToSLMPhPfS0_jfjibPKfS2_S2_S2_S2_S2_S0_S0_bjbS2_biS2_bPKhbf_param_23,
	.param .u64 .ptr .align 1 _Z14propagateToSLMPhPfS0_jfjibPKfS2_S2_S2_S2_S2_S0_S0_bjbS2_biS2_bPKhbf_param_24,
	.param .u8 _Z14propagateToSLMPhPfS0_jfjibPKfS2_S2_S2_S2_S2_S0_S0_bjbS2_biS2_bPKhbf_param_25,
	.param .f32 _Z14propagateToSLMPhPfS0_jfjibPKfS2_S2_S2_S2_S2_S0_S0_bjbS2_biS2_bPKhbf_param_26
)
{
	.local .align 4 .b8 	__local_depot5[28];
	.reg .b64 	%SP;
	.reg .b64 	%SPL;
	.reg .pred 	%p<64>;
	.reg .b16 	%rs<9>;
	.reg .b32 	%r<171>;
	.reg .b32 	%f<1023>;
	.reg .b64 	%rd<102>;
	.reg .b64 	%fd<23>;
	// demoted variable
	.shared .align 4 .f32 _ZZ14propagateToSLMPhPfS0_jfjibPKfS2_S2_S2_S2_S2_S0_S0_bjbS2_biS2_bPKhbfE9spotAMean;
	// demoted variable
	.shared .align 4 .b8 _ZZ14propagateToSLMPhPfS0_jfjibPKfS2_S2_S2_S2_S2_S0_S0_bjbS2_biS2_bPKhbfE5spotP[256];
	// demoted variable
	.shared .align 4 .b8 _ZZ14propagateToSLMPhPfS0_jfjibPKfS2_S2_S2_S2_S2_S0_S0_bjbS2_biS2_bPKhbfE5spotA[256];
	// demoted variable
	.shared .align 4 .b8 _ZZ14propagateToSLMPhPfS0_jfjibPKfS2_S2_S2_S2_S2_S0_S0_bjbS2_biS2_bPKhbfE5spotW[256];
	// demoted variable
	.shared .align 4 .b8 _ZZ14propagateToSLMPhPfS0_jfjibPKfS2_S2_S2_S2_S2_S0_S0_bjbS2_biS2_bPKhbfE5coeff[480];
	// demoted variable
	.shared .align 1 .b8 _ZZ14propagateToSLMPhPfS0_jfjibPKfS2_S2_S2_S2_S2_S0_S0_bjbS2_biS2_bPKhbfE5lut_t[256];
	mov.u64 	%SPL, __local_depot5;
	ld.param.u64 	%rd31, [_Z14propagateToSLMPhPfS0_jfjibPKfS2_S2_S2_S2_S2_S0_S0_bjbS2_biS2_bPKhbf_param_0];
	ld.param.u32 	%r47, [_Z14propagateToSLMPhPfS0_jfjibPKfS2_S2_S2_S2_S2_S0_S0_bjbS2_biS2_bPKhbf_param_3];
	ld.param.f32 	%f52, [_Z14propagateToSLMPhPfS0_jfjibPKfS2_S2_S2_S2_S2_S0_S0_bjbS2_biS2_bPKhbf_param_4];
	ld.param.u32 	%r51, [_Z14propagateToSLMPhPfS0_jfjibPKfS2_S2_S2_S2_S2_S0_S0_bjbS2_biS2_bPKhbf_param_5];
	ld.param.u32 	%r48, [_Z14propagateToSLMPhPfS0_jfjibPKfS2_S2_S2_S2_S2_S0_S0_bjbS2_biS2_bPKhbf_param_6];
	ld.param.s8 	%rs1, [_Z14propagateToSLMPhPfS0_jfjibPKfS2_S2_S2_S2_S2_S0_S0_bjbS2_biS2_bPKhbf_param_7];
	ld.param.u64 	%rd22, [_Z14propagateToSLMPhPfS0_jfjibPKfS2_S2_S2_S2_S2_S0_S0_bjbS2_biS2_bPKhbf_param_9];
	ld.param.u64 	%rd23, [_Z14propagateToSLMPhPfS0_jfjibPKfS2_S2_S2_S2_S2_S0_S0_bjbS2_biS2_bPKhbf_param_10];
	ld.param.u64 	%rd24, [_Z14propagateToSLMPhPfS0_jfjibPKfS2_S2_S2_S2_S2_S0_S0_bjbS2_biS2_bPKhbf_param_11];
	ld.param.u64 	%rd25, [_Z14propagateToSLMPhPfS0_jfjibPKfS2_S2_S2_S2_S2_S0_S0_bjbS2_biS2_bPKhbf_param_12];
	ld.param.u64 	%rd26, [_Z14propagateToSLMPhPfS0_jfjibPKfS2_S2_S2_S2_S2_S0_S0_bjbS2_biS2_bPKhbf_param_13];
	ld.param.u64 	%rd32, [_Z14propagateToSLMPhPfS0_jfjibPKfS2_S2_S2_S2_S2_S0_S0_bjbS2_biS2_bPKhbf_param_14];
	ld.param.u64 	%rd27, [_Z14propagateToSLMPhPfS0_jfjibPKfS2_S2_S2_S2_S2_S0_S0_bjbS2_biS2_bPKhbf_param_15];
	ld.param.s8 	%rs2, [_Z14propagateToSLMPhPfS0_jfjibPKfS2_S2_S2_S2_S2_S0_S0_bjbS2_biS2_bPKhbf_param_16];
	ld.param.u32 	%r49, [_Z14propagateToSLMPhPfS0_jfjibPKfS2_S2_S2_S2_S2_S0_S0_bjbS2_biS2_bPKhbf_param_17];
	ld.param.s8 	%rs3, [_Z14propagateToSLMPhPfS0_jfjibPKfS2_S2_S2_S2_S2_S0_S0_bjbS2_biS2_bPKhbf_param_18];
	ld.param.s8 	%rs4, [_Z14propagateToSLMPhPfS0_jfjibPKfS2_S2_S2_S2_S2_S0_S0_bjbS2_biS2_bPKhbf_param_20];
	ld.param.u32 	%r50, [_Z14propagateToSLMPhPfS0_jfjibPKfS2_S2_S2_S2_S2_S0_S0_bjbS2_biS2_bPKhbf_param_21];
	ld.param.s8 	%rs5, [_Z14propagateToSLMPhPfS0_jfjibPKfS2_S2_S2_S2_S2_S0_S0_bjbS2_biS2_bPKhbf_param_23];
	ld.param.s8 	%rs6, [_Z14propagateToSLMPhPfS0_jfjibPKfS2_S2_S2_S2_S2_S0_S0_bjbS2_biS2_bPKhbf_param_25];
	ld.param.f32 	%f53, [_Z14propagateToSLMPhPfS0_jfjibPKfS2_S2_S2_S2_S2_S0_S0_bjbS2_biS2_bPKhbf_param_26];
	cvta.to.global.u64 	%rd1, %rd31;
	cvta.to.global.u64 	%rd2, %rd32;
	add.u64 	%rd3, %SPL, 0;
	add.u64 	%rd4, %SPL, 0;
	mov.u32 	%r52, %ctaid.x;
	mov.u32 	%r53, %ntid.x;
	mov.u32 	%r1, %tid.x;
	mad.lo.s32 	%r2, %r52, %r53, %r1;
	setp.ge.u32 	%p1, %r2, %r51;
	@%p1 bra 	$L__BB5_71;
	setp.ge.u32 	%p2, %r1, %r49;
	shl.b32 	%r54, %r1, 2;
	mov.u32 	%r55, _ZZ14propagateToSLMPhPfS0_jfjibPKfS2_S2_S2_S2_S2_S0_S0_bjbS2_biS2_bPKhbfE5spotA;
	add.s32 	%r3, %r55, %r54;
	mov.u32 	%r56, _ZZ14propagateToSLMPhPfS0_jfjibPKfS2_S2_S2_S2_S2_S0_S0_bjbS2_biS2_bPKhbfE5spotW;
	add.s32 	%r4, %r56, %r54;
	@%p2 bra 	$L__BB5_5;
	cvta.to.global.u64 	%rd35, %rd25;
	mul.wide.u32 	%rd36, %r1, 4;
	add.s64 	%rd37, %rd35, %rd36;
	ld.global.f32 	%f54, [%rd37];
	cvta.to.global.u64 	%rd38, %rd26;
	add.s64 	%rd39, %rd38, %rd36;
	ld.global.f32 	%f55, [%rd39];
	abs.f32 	%f56, %f54;
	abs.f32 	%f57, %f55;
	setp.gt.f32 	%p3, %f57, %f56;
	selp.f32 	%f58, %f57, %f56, %p3;
	selp.f32 	%f59, %f56, %f57, %p3;
	div.rn.f32 	%f60, %f59, %f58;
	mul.f32 	%f61, %f60, %f60;
	fma.rn.f32 	%f62, %f61, 0f3B33710B, 0fBC807748;
	fma.rn.f32 	%f63, %f62, %f61, 0f3D2CDAB2;
	fma.rn.f32 	%f64, %f63, %f61, 0fBD992D10;
	fma.rn.f32 	%f65, %f64, %f61, 0f3DD9EA6C;
	fma.rn.f32 	%f66, %f65, %f61, 0fBE117CB1;
	fma.rn.f32 	%f67, %f66, %f61, 0f3E4CBCE0;
	fma.rn.f32 	%f68, %f67, %f61, 0fBEAAAA7D;
	mul.f32 	%f69, %f61, %f68;
	fma.rn.f32 	%f70, %f69, %f60, %f60;
	neg.f32 	%f71, %f70;
	fma.rn.f32 	%f72, 0f3F6EE581, 0f3FD774EB, %f71;
	selp.f32 	%f73, %f72, %f70, %p3;
	selp.f32 	%f74, 0f3F6EE581, 0f3FEEE581, %p3;
	selp.f32 	%f75, %f70, %f71, %p3;
	mov.b32 	%r57, %f54;
	fma.rn.f32 	%f76, %f74, 0f3FD774EB, %f75;
	setp.lt.s32 	%p4, %r57, 0;
	selp.f32 	%f77, %f76, %f73, %p4;
	add.f32 	%f78, %f56, %f57;
	setp.eq.f32 	%p5, %f58, 0f00000000;
	selp.f32 	%f79, 0f40490FDB, 0f00000000, %p4;
	setp.eq.f32 	%p6, %f56, %f57;
	selp.f32 	%f80, 0f4016CBE4, 0f3F490FDB, %p4;
	selp.f32 	%f81, %f80, %f77, %p6;
	selp.f32 	%f82, %f79, %f81, %p5;
	abs.f32 	%f83, %f78;
	setp.nan.f32 	%p7, %f83, %f83;
	copysign.f32 	%f84, %f55, %f82;
	selp.f32 	%f85, %f78, %f84, %p7;
	shl.b32 	%r58, %r1, 2;
	mov.u32 	%r59, _ZZ14propagateToSLMPhPfS0_jfjibPKfS2_S2_S2_S2_S2_S0_S0_bjbS2_biS2_bPKhbfE5spotP;
	add.s32 	%r60, %r59, %r58;
	st.shared.f32 	[%r60], %f85;
	mov.b32 	%r61, %f57;
	mov.b32 	%r62, %f56;
	min.s32 	%r63, %r61, %r62;
	mov.b32 	%f86, %r63;
	max.s32 	%r64, %r62, %r61;
	mov.b32 	%f87, %r64;
	and.b32  	%r65, %r64, -33554432;
	xor.b32  	%r66, %r65, 2122317824;
	mov.b32 	%f88, %r66;
	mul.f32 	%f89, %f86, %f88;
	mul.f32 	%f90, %f87, %f88;
	mul.f32 	%f91, %f89, %f89;
	fma.rn.f32 	%f92, %f90, %f90, %f91;
	sqrt.rn.f32 	%f93, %f92;
	or.b32  	%r67, %r65, 8388608;
	mov.b32 	%f94, %r67;
	mul.f32 	%f95, %f93, %f94;
	setp.eq.f32 	%p8, %f86, 0f00000000;
	selp.f32 	%f96, %f87, %f95, %p8;
	setp.eq.f32 	%p9, %f86, 0f7F800000;
	selp.f32 	%f97, 0f7F800000, %f96, %p9;
	cvta.to.global.u64 	%rd40, %rd24;
	add.s64 	%rd41, %rd40, %rd36;
	ld.global.f32 	%f1, [%rd41];
	div.rn.f32 	%f2, %f97, %f1;
	st.shared.f32 	[%r3], %f2;
	setp.eq.s32 	%p10, %r48, 0;
	@%p10 bra 	$L__BB5_4;
	mad.lo.s32 	%r68, %r49, %r48, %r1;
	mul.wide.u32 	%rd42, %r68, 4;
	add.s64 	%rd43, %rd2, %rd42;
	ld.global.f32 	%f98, [%rd43];
	st.shared.f32 	[%r4], %f98;
	bra.uni 	$L__BB5_5;
$L__BB5_4:
	setp.lt.f32 	%p11, %f2, 0f3F000000;
	selp.f32 	%f99, 0f3F000000, %f2, %p11;
	st.shared.f32 	[%r3], %f99;
	st.shared.f32 	[%r4], %f1;
$L__BB5_5:
	bar.sync 	0;
	setp.ne.s32 	%p12, %r1, 0;
	@%p12 bra 	$L__BB5_20;
	setp.eq.s32 	%p13, %r49, 0;
	mov.f32 	%f1008, 0f00000000;
	@%p13 bra 	$L__BB5_19;
	and.b32  	%r5, %r49, 15;
	setp.lt.u32 	%p14, %r49, 16;
	mov.f32 	%f1008, 0f00000000;
	mov.b32 	%r158, 0;
	@%p14 bra 	$L__BB5_10;
	and.b32  	%r158, %r49, -16;
	mov.f32 	%f1008, 0f00000000;
	mov.b32 	%r156, 0;
	mov.u32 	%r72, _ZZ14propagateToSLMPhPfS0_jfjibPKfS2_S2_S2_S2_S2_S0_S0_bjbS2_biS2_bPKhbfE5spotA;
$L__BB5_9:
	.pragma "nounroll";
	shl.b32 	%r71, %r156, 2;
	add.s32 	%r73, %r72, %r71;
	ld.shared.f32 	%f104, [%r73];
	add.f32 	%f105, %f1008, %f104;
	ld.shared.f32 	%f106, [%r73+4];
	add.f32 	%f107, %f105, %f106;
	ld.shared.f32 	%f108, [%r73+8];
	add.f32 	%f109, %f107, %f108;
	ld.shared.f32 	%f110, [%r73+12];
	add.f32 	%f111, %f109, %f110;
	ld.shared.f32 	%f112, [%r73+16];
	add.f32 	%f113, %f111, %f112;
	ld.shared.f32 	%f114, [%r73+20];
	add.f32 	%f115, %f113, %f114;
	ld.shared.f32 	%f116, [%r73+24];
	add.f32 	%f117, %f115, %f116;
	ld.shared.f32 	%f118, [%r73+28];
	add.f32 	%f119, %f117, %f118;
	ld.shared.f32 	%f120, [%r73+32];
	add.f32 	%f121, %f119, %f120;
	ld.shared.f32 	%f122, [%r73+36];
	add.f32 	%f123, %f121, %f122;
	ld.shared.f32 	%f124, [%r73+40];
	add.f32 	%f125, %f123, %f124;
	ld.shared.f32 	%f126, [%r73+44];
	add.f32 	%f127, %f125, %f126;
	ld.shared.f32 	%f128, [%r73+48];
	add.f32 	%f129, %f127, %f128;
	ld.shared.f32 	%f130, [%r73+52];
	add.f32 	%f131, %f129, %f130;
	ld.shared.f32 	%f132, [%r73+56];
	add.f32 	%f133, %f131, %f132;
	ld.shared.f32 	%f134, [%r73+60];
	add.f32 	%f1008, %f133, %f134;
	add.s32 	%r156, %r156, 16;
	setp.ne.s32 	%p15, %r156, %r158;
	@%p15 bra 	$L__BB5_9;
$L__BB5_10:
	setp.eq.s32 	%p16, %r5, 0;
	@%p16 bra 	$L__BB5_19;
	and.b32  	%r10, %r49, 7;
	setp.lt.u32 	%p17, %r5, 8;
	@%p17 bra 	$L__BB5_13;
	shl.b32 	%r74, %r158, 2;
	mov.u32 	%r75, _ZZ14propagateToSLMPhPfS0_jfjibPKfS2_S2_S2_S2_S2_S0_S0_bjbS2_biS2_bPKhbfE5spotA;
	add.s32 	%r76, %r75, %r74;
	ld.shared.f32 	%f136, [%r76];
	add.f32 	%f137, %f1008, %f136;
	ld.shared.f32 	%f138, [%r76+4];
	add.f32 	%f139, %f137, %f138;
	ld.shared.f32 	%f140, [%r76+8];
	add.f32 	%f141, %f139, %f140;
	ld.shared.f32 	%f142, [%r76+12];
	add.f32 	%f143, %f141, %f142;
	ld.shared.f32 	%f144, [%r76+16];
	add.f32 	%f145, %f143, %f144;
	ld.shared.f32 	%f146, [%r76+20];
	add.f32 	%f147, %f145, %f146;
	ld.shared.f32 	%f148, [%r76+24];
	add.f32 	%f149, %f147, %f148;
	ld.shared.f32 	%f150, [%r76+28];
	add.f32 	%f1008, %f149, %f150;
	add.s32 	%r158, %r158, 8;
$L__BB5_13:
	setp.eq.s32 	%p18, %r10, 0;
	@%p18 bra 	$L__BB5_19;
	and.b32  	%r13, %r49, 3;
	setp.lt.u32 	%p19, %r10, 4;
	@%p19 bra 	$L__BB5_16;
	shl.b32 	%r77, %r158, 2;
	mov.u32 	%r78, _ZZ14propagateToSLMPhPfS0_jfjibPKfS2_S2_S2_S2_S2_S0_S0_bjbS2_biS2_bPKhbfE5spotA;
	add.s32 	%r79, %r78, %r77;
	ld.shared.f32 	%f152, [%r79];
	add.f32 	%f153, %f1008, %f152;
	ld.shared.f32 	%f154, [%r79+4];
	add.f32 	%f155, %f153, %f154;
	ld.shared.f32 	%f156, [%r79+8];
	add.f32 	%f157, %f155, %f156;
	ld.shared.f32 	%f158, [%r79+12];
	add.f32 	%f1008, %f157, %f158;
	add.s32 	%r158, %r158, 4;
$L__BB5_16:
	setp.eq.s32 	%p20, %r13, 0;
	@%p20 bra 	$L__BB5_19;
	mov.b32 	%r161, 0;
	mov.u32 	%r82, _ZZ14propagateToSLMPhPfS0_jfjibPKfS2_S2_S2_S2_S2_S0_S0_bjbS2_biS2_bPKhbfE5spotA;
$L__BB5_18:
	.pragma "nounroll";
	shl.b32 	%r81, %r158, 2;
	add.s32 	%r83, %r82, %r81;
	ld.shared.f32 	%f159, [%r83];
	add.f32 	%f1008, %f1008, %f159;
	add.s32 	%r158, %r158, 1;
	add.s32 	%r161, %r161, 1;
	setp.ne.s32 	%p21, %r161, %r13;
	@%p21 bra 	$L__BB5_18;
$L__BB5_19:
	cvt.rn.f32.u32 	%f160, %r49;
	div.rn.f32 	%f161, %f1008, %f160;
	st.shared.f32 	[_ZZ14propagateToSLMPhPfS0_jfjibPKfS2_S2_S2_S2_S2_S0_S0_bjbS2_biS2_bPKhbfE9spotAMean], %f161;
$L__BB5_20:
	setp.ge.u32 	%p22, %r1, %r49;
	bar.sync 	0;
	@%p22 bra 	$L__BB5_25;
	ld.shared.f32 	%f162, [%r4];
	ld.shared.f32 	%f163, [_ZZ14propagateToSLMPhPfS0_jfjibPKfS2_S2_S2_S2_S2_S0_S0_bjbS2_biS2_bPKhbfE9spotAMean];
	mul.f32 	%f164, %f162, %f163;
	ld.shared.f32 	%f16, [%r3];
	div.rn.f32 	%f17, %f164, %f16;
	st.shared.f32 	[%r4], %f17;
	setp.ne.s16 	%p23, %rs1, 0;
	@%p23 bra 	$L__BB5_23;
	mad.lo.s32 	%r84, %r49, %r48, %r49;
	add.s32 	%r85, %r84, %r1;
	mul.wide.u32 	%rd44, %r85, 4;
	add.s64 	%rd45, %rd2, %rd44;
	st.global.f32 	[%rd45], %f17;
$L__BB5_23:
	setp.eq.s16 	%p24, %rs2, 0;
	@%p24 bra 	$L__BB5_25;
	mul.f32 	%f165, %f16, %f16;
	mad.lo.s32 	%r86, %r49, %r48, %r1;
	cvta.to.global.u64 	%rd46, %rd27;
	mul.wide.u32 	%rd47, %r86, 4;
	add.s64 	%rd48, %rd46, %rd47;
	st.global.f32 	[%rd48], %f165;
$L__BB5_25:
	bar.sync 	0;
	add.s32 	%r87, %r47, -1;
	and.b32  	%r88, %r87, %r2;
	sub.s32 	%r89, %r2, %r88;
	shr.s32 	%r90, %r89, 9;
	shr.s32 	%r91, %r47, 1;
	sub.s32 	%r92, %r88, %r91;
	cvt.rn.f32.s32 	%f167, %r92;
	mul.f32 	%f18, %f52, %f167;
	sub.s32 	%r93, %r90, %r91;
	cvt.rn.f32.s32 	%f168, %r93;
	mul.f32 	%f19, %f52, %f168;
	setp.eq.s32 	%p25, %r49, 0;
	mov.f32 	%f1013, 0f00000000;
	mov.f32 	%f1014, %f1013;
	@%p25 bra 	$L__BB5_44;
	ld.param.u64 	%rd94, [_Z14propagateToSLMPhPfS0_jfjibPKfS2_S2_S2_S2_S2_S0_S0_bjbS2_biS2_bPKhbf_param_8];
	cvta.to.global.u64 	%rd5, %rd94;
	cvta.to.global.u64 	%rd6, %rd22;
	cvta.to.global.u64 	%rd7, %rd23;
	mov.f32 	%f1014, 0f00000000;
	mov.b32 	%r162, 0;
	mov.u64 	%rd63, __cudart_i2opi_f;
	mov.f32 	%f1013, %f1014;
$L__BB5_27:
	mul.wide.u32 	%rd49, %r162, 4;
	add.s64 	%rd50, %rd5, %rd49;
	ld.global.f32 	%f170, [%rd50];
	add.s64 	%rd51, %rd6, %rd49;
	ld.global.f32 	%f171, [%rd51];
	add.s64 	%rd52, %rd7, %rd49;
	ld.global.f32 	%f172, [%rd52];
	mul.f32 	%f173, %f19, %f19;
	fma.rn.f32 	%f174, %f18, %f18, %f173;
	mul.f32 	%f175, %f19, %f171;
	fma.rn.f32 	%f176, %f18, %f170, %f175;
	add.f32 	%f177, %f176, %f176;
	fma.rn.f32 	%f178, %f174, %f172, %f177;
	cvt.f64.f32 	%fd1, %f178;
	mul.f64 	%fd2, %fd1, 0d400921FB54442D18;
	cvt.rn.f32.f64 	%f179, %fd2;
	shl.b32 	%r95, %r162, 2;
	mov.u32 	%r96, _ZZ14propagateToSLMPhPfS0_jfjibPKfS2_S2_S2_S2_S2_S0_S0_bjbS2_biS2_bPKhbfE5spotW;
	add.s32 	%r97, %r96, %r95;
	ld.shared.f32 	%f22, [%r97];
	mov.u32 	%r98, _ZZ14propagateToSLMPhPfS0_jfjibPKfS2_S2_S2_S2_S2_S0_S0_bjbS2_biS2_bPKhbfE5spotP;
	add.s32 	%r99, %r98, %r95;
	ld.shared.f32 	%f180, [%r99];
	add.f32 	%f23, %f180, %f179;
	mul.f32 	%f181, %f23, 0f3F22F983;
	cvt.rni.s32.f32 	%r170, %f181;
	cvt.rn.f32.s32 	%f182, %r170;
	fma.rn.f32 	%f183, %f182, 0fBFC90FDA, %f23;
	fma.rn.f32 	%f184, %f182, 0fB3A22168, %f183;
	fma.rn.f32 	%f1012, %f182, 0fA7C234C5, %f184;
	abs.f32 	%f25, %f23;
	setp.ltu.f32 	%p26, %f25, 0f47CE4780;
	mov.u32 	%r166, %r170;
	mov.f32 	%f1011, %f1012;
	@%p26 bra 	$L__BB5_35;
	setp.neu.f32 	%p27, %f25, 0f7F800000;
	@%p27 bra 	$L__BB5_30;
	mov.f32 	%f187, 0f00000000;
	mul.rn.f32 	%f1011, %f23, %f187;
	mov.b32 	%r166, 0;
	bra.uni 	$L__BB5_35;
$L__BB5_30:
	mov.b32 	%r22, %f23;
	mov.b64 	%rd100, 0;
	mov.b32 	%r163, 0;
	mov.u64 	%rd98, __cudart_i2opi_f;
	mov.u64 	%rd99, %rd4;
$L__BB5_31:
	.pragma "nounroll";
	ld.global.nc.u32 	%r101, [%rd98];
	shl.b32 	%r102, %r22, 8;
	or.b32  	%r103, %r102, -2147483648;
	mad.wide.u32 	%rd55, %r101, %r103, %rd100;
	shr.u64 	%rd100, %rd55, 32;
	st.local.u32 	[%rd99], %rd55;
	add.s32 	%r163, %r163, 1;
	add.s64 	%rd99, %rd99, 4;
	add.s64 	%rd98, %rd98, 4;
	setp.ne.s32 	%p28, %r163, 6;
	@%p28 bra 	$L__BB5_31;
	shr.u32 	%r104, %r22, 23;
	st.local.u32 	[%rd4+24], %rd100;
	and.b32  	%r25, %r104, 31;
	and.b32  	%r105, %r104, 224;
	add.s32 	%r106, %r105, -128;
	shr.u32 	%r107, %r106, 5;
	mul.wide.u32 	%rd56, %r107, 4;
	sub.s64 	%rd14, %rd4, %rd56;
	ld.local.u32 	%r164, [%rd14+24];
	ld.local.u32 	%r165, [%rd14+20];
	setp.eq.s32 	%p29, %r25, 0;
	@%p29 bra 	$L__BB5_34;
	shf.l.wrap.b32 	%r164, %r165, %r164, %r25;
	ld.local.u32 	%r108, [%rd14+16];
	shf.l.wrap.b32 	%r165, %r108, %r165, %r25;
$L__BB5_34:
	shr.u32 	%r109, %r164, 30;
	shf.l.wrap.b32 	%r110, %r165, %r164, 2;
	shl.b32 	%r111, %r165, 2;
	shr.u32 	%r112, %r110, 31;
	add.s32 	%r113, %r112, %r109;
	neg.s32 	%r114, %r113;
	setp.lt.s32 	%p30, %r22, 0;
	selp.b32 	%r166, %r114, %r113, %p30;
	xor.b32  	%r115, %r110, %r22;
	shr.s32 	%r116, %r110, 31;
	xor.b32  	%r117, %r116, %r110;
	xor.b32  	%r118, %r116, %r111;
	cvt.u64.u32 	%rd57, %r117;
	shl.b64 	%rd58, %rd57, 32;
	cvt.u64.u32 	%rd59, %r118;
	or.b64  	%rd60, %rd58, %rd59;
	cvt.rn.f64.s64 	%fd3, %rd60;
	mul.f64 	%fd4, %fd3, 0d3BF921FB54442D19;
	cvt.rn.f32.f64 	%f185, %fd4;
	neg.f32 	%f186, %f185;
	setp.lt.s32 	%p31, %r115, 0;
	selp.f32 	%f1011, %f186, %f185, %p31;
$L__BB5_35:
	add.s32 	%r120, %r166, 1;
	mul.rn.f32 	%f188, %f1011, %f1011;
	and.b32  	%r121, %r166, 1;
	setp.eq.b32 	%p33, %r121, 1;
	selp.f32 	%f189, %f1011, 0f3F800000, %p33;
	fma.rn.f32 	%f190, %f188, %f189, 0f00000000;
	fma.rn.f32 	%f191, %f188, 0f37CBAC00, 0fBAB607ED;
	selp.f32 	%f192, 0fB94D4153, %f191, %p33;
	selp.f32 	%f193, 0f3C0885E4, 0f3D2AAABB, %p33;
	fma.rn.f32 	%f194, %f192, %f188, %f193;
	selp.f32 	%f195, 0fBE2AAAA8, 0fBEFFFFFF, %p33;
	fma.rn.f32 	%f196, %f194, %f188, %f195;
	fma.rn.f32 	%f197, %f196, %f190, %f189;
	and.b32  	%r122, %r120, 2;
	setp.eq.s32 	%p34, %r122, 0;
	mov.f32 	%f198, 0f00000000;
	sub.f32 	%f199, %f198, %f197;
	selp.f32 	%f200, %f197, %f199, %p34;
	fma.rn.f32 	%f1013, %f22, %f200, %f1013;
	@%p26 bra 	$L__BB5_43;
	setp.neu.f32 	%p35, %f25, 0f7F800000;
	@%p35 bra 	$L__BB5_38;
	mov.f32 	%f203, 0f00000000;
	mul.rn.f32 	%f1012, %f23, %f203;
	mov.b32 	%r170, 0;
	bra.uni 	$L__BB5_43;
$L__BB5_38:
	mov.b32 	%r34, %f23;
	mov.b64 	%rd101, 0;
	mov.b32 	%r167, 0;
$L__BB5_39:
	.pragma "nounroll";
	mul.wide.u32 	%rd62, %r167, 4;
	add.s64 	%rd64, %rd63, %rd62;
	ld.global.nc.u32 	%r124, [%rd64];
	shl.b32 	%r125, %r34, 8;
	or.b32  	%r126, %r125, -2147483648;
	mad.wide.u32 	%rd65, %r124, %r126, %rd101;
	shr.u64 	%rd101, %rd65, 32;
	add.s64 	%rd66, %rd3, %rd62;
	st.local.u32 	[%rd66], %rd65;
	add.s32 	%r167, %r167, 1;
	setp.ne.s32 	%p36, %r167, 6;
	@%p36 bra 	$L__BB5_39;
	shr.u32 	%r127, %r34, 23;
	st.local.u32 	[%rd3+24], %rd101;
	and.b32  	%r37, %r127, 31;
	and.b32  	%r128, %r127, 224;
	add.s32 	%r129, %r128, -128;
	shr.u32 	%r130, %r129, 5;
	mul.wide.u32 	%rd67, %r130, 4;
	sub.s64 	%rd17, %rd3, %rd67;
	ld.local.u32 	%r168, [%rd17+24];
	ld.local.u32 	%r169, [%rd17+20];
	setp.eq.s32 	%p37, %r37, 0;
	@%p37 bra 	$L__BB5_42;
	shf.l.wrap.b32 	%r168, %r169, %r168, %r37;
	ld.local.u32 	%r131, [%rd17+16];
	shf.l.wrap.b32 	%r169, %r131, %r169, %r37;
$L__BB5_42:
	shr.u32 	%r132, %r168, 30;
	shf.l.wrap.b32 	%r133, %r169, %r168, 2;
	shl.b32 	%r134, %r169, 2;
	shr.u32 	%r135, %r133, 31;
	add.s32 	%r136, %r135, %r132;
	neg.s32 	%r137, %r136;
	setp.lt.s32 	%p38, %r34, 0;
	selp.b32 	%r170, %r137, %r136, %p38;
	xor.b32  	%r138, %r133, %r34;
	shr.s32 	%r139, %r133, 31;
	xor.b32  	%r140, %r139, %r133;
	xor.b32  	%r141, %r139, %r134;
	cvt.u64.u32 	%rd68, %r140;
	shl.b64 	%rd69, %rd68, 32;
	cvt.u64.u32 	%rd70, %r141;
	or.b64  	%rd71, %rd69, %rd70;
	cvt.rn.f64.s64 	%fd5, %rd71;
	mul.f64 	%fd6, %fd5, 0d3BF921FB54442D19;
	cvt.rn.f32.f64 	%f201, %fd6;
	neg.f32 	%f202, %f201;
	setp.lt.s32 	%p39, %r138, 0;
	selp.f32 	%f1012, %f202, %f201, %p39;
$L__BB5_43:
	mul.rn.f32 	%f204, %f1012, %f1012;
	and.b32  	%r143, %r170, 1;
	setp.eq.b32 	%p40, %r143, 1;
	selp.f32 	%f205, 0f3F800000, %f1012, %p40;
	fma.rn.f32 	%f206, %f204, %f205, 0f00000000;
	fma.rn.f32 	%f207, %f204, 0f37CBAC00, 0fBAB607ED;
	selp.f32 	%f208, %f207, 0fB94D4153, %p40;
	selp.f32 	%f209, 0f3D2AAABB, 0f3C0885E4, %p40;
	fma.rn.f32 	%f210, %f208, %f204, %f209;
	selp.f32 	%f211, 0fBEFFFFFF, 0fBE2AAAA8, %p40;
	fma.rn.f32 	%f212, %f210, %f204, %f211;
	fma.rn.f32 	%f213, %f212, %f206, %f205;
	and.b32  	%r144, %r170, 2;
	setp.eq.s32 	%p41, %r144, 0;
	mov.f32 	%f214, 0f00000000;
	sub.f32 	%f215, %f214, %f213;
	selp.f32 	%f216, %f213, %f215, %p41;
	fma.rn.f32 	%f1014, %f22, %f216, %f1014;
	add.s32 	%r162, %r162, 1;
	setp.ne.s32 	%p42, %r162, %r49;
	@%p42 bra 	$L__BB5_27;
$L__BB5_44:
	abs.f32 	%f217, %f1013;
	abs.f32 	%f218, %f1014;
	setp.gt.f32 	%p43, %f218, %f217;
	selp.f32 	%f219, %f218, %f217, %p43;
	selp.f32 	%f220, %f217, %f218, %p43;
	div.rn.f32 	%f221, %f220, %f219;
	mul.f32 	%f222, %f221, %f221;
	fma.rn.f32 	%f223, %f222, 0f3B33710B, 0fBC807748;
	fma.rn.f32 	%f224, %f223, %f222, 0f3D2CDAB2;
	fma.rn.f32 	%f225, %f224, %f222, 0fBD992D10;
	fma.rn.f32 	%f226, %f225, %f222, 0f3DD9EA6C;
	fma.rn.f32 	%f227, %f226, %f222, 0fBE117CB1;
	fma.rn.f32 	%f228, %f227, %f222, 0f3E4CBCE0;
	fma.rn.f32 	%f229, %f228, %f222, 0fBEAAAA7D;
	mul.f32 	%f230, %f222, %f229;
	fma.rn.f32 	%f231, %f230, %f221, %f221;
	neg.f32 	%f232, %f231;
	fma.rn.f32 	%f233, 0f3F6EE581, 0f3FD774EB, %f232;
	selp.f32 	%f234, %f233, %f231, %p43;
	selp.f32 	%f235, 0f3F6EE581, 0f3FEEE581, %p43;
	selp.f32 	%f236, %f231, %f232, %p43;
	mov.b32 	%r145, %f1013;
	fma.rn.f32 	%f237, %f235, 0f3FD774EB, %f236;
	setp.lt.s32 	%p44, %r145, 0;
	selp.f32 	%f238, %f237, %f234, %p44;
	add.f32 	%f239, %f217, %f218;
	setp.eq.f32 	%p45, %f219, 0f00000000;
	selp.f32 	%f240, 0f40490FDB, 0f00000000, %p44;
	setp.eq.f32 	%p46, %f217, %f218;
	selp.f32 	%f241, 0f4016CBE4, 0f3F490FDB, %p44;
	selp.f32 	%f242, %f241, %f238, %p46;
	selp.f32 	%f243, %f240, %f242, %p45;
	abs.f32 	%f244, %f239;
	setp.nan.f32 	%p47, %f244, %f244;
	copysign.f32 	%f245, %f1014, %f243;
	selp.f32 	%f1016, %f239, %f245, %p47;
	setp.eq.s16 	%p48, %rs6, 0;
	@%p48 bra 	$L__BB5_47;
	ld.param.u64 	%rd93, [_Z14propagateToSLMPhPfS0_jfjibPKfS2_S2_S2_S2_S2_S0_S0_bjbS2_biS2_bPKhbf_param_2];
	cvta.to.global.u64 	%rd72, %rd93;
	mul.wide.s32 	%rd73, %r2, 4;
	add.s64 	%rd18, %rd72, %rd73;
	ld.global.f32 	%f246, [%rd18];
	sub.f32 	%f247, %f1016, %f246;
	abs.f32 	%f248, %f247;
	setp.gt.f32 	%p49, %f248, %f53;
	selp.f32 	%f1016, %f246, %f1016, %p49;
	setp.eq.s16 	%p50, %rs1, 0;
	@%p50 bra 	$L__BB5_70;
	st.global.f32 	[%rd18], %f1016;
	bra.uni 	$L__BB5_48;
$L__BB5_47:
	setp.eq.s16 	%p51, %rs1, 0;
	@%p51 bra 	$L__BB5_70;
$L__BB5_48:
	setp.eq.s16 	%p52, %rs3, 0;
	@%p52 bra 	$L__BB5_50;
	ld.param.u64 	%rd95, [_Z14propagateToSLMPhPfS0_jfjibPKfS2_S2_S2_S2_S2_S0_S0_bjbS2_biS2_bPKhbf_param_19];
	cvta.to.global.u64 	%rd74, %rd95;
	mul.wide.s32 	%rd75, %r2, 4;
	add.s64 	%rd76, %rd74, %rd75;
	ld.global.f32 	%f249, [%rd76];
	sub.f32 	%f250, %f1016, %f249;
	cvt.f64.f32 	%fd7, %f250;
	add.f64 	%fd8, %fd7, 0d400921FB54442D18;
	div.rn.f64 	%fd9, %fd8, 0d401921FB54442D18;
	cvt.rmi.f64.f64 	%fd10, %fd9;
	mul.f64 	%fd11, %fd10, 0d401921FB54442D18;
	sub.f64 	%fd12, %fd7, %fd11;
	cvt.rn.f32.f64 	%f1016, %fd12;
$L__BB5_50:
	setp.eq.s16 	%p53, %rs4, 0;
	@%p53 bra 	$L__BB5_65;
	setp.ge.s32 	%p54, %r1, %r50;
	@%p54 bra 	$L__BB5_53;
	ld.param.u64 	%rd96, [_Z14propagateToSLMPhPfS0_jfjibPKfS2_S2_S2_S2_S2_S0_S0_bjbS2_biS2_bPKhbf_param_22];
	cvta.to.global.u64 	%rd77, %rd96;
	mul.wide.u32 	%rd78, %r1, 4;
	add.s64 	%rd79, %rd77, %rd78;
	ld.global.f32 	%f251, [%rd79];
	shl.b32 	%r146, %r1, 2;
	mov.u32 	%r147, _ZZ14propagateToSLMPhPfS0_jfjibPKfS2_S2_S2_S2_S2_S0_S0_bjbS2_biS2_bPKhbfE5coeff;
	add.s32 	%r148, %r147, %r146;
	st.shared.f32 	[%r148], %f251;
$L__BB5_53:
	bar.sync 	0;
	mov.f32 	%f1020, 0f00000000;
	setp.gt.s32 	%p55, %r50, 55;
	@%p55 bra 	$L__BB5_56;
	setp.eq.s32 	%p59, %r50, 20;
	@%p59 bra 	$L__BB5_63;
	setp.eq.s32 	%p60, %r50, 35;
	@%p60 bra 	$L__BB5_62;
	bra.uni 	$L__BB5_64;
$L__BB5_56:
	setp.eq.s32 	%p56, %r50, 56;
	@%p56 bra 	$L__BB5_61;
	setp.eq.s32 	%p57, %r50, 84;
	@%p57 bra 	$L__BB5_60;
	setp.ne.s32 	%p58, %r50, 120;
	@%p58 bra 	$L__BB5_64;
	ld.shared.f32 	%f253, [_ZZ14propagateToSLMPhPfS0_jfjibPKfS2_S2_S2_S2_S2_S0_S0_bjbS2_biS2_bPKhbfE5coeff+336];
	mul.f32 	%f254, %f18, %f253;
	mul.f32 	%f255, %f18, %f254;
	mul.f32 	%f256, %f18, %f255;
	mul.f32 	%f257, %f18, %f256;
	mul.f32 	%f258, %f18, %f257;
	mul.f32 	%f259, %f18, %f258;
	fma.rn.f32 	%f260, %f18, %f259, 0f00000000;
	ld.shared.f32 	%f261, [_ZZ14propagateToSLMPhPfS0_jfjibPKfS2_S2_S2_S2_S2_S0_S0_bjbS2_biS2_bPKhbfE5coeff+340];
	mul.f32 	%f262, %f18, %f261;
	mul.f32 	%f263, %f18, %f262;
	mul.f32 	%f264, %f18, %f263;
	mul.f32 	%f265, %f18, %f264;
	mul.f32 	%f266, %f18, %f265;
	mul.f32 	%f267, %f18, %f266;
	fma.rn.f32 	%f268, %f19, %f267, %f260;
	ld.shared.f32 	%f269, [_ZZ14propagateToSLMPhPfS0_jfjibPKfS2_S2_S2_S2_S2_S0_S0_bjbS2_biS2_bPKhbfE5coeff+344];
	mul.f32 	%f270, %f18, %f269;
	mul.f32 	%f271, %f18, %f270;
	mul.f32 	%f272, %f18, %f271;
	mul.f32 	%f273, %f18, %f272;
	mul.f32 	%f274, %f18, %f273;
	mul.f32 	%f275, %f18, %f274;
	fma.rn.f32 	%f276, %f1016, %f275, %f268;
	ld.shared.f32 	%f277, [_ZZ14propagateToSLMPhPfS0_jfjibPKfS2_S2_S2_S2_S2_S0_S0_bjbS2_biS2_bPKhbfE5coeff+348];
	mul.f32 	%f278, %f18, %f277;
	mul.f32 	%f279, %f18, %f278;
	mul.f32 	%f280, %f18, %f279;
	mul.f32 	%f281, %f18, %f280;
	mul.f32 	%f282, %f18, %f281;
	mul.f32 	%f283, %f19, %f282;
	fma.rn.f32 	%f284, %f19, %f283, %f276;
	ld.shared.f32 	%f285, [_ZZ14propagateToSLMPhPfS0_jfjibPKfS2_S2_S2_S2_S2_S0_S0_bjbS2_biS2_bPKhbfE5coeff+352];
	mul.f32 	%f286, %f18, %f285;
	mul.f32 	%f287, %f18, %f286;
	mul.f32 	%f288, %f18, %f287;
	mul.f32 	%f289, %f18, %f288;
	mul.f32 	%f290, %f18, %f289;
	mul.f32 	%f291, %f19, %f290;
	fma.rn.f32 	%f292, %f1016, %f291, %f284;
	ld.shared.f32 	%f293, [_ZZ14propagateToSLMPhPfS0_jfjibPKfS2_S2_S2_S2_S2_S0_S0_bjbS2_biS2_bPKhbfE5coeff+356];
	mul.f32 	%f294, %f18, %f293;
	mul.f32 	%f295, %f18, %f294;
	mul.f32 	%f296, %f18, %f295;
	mul.f32 	%f297, %f18, %f296;
	mul.f32 	%f298, %f18, %f297;
	mul.f32 	%f299, %f1016, %f298;
	fma.rn.f32 	%f300, %f1016, %f299, %f292;
	ld.shared.f32 	%f301, [_ZZ14propagateToSLMPhPfS0_jfjibPKfS2_S2_S2_S2_S2_S0_S0_bjbS2_biS2_bPKhbfE5coeff+360];
	mul.f32 	%f302, %f18, %f301;
	mul.f32 	%f303, %f18, %f302;
	mul.f32 	%f304, %f18, %f303;
	mul.f32 	%f305, %f18, %f304;
	mul.f32 	%f306, %f19, %f305;
	mul.f32 	%f307, %f19, %f306;
	fma.rn.f32 	%f308, %f19, %f307, %f300;
	ld.shared.f32 	%f309, [_ZZ14propagateToSLMPhPfS0_jfjibPKfS2_S2_S2_S2_S2_S0_S0_bjbS2_biS2_bPKhbfE5coeff+364];
	mul.f32 	%f310, %f18, %f309;
	mul.f32 	%f311, %f18, %f310;
	mul.f32 	%f312, %f18, %f311;
	mul.f32 	%f313, %f18, %f312;
	mul.f32 	%f314, %f19, %f313;
	mul.f32 	%f315, %f19, %f314;
	fma.rn.f32 	%f316, %f1016, %f315, %f308;
	ld.shared.f32 	%f317, [_ZZ14propagateToSLMPhPfS0_jfjibPKfS2_S2_S2_S2_S2_S0_S0_bjbS2_biS2_bPKhbfE5coeff+368];
	mul.f32 	%f318, %f18, %f317;
	mul.f32 	%f319, %f18, %f318;
	mul.f32 	%f320, %f18, %f319;
	mul.f32 	%f321, %f18, %f320;
	mul.f32 	%f322, %f19, %f321;
	mul.f32 	%f323, %f1016, %f322;
	fma.rn.f32 	%f324, %f1016, %f323, %f316;
	ld.shared.f32 	%f325, [_ZZ14propagateToSLMPhPfS0_jfjibPKfS2_S2_S2_S2_S2_S0_S0_bjbS2_biS2_bPKhbfE5coeff+372];
	mul.f32 	%f326, %f18, %f325;
	mul.f32 	%f327, %f18, %f326;
	mul.f32 	%f328, %f18, %f327;
	mul.f32 	%f329, %f18, %f328;
	mul.f32 	%f330, %f1016, %f329;
	mul.f32 	%f331, %f1016, %f330;
	fma.rn.f32 	%f332, %f1016, %f331, %f324;
	ld.shared.f32 	%f333, [_ZZ14propagateToSLMPhPfS0_jfjibPKfS2_S2_S2_S2_S2_S0_S0_bjbS2_biS2_bPKhbfE5coeff+376];
	mul.f32 	%f334, %f18, %f333;
	mul.f32 	%f335, %f18, %f334;
	mul.f32 	%f336, %f18, %f335;
	mul.f32 	%f337, %f19, %f336;
	mul.f32 	%f338, %f19, %f337;
	mul.f32 	%f339, %f19, %f338;
	fma.rn.f32 	%f340, %f19, %f339, %f332;
	ld.shared.f32 	%f341, [_ZZ14propagateToSLMPhPfS0_jfjibPKfS2_S2_S2_S2_S2_S0_S0_bjbS2_biS2_bPKhbfE5coeff+380];
	mul.f32 	%f342, %f18, %f341;
	mul.f32 	%f343, %f18, %f342;
	mul.f32 	%f344, %f18, %f343;
	mul.f32 	%f345, %f19, %f344;
	mul.f32 	%f346, %f19, %f345;
	mul.f32 	%f347, %f19, %f346;
	fma.rn.f32 	%f348, %f1016, %f347, %f340;
	ld.shared.f32 	%f349, [_ZZ14propagateToSLMPhPfS0_jfjibPKfS2_S2_S2_S2_S2_S0_S0_bjbS2_biS2_bPKhbfE5coeff+384];
	mul.f32 	%f350, %f18, %f349;
	mul.f32 	%f351, %f18, %f350;
	mul.f32 	%f352, %f18, %f351;
	mul.f32 	%f353, %f19, %f352;
	mul.f32 	%f354, %f19, %f353;
	mul.f32 	%f355, %f1016, %f354;
	fma.rn.f32 	%f356, %f1016, %f355, %f348;
	ld.shared.f32 	%f357, [_ZZ14propagateToSLMPhPfS0_jfjibPKfS2_S2_S2_S2_S2_S0_S0_bjbS2_biS2_bPKhbfE5coeff+388];
	mul.f32 	%f358, %f18, %f357;
	mul.f32 	%f359, %f18, %f358;
	mul.f32 	%f360, %f18, %f359;
	mul.f32 	%f361, %f19, %f360;
	mul.f32 	%f362, %f1016, %f361;
	mul.f32 	%f363, %f1016, %f362;
	fma.rn.f32 	%f364, %f1016, %f363, %f356;
	ld.shared.f32 	%f365, [_ZZ14propagateToSLMPhPfS0_jfjibPKfS2_S2_S2_S2_S2_S0_S0_bjbS2_biS2_bPKhbfE5coeff+392];
	mul.f32 	%f366, %f18, %f365;
	mul.f32 	%f367, %f18, %f366;
	mul.f32 	%f368, %f18, %f367;
	mul.f32 	%f369, %f1016, %f368;
	mul.f32 	%f370, %f1016, %f369;
	mul.f32 	%f371, %f1016, %f370;
	fma.rn.f32 	%f372, %f1016, %f371, %f364;
	ld.shared.f32 	%f373, [_ZZ14propagateToSLMPhPfS0_jfjibPKfS2_S2_S2_S2_S2_S0_S0_bjbS2_biS2_bPKhbfE5coeff+396];
	mul.f32 	%f374, %f18, %f373;
	mul.f32 	%f375, %f18, %f374;
	mul.f32 	%f376, %f19, %f375;
	mul.f32 	%f377, %f19, %f376;
	mul.f32 	%f378, %f19, %f377;
	mul.f32 	%f379, %f19, %f378;
	fma.rn.f32 	%f380, %f19, %f379, %f372;
	ld.shared.f32 	%f381, [_ZZ14propagateToSLMPhPfS0_jfjibPKfS2_S2_S2_S2_S2_S0_S0_bjbS2_biS2_bPKhbfE5coeff+400];
	mul.f32 	%f382, %f18, %f381;
	mul.f32 	%f383, %f18, %f382;
	mul.f32 	%f384, %f19, %f383;
	mul.f32 	%f385, %f19, %f384;
	mul.f32 	%f386, %f19, %f385;
	mul.f32 	%f387, %f19, %f386;
	fma.rn.f32 	%f388, %f1016, %f387, %f380;
	ld.shared.f32 	%f389, [_ZZ14propagateToSLMPhPfS0_jfjibPKfS2_S2_S2_S2_S2_S0_S0_bjbS2_biS2_bPKhbfE5coeff+404];
	mul.f32 	%f390, %f18, %f389;
	mul.f32 	%f391, %f18, %f390;
	mul.f32 	%f392, %f19, %f391;
	mul.f32 	%f393, %f19, %f392;
	mul.f32 	%f394, %f19, %f393;
	mul.f32 	%f395, %f1016, %f394;
	fma.rn.f32 	%f396, %f1016, %f395, %f388;
	ld.shared.f32 	%f397, [_ZZ14propagateToSLMPhPfS0_jfjibPKfS2_S2_S2_S2_S2_S0_S0_bjbS2_biS2_bPKhbfE5coeff+408];
	mul.f32 	%f398, %f18, %f397;
	mul.f32 	%f399, %f18, %f398;
	mul.f32 	%f400, %f19, %f399;
	mul.f32 	%f401, %f19, %f400;
	mul.f32 	%f402, %f1016, %f401;
	mul.f32 	%f403, %f1016, %f402;
	fma.rn.f32 	%f404, %f1016, %f403, %f396;
	ld.shared.f32 	%f405, [_ZZ14propagateToSLMPhPfS0_jfjibPKfS2_S2_S2_S2_S2_S0_S0_bjbS2_biS2_bPKhbfE5coeff+412];
	mul.f32 	%f406, %f18, %f405;
	mul.f32 	%f407, %f18, %f406;
	mul.f32 	%f408, %f19, %f407;
	mul.f32 	%f409, %f1016, %f408;
	mul.f32 	%f410, %f1016, %f409;
	mul.f32 	%f411, %f1016, %f410;
	fma.rn.f32 	%f412, %f1016, %f411, %f404;
	ld.shared.f32 	%f413, [_ZZ14propagateToSLMPhPfS0_jfjibPKfS2_S2_S2_S2_S2_S0_S0_bjbS2_biS2_bPKhbfE5coeff+416];
	mul.f32 	%f414, %f18, %f413;
	mul.f32 	%f415, %f18, %f414;
	mul.f32 	%f416, %f1016, %f415;
	mul.f32 	%f417, %f1016, %f416;
	mul.f32 	%f418, %f1016, %f417;
	mul.f32 	%f419, %f1016, %f418;
	fma.rn.f32 	%f420, %f1016, %f419, %f412;
	ld.shared.f32 	%f421, [_ZZ14propagateToSLMPhPfS0_jfjibPKfS2_S2_S2_S2_S2_S0_S0_bjbS2_biS2_bPKhbfE5coeff+420];
	mul.f32 	%f422, %f18, %f421;
	mul.f32 	%f423, %f19, %f422;
	mul.f32 	%f424, %f19, %f423;
	mul.f32 	%f425, %f19, %f424;
	mul.f32 	%f426, %f19, %f425;
	mul.f32 	%f427, %f19, %f426;
	fma.rn.f32 	%f428, %f19, %f427, %f420;
	ld.shared.f32 	%f429, [_ZZ14propagateToSLMPhPfS0_jfjibPKfS2_S2_S2_S2_S2_S0_S0_bjbS2_biS2_bPKhbfE5coeff+424];
	mul.f32 	%f430, %f18, %f429;
	mul.f32 	%f431, %f19, %f430;
	mul.f32 	%f432, %f19, %f431;
	mul.f32 	%f433, %f19, %f432;
	mul.f32 	%f434, %f19, %f433;
	mul.f32 	%f435, %f19, %f434;
	fma.rn.f32 	%f436, %f1016, %f435, %f428;
	ld.shared.f32 	%f437, [_ZZ14propagateToSLMPhPfS0_jfjibPKfS2_S2_S2_S2_S2_S0_S0_bjbS2_biS2_bPKhbfE5coeff+428];
	mul.f32 	%f438, %f18, %f437;
	mul.f32 	%f439, %f19, %f438;
	mul.f32 	%f440, %f19, %f439;
	mul.f32 	%f441, %f19, %f440;
	mul.f32 	%f442, %f19, %f441;
	mul.f32 	%f443, %f1016, %f442;
	fma.rn.f32 	%f444, %f1016, %f443, %f436;
	ld.shared.f32 	%f445, [_ZZ14propagateToSLMPhPfS0_jfjibPKfS2_S2_S2_S2_S2_S0_S0_bjbS2_biS2_bPKhbfE5coeff+432];
	mul.f32 	%f446, %f18, %f445;
	mul.f32 	%f447, %f19, %f446;
	mul.f32 	%f448, %f19, %f447;
	mul.f32 	%f449, %f19, %f448;
	mul.f32 	%f450, %f1016, %f449;
	mul.f32 	%f451, %f1016, %f450;
	fma.rn.f32 	%f452, %f1016, %f451, %f444;
	ld.shared.f32 	%f453, [_ZZ14propagateToSLMPhPfS0_jfjibPKfS2_S2_S2_S2_S2_S0_S0_bjbS2_biS2_bPKhbfE5coeff+436];
	mul.f32 	%f454, %f18, %f453;
	mul.f32 	%f455, %f19, %f454;
	mul.f32 	%f456, %f19, %f455;
	mul.f32 	%f457, %f1016, %f456;
	mul.f32 	%f458, %f1016, %f457;
	mul.f32 	%f459, %f1016, %f458;
	fma.rn.f32 	%f460, %f1016, %f459, %f452;
	ld.shared.f32 	%f461, [_ZZ14propagateToSLMPhPfS0_jfjibPKfS2_S2_S2_S2_S2_S0_S0_bjbS2_biS2_bPKhbfE5coeff+440];
	mul.f32 	%f462, %f18, %f461;
	mul.f32 	%f463, %f19, %f462;
	mul.f32 	%f464, %f1016, %f463;
	mul.f32 	%f465, %f1016, %f464;
	mul.f32 	%f466, %f1016, %f465;
	mul.f32 	%f467, %f1016, %f466;
	fma.rn.f32 	%f468, %f1016, %f467, %f460;
	ld.shared.f32 	%f469, [_ZZ14propagateToSLMPhPfS0_jfjibPKfS2_S2_S2_S2_S2_S0_S0_bjbS2_biS2_bPKhbfE5coeff+444];
	mul.f32 	%f470, %f18, %f469;
	mul.f32 	%f471, %f1016, %f470;
	mul.f32 	%f472, %f1016, %f471;
	mul.f32 	%f473, %f1016, %f472;
	mul.f32 	%f474, %f1016, %f473;
	mul.f32 	%f475, %f1016, %f474;
	fma.rn.f32 	%f476, %f1016, %f475, %f468;
	ld.shared.f32 	%f477, [_ZZ14propagateToSLMPhPfS0_jfjibPKfS2_S2_S2_S2_S2_S0_S0_bjbS2_biS2_bPKhbfE5coeff+448];
	mul.f32 	%f478, %f19, %f477;
	mul.f32 	%f479, %f19, %f478;
	mul.f32 	%f480, %f19, %f479;
	mul.f32 	%f481, %f19, %f480;
	mul.f32 	%f482, %f19, %f481;
	mul.f32 	%f483, %f19, %f482;
	fma.rn.f32 	%f484, %f19, %f483, %f476;
	ld.shared.f32 	%f485, [_ZZ14propagateToSLMPhPfS0_jfjibPKfS2_S2_S2_S2_S2_S0_S0_bjbS2_biS2_bPKhbfE5coeff+452];
	mul.f32 	%f486, %f19, %f485;
	mul.f32 	%f487, %f19, %f486;
	mul.f32 	%f488, %f19, %f487;
	mul.f32 	%f489, %f19, %f488;
	mul.f32 	%f490, %f19, %f489;
	mul.f32 	%f491, %f19, %f490;
	fma.rn.f32 	%f492, %f1016, %f491, %f484;
	ld.shared.f32 	%f493, [_ZZ14propagateToSLMPhPfS0_jfjibPKfS2_S2_S2_S2_S2_S0_S0_bjbS2_biS2_bPKhbfE5coeff+456];
	mul.f32 	%f494, %f19, %f493;
	mul.f32 	%f495, %f19, %f494;
	mul.f32 	%f496, %f19, %f495;
	mul.f32 	%f497, %f19, %f496;
	mul.f32 	%f498, %f19, %f497;
	mul.f32 	%f499, %f1016, %f498;
	fma.rn.f32 	%f500, %f1016, %f499, %f492;
	ld.shared.f32 	%f501, [_ZZ14propagateToSLMPhPfS0_jfjibPKfS2_S2_S2_S2_S2_S0_S0_bjbS2_biS2_bPKhbfE5coeff+460];
	mul.f32 	%f502, %f19, %f501;
	mul.f32 	%f503, %f19, %f502;
	mul.f32 	%f504, %f19, %f503;
	mul.f32 	%f505, %f19, %f504;
	mul.f32 	%f506, %f1016, %f505;
	mul.f32 	%f507, %f1016, %f506;
	fma.rn.f32 	%f508, %f1016, %f507, %f500;
	ld.shared.f32 	%f509, [_ZZ14propagateToSLMPhPfS0_jfjibPKfS2_S2_S2_S2_S2_S0_S0_bjbS2_biS2_bPKhbfE5coeff+464];
	mul.f32 	%f510, %f19, %f509;
	mul.f32 	%f511, %f19, %f510;
	mul.f32 	%f512, %f19, %f511;
	mul.f32 	%f513, %f1016, %f512;
	mul.f32 	%f514, %f1016, %f513;
	mul.f32 	%f515, %f1016, %f514;
	fma.rn.f32 	%f516, %f1016, %f515, %f508;
	ld.shared.f32 	%f517, [_ZZ14propagateToSLMPhPfS0_jfjibPKfS2_S2_S2_S2_S2_S0_S0_bjbS2_biS2_bPKhbfE5coeff+468];
	mul.f32 	%f518, %f19, %f517;
	mul.f32 	%f519, %f19, %f518;
	mul.f32 	%f520, %f1016, %f519;
	mul.f32 	%f521, %f1016, %f520;
	mul.f32 	%f522, %f1016, %f521;
	mul.f32 	%f523, %f1016, %f522;
	fma.rn.f32 	%f524, %f1016, %f523, %f516;
	ld.shared.f32 	%f525, [_ZZ14propagateToSLMPhPfS0_jfjibPKfS2_S2_S2_S2_S2_S0_S0_bjbS2_biS2_bPKhbfE5coeff+472];
	mul.f32 	%f526, %f19, %f525;
	mul.f32 	%f527, %f1016, %f526;
	mul.f32 	%f528, %f1016, %f527;
	mul.f32 	%f529, %f1016, %f528;
	mul.f32 	%f530, %f1016, %f529;
	mul.f32 	%f531, %f1016, %f530;
	fma.rn.f32 	%f532, %f1016, %f531, %f524;
	ld.shared.f32 	%f533, [_ZZ14propagateToSLMPhPfS0_jfjibPKfS2_S2_S2_S2_S2_S0_S0_bjbS2_biS2_bPKhbfE5coeff+476];
	mul.f32 	%f534, %f1016, %f533;
	mul.f32 	%f535, %f1016, %f534;
	mul.f32 	%f536, %f1016, %f535;
	mul.f32 	%f537, %f1016, %f536;
	mul.f32 	%f538, %f1016, %f537;
	mul.f32 	%f539, %f1016, %f538;
	fma.rn.f32 	%f1020, %f1016, %f539, %f532;
$L__BB5_60:
	ld.shared.f32 	%f540, [_ZZ14propagateToSLMPhPfS0_jfjibPKfS2_S2_S2_S2_S2_S0_S0_bjbS2_biS2_bPKhbfE5coeff+224];
	mul.f32 	%f541, %f18, %f540;
	mul.f32 	%f542, %f18, %f541;
	mul.f32 	%f543, %f18, %f542;
	mul.f32 	%f544, %f18, %f543;
	mul.f32 	%f545, %f18, %f544;
	fma.rn.f32 	%f546, %f18, %f545, %f1020;
	ld.shared.f32 	%f547, [_ZZ14propagateToSLMPhPfS0_jfjibPKfS2_S2_S2_S2_S2_S0_S0_bjbS2_biS2_bPKhbfE5coeff+228];
	mul.f32 	%f548, %f18, %f547;
	mul.f32 	%f549, %f18, %f548;
	mul.f32 	%f550, %f18, %f549;
	mul.f32 	%f551, %f18, %f550;
	mul.f32 	%f552, %f18, %f551;
	fma.rn.f32 	%f553, %f19, %f552, %f546;
	ld.shared.f32 	%f554, [_ZZ14propagateToSLMPhPfS0_jfjibPKfS2_S2_S2_S2_S2_S0_S0_bjbS2_biS2_bPKhbfE5coeff+232];
	mul.f32 	%f555, %f18, %f554;
	mul.f32 	%f556, %f18, %f555;
	mul.f32 	%f557, %f18, %f556;
	mul.f32 	%f558, %f18, %f557;
	mul.f32 	%f559, %f18, %f558;
	fma.rn.f32 	%f560, %f1016, %f559, %f553;
	ld.shared.f32 	%f561, [_ZZ14propagateToSLMPhPfS0_jfjibPKfS2_S2_S2_S2_S2_S0_S0_bjbS2_biS2_bPKhbfE5coeff+236];
	mul.f32 	%f562, %f18, %f561;
	mul.f32 	%f563, %f18, %f562;
	mul.f32 	%f564, %f18, %f563;
	mul.f32 	%f565, %f18, %f564;
	mul.f32 	%f566, %f19, %f565;
	fma.rn.f32 	%f567, %f19, %f566, %f560;
	ld.shared.f32 	%f568, [_ZZ14propagateToSLMPhPfS0_jfjibPKfS2_S2_S2_S2_S2_S0_S0_bjbS2_biS2_bPKhbfE5coeff+240];
	mul.f32 	%f569, %f18, %f568;
	mul.f32 	%f570, %f18, %f569;
	mul.f32 	%f571, %f18, %f570;
	mul.f32 	%f572, %f18, %f571;
	mul.f32 	%f573, %f19, %f572;
	fma.rn.f32 	%f574, %f1016, %f573, %f567;
	ld.shared.f32 	%f575, [_ZZ14propagateToSLMPhPfS0_jfjibPKfS2_S2_S2_S2_S2_S0_S0_bjbS2_biS2_bPKhbfE5coeff+244];
	mul.f32 	%f576, %f18, %f575;
	mul.f32 	%f577, %f18, %f576;
	mul.f32 	%f578, %f18, %f577;
	mul.f32 	%f579, %f18, %f578;
	mul.f32 	%f580, %f1016, %f579;
	fma.rn.f32 	%f581, %f1016, %f580, %f574;
	ld.shared.f32 	%f582, [_ZZ14propagateToSLMPhPfS0_jfjibPKfS2_S2_S2_S2_S2_S0_S0_bjbS2_biS2_bPKhbfE5coeff+248];
	mul.f32 	%f583, %f18, %f582;
	mul.f32 	%f584, %f18, %f583;
	mul.f32 	%f585, %f18, %f584;
	mul.f32 	%f586, %f19, %f585;
	mul.f32 	%f587, %f19, %f586;
	fma.rn.f32 	%f588, %f19, %f587, %f581;
	ld.shared.f32 	%f589, [_ZZ14propagateToSLMPhPfS0_jfjibPKfS2_S2_S2_S2_S2_S0_S0_bjbS2_biS2_bPKhbfE5coeff+252];
	mul.f32 	%f590, %f18, %f589;
	mul.f32 	%f591, %f18, %f590;
	mul.f32 	%f592, %f18, %f591;
	mul.f32 	%f593, %f19, %f592;
	mul.f32 	%f594, %f19, %f593;
	fma.rn.f32 	%f595, %f1016, %f594, %f588;
	ld.shared.f32 	%f596, [_ZZ14propagateToSLMPhPfS0_jfjibPKfS2_S2_S2_S2_S2_S0_S0_bjbS2_biS2_bPKhbfE5coeff+256];
	mul.f32 	%f597, %f18, %f596;
	mul.f32 	%f598, %f18, %f597;
	mul.f32 	%f599, %f18, %f598;
	mul.f32 	%f600, %f19, %f599;
	mul.f32 	%f601, %f1016, %f600;
	fma.rn.f32 	%f602, %f1016, %f601, %f595;
	ld.shared.f32 	%f603, [_ZZ14propagateToSLMPhPfS0_jfjibPKfS2_S2_S2_S2_S2_S0_S0_bjbS2_biS2_bPKhbfE5coeff+260];
	mul.f32 	%f604, %f18, %f603;
	mul.f32 	%f605, %f18, %f604;
	mul.f32 	%f606, %f18, %f605;
	mul.f32 	%f607, %f1016, %f606;
	mul.f32 	%f608, %f1016, %f607;
	fma.rn.f32 	%f609, %f1016, %f608, %f602;
	ld.shared.f32 	%f610, [_ZZ14propagateToSLMPhPfS0_jfjibPKfS2_S2_S2_S2_S2_S0_S0_bjbS2_biS2_bPKhbfE5coeff+264];
	mul.f32 	%f611, %f18, %f610;
	mul.f32 	%f612, %f18, %f611;
	mul.f32 	%f613, %f19, %f612;
	mul.f32 	%f614, %f19, %f613;
	mul.f32 	%f615, %f19, %f614;
	fma.rn.f32 	%f616, %f19, %f615, %f609;
	ld.shared.f32 	%f617, [_ZZ14propagateToSLMPhPfS0_jfjibPKfS2_S2_S2_S2_S2_S0_S0_bjbS2_biS2_bPKhbfE5coeff+268];
	mul.f32 	%f618, %f18, %f617;
	mul.f32 	%f619, %f18, %f618;
	mul.f32 	%f620, %f19, %f619;
	mul.f32 	%f621, %f19, %f620;
	mul.f32 	%f622, %f19, %f621;
	fma.rn.f32 	%f623, %f1016, %f622, %f616;
	ld.shared.f32 	%f624, [_ZZ14propagateToSLMPhPfS0_jfjibPKfS2_S2_S2_S2_S2_S0_S0_bjbS2_biS2_bPKhbfE5coeff+272];
	mul.f32 	%f625, %f18, %f624;
	mul.f32 	%f626, %f18, %f625;
	mul.f32 	%f627, %f19, %f626;
	mul.f32 	%f628, %f19, %f627;
	mul.f32 	%f629, %f1016, %f628;
	fma.rn.f32 	%f630, %f1016, %f629, %f623;
	ld.shared.f32 	%f631, [_ZZ14propagateToSLMPhPfS0_jfjibPKfS2_S2_S2_S2_S2_S0_S0_bjbS2_biS2_bPKhbfE5coeff+276];
	mul.f32 	%f632, %f18, %f631;
	mul.f32 	%f633, %f18, %f632;
	mul.f32 	%f634, %f19, %f633;
	mul.f32 	%f635, %f1016, %f634;
	mul.f32 	%f636, %f1016, %f635;
	fma.rn.f32 	%f637, %f1016, %f636, %f630;
	ld.shared.f32 	%f638, [_ZZ14propagateToSLMPhPfS0_jfjibPKfS2_S2_S2_S2_S2_S0_S0_bjbS2_biS2_bPKhbfE5coeff+280];
	mul.f32 	%f639, %f18, %f638;
	mul.f32 	%f640, %f18, %f639;
	mul.f32 	%f641, %f1016, %f640;
	mul.f32 	%f642, %f1016, %f641;
	mul.f32 	%f643, %f1016, %f642;
	fma.rn.f32 	%f644, %f1016, %f643, %f637;
	ld.shared.f32 	%f645, [_ZZ14propagateToSLMPhPfS0_jfjibPKfS2_S2_S2_S2_S2_S0_S0_bjbS2_biS2_bPKhbfE5coeff+284];
	mul.f32 	%f646, %f18, %f645;
	mul.f32 	%f647, %f19, %f646;
	mul.f32 	%f648, %f19, %f647;
	mul.f32 	%f649, %f19, %f648;
	mul.f32 	%f650, %f19, %f649;
	fma.rn.f32 	%f651, %f19, %f650, %f644;
	ld.shared.f32 	%f652, [_ZZ14propagateToSLMPhPfS0_jfjibPKfS2_S2_S2_S2_S2_S0_S0_bjbS2_biS2_bPKhbfE5coeff+288];
	mul.f32 	%f653, %f18, %f652;
	mul.f32 	%f654, %f19, %f653;
	mul.f32 	%f655, %f19, %f654;
	mul.f32 	%f656, %f19, %f655;
	mul.f32 	%f657, %f19, %f656;
	fma.rn.f32 	%f658, %f1016, %f657, %f651;
	ld.shared.f32 	%f659, [_ZZ14propagateToSLMPhPfS0_jfjibPKfS2_S2_S2_S2_S2_S0_S0_bjbS2_biS2_bPKhbfE5coeff+292];
	mul.f32 	%f660, %f18, %f659;
	mul.f32 	%f661, %f19, %f660;
	mul.f32 	%f662, %f19, %f661;
	mul.f32 	%f663, %f19, %f662;
	mul.f32 	%f664, %f1016, %f663;
	fma.rn.f32 	%f665, %f1016, %f664, %f658;
	ld.shared.f32 	%f666, [_ZZ14propagateToSLMPhPfS0_jfjibPKfS2_S2_S2_S2_S2_S0_S0_bjbS2_biS2_bPKhbfE5coeff+296];
	mul.f32 	%f667, %f18, %f666;
	mul.f32 	%f668, %f19, %f667;
	mul.f32 	%f669, %f19, %f668;
	mul.f32 	%f670, %f1016, %f669;
	mul.f32 	%f671, %f1016, %f670;
	fma.rn.f32 	%f672, %f1016, %f671, %f665;
	ld.shared.f32 	%f673, [_ZZ14propagateToSLMPhPfS0_jfjibPKfS2_S2_S2_S2_S2_S0_S0_bjbS2_biS2_bPKhbfE5coeff+300];
	mul.f32 	%f674, %f18, %f673;
	mul.f32 	%f675, %f19, %f674;
	mul.f32 	%f676, %f1016, %f675;
	mul.f32 	%f677, %f1016, %f676;
	mul.f32 	%f678, %f1016, %f677;
	fma.rn.f32 	%f679, %f1016, %f678, %f672;
	ld.shared.f32 	%f680, [_ZZ14propagateToSLMPhPfS0_jfjibPKfS2_S2_S2_S2_S2_S0_S0_bjbS2_biS2_bPKhbfE5coeff+304];
	mul.f32 	%f681, %f18, %f680;
	mul.f32 	%f682, %f1016, %f681;
	mul.f32 	%f683, %f1016, %f682;
	mul.f32 	%f684, %f1016, %f683;
	mul.f32 	%f685, %f1016, %f684;
	fma.rn.f32 	%f686, %f1016, %f685, %f679;
	ld.shared.f32 	%f687, [_ZZ14propagateToSLMPhPfS0_jfjibPKfS2_S2_S2_S2_S2_S0_S0_bjbS2_biS2_bPKhbfE5coeff+308];
	mul.f32 	%f688, %f19, %f687;
	mul.f32 	%f689, %f19, %f688;
	mul.f32 	%f690, %f19, %f689;
	mul.f32 	%f691, %f19, %f690;
	mul.f32 	%f692, %f19, %f691;
	fma.rn.f32 	%f693, %f19, %f692, %f686;
	ld.shared.f32 	%f694, [_ZZ14propagateToSLMPhPfS0_jfjibPKfS2_S2_S2_S2_S2_S0_S0_bjbS2_biS2_bPKhbfE5coeff+312];
	mul.f32 	%f695, %f19, %f694;
	mul.f32 	%f696, %f19, %f695;
	mul.f32 	%f697, %f19, %f696;
	mul.f32 	%f698, %f19, %f697;
	mul.f32 	%f699, %f19, %f698;
	fma.rn.f32 	%f700, %f1016, %f699, %f693;
	ld.shared.f32 	%f701, [_ZZ14propagateToSLMPhPfS0_jfjibPKfS2_S2_S2_S2_S2_S0_S0_bjbS2_biS2_bPKhbfE5coeff+316];
	mul.f32 	%f702, %f19, %f701;
	mul.f32 	%f703, %f19, %f702;
	mul.f32 	%f704, %f19, %f703;
	mul.f32 	%f705, %f19, %f704;
	mul.f32 	%f706, %f1016, %f705;
	fma.rn.f32 	%f707, %f1016, %f706, %f700;
	ld.shared.f32 	%f708, [_ZZ14propagateToSLMPhPfS0_jfjibPKfS2_S2_S2_S2_S2_S0_S0_bjbS2_biS2_bPKhbfE5coeff+320];
	mul.f32 	%f709, %f19, %f708;
	mul.f32 	%f710, %f19, %f709;
	mul.f32 	%f711, %f19, %f710;
	mul.f32 	%f712, %f1016, %f711;
	mul.f32 	%f713, %f1016, %f712;
	fma.rn.f32 	%f714, %f1016, %f713, %f707;
	ld.shared.f32 	%f715, [_ZZ14propagateToSLMPhPfS0_jfjibPKfS2_S2_S2_S2_S2_S0_S0_bjbS2_biS2_bPKhbfE5coeff+324];
	mul.f32 	%f716, %f19, %f715;
	mul.f32 	%f717, %f19, %f716;
	mul.f32 	%f718, %f1016, %f717;
	mul.f32 	%f719, %f1016, %f718;
	mul.f32 	%f720, %f1016, %f719;
	fma.rn.f32 	%f721, %f1016, %f720, %f714;
	ld.shared.f32 	%f722, [_ZZ14propagateToSLMPhPfS0_jfjibPKfS2_S2_S2_S2_S2_S0_S0_bjbS2_biS2_bPKhbfE5coeff+328];
	mul.f32 	%f723, %f19, %f722;
	mul.f32 	%f724, %f1016, %f723;
	mul.f32 	%f725, %f1016, %f724;
	mul.f32 	%f726, %f1016, %f725;
	mul.f32 	%f727, %f1016, %f726;
	fma.rn.f32 	%f728, %f1016, %f727, %f721;
	ld.shared.f32 	%f729, [_ZZ14propagateToSLMPhPfS0_jfjibPKfS2_S2_S2_S2_S2_S0_S0_bjbS2_biS2_bPKhbfE5coeff+332];
	mul.f32 	%f730, %f1016, %f729;
	mul.f32 	%f731, %f1016, %f730;
	mul.f32 	%f732, %f1016, %f731;
	mul.f32 	%f733, %f1016, %f732;
	mul.f32 	%f734, %f1016, %f733;
	fma.rn.f32 	%f1020, %f1016, %f734, %f728;
$L__BB5_61:
	ld.shared.f32 	%f735, [_ZZ14propagateToSLMPhPfS0_jfjibPKfS2_S2_S2_S2_S2_S0_S0_bjbS2_biS2_bPKhbfE5coeff+140];
	mul.f32 	%f736, %f18, %f735;
	mul.f32 	%f737, %f18, %f736;
	mul.f32 	%f738, %f18, %f737;
	mul.f32 	%f739, %f18, %f738;
	fma.rn.f32 	%f740, %f18, %f739, %f1020;
	ld.shared.f32 	%f741, [_ZZ14propagateToSLMPhPfS0_jfjibPKfS2_S2_S2_S2_S2_S0_S0_bjbS2_biS2_bPKhbfE5coeff+144];
	mul.f32 	%f742, %f18, %f741;
	mul.f32 	%f743, %f18, %f742;
	mul.f32 	%f744, %f18, %f743;
	mul.f32 	%f745, %f18, %f744;
	fma.rn.f32 	%f746, %f19, %f745, %f740;
	ld.shared.f32 	%f747, [_ZZ14propagateToSLMPhPfS0_jfjibPKfS2_S2_S2_S2_S2_S0_S0_bjbS2_biS2_bPKhbfE5coeff+148];
	mul.f32 	%f748, %f18, %f747;
	mul.f32 	%f749, %f18, %f748;
	mul.f32 	%f750, %f18, %f749;
	mul.f32 	%f751, %f18, %f750;
	fma.rn.f32 	%f752, %f1016, %f751, %f746;
	ld.shared.f32 	%f753, [_ZZ14propagateToSLMPhPfS0_jfjibPKfS2_S2_S2_S2_S2_S0_S0_bjbS2_biS2_bPKhbfE5coeff+152];
	mul.f32 	%f754, %f18, %f753;
	mul.f32 	%f755, %f18, %f754;
	mul.f32 	%f756, %f18, %f755;
	mul.f32 	%f757, %f19, %f756;
	fma.rn.f32 	%f758, %f19, %f757, %f752;
	ld.shared.f32 	%f759, [_ZZ14propagateToSLMPhPfS0_jfjibPKfS2_S2_S2_S2_S2_S0_S0_bjbS2_biS2_bPKhbfE5coeff+156];
	mul.f32 	%f760, %f18, %f759;
	mul.f32 	%f761, %f18, %f760;
	mul.f32 	%f762, %f18, %f761;
	mul.f32 	%f763, %f19, %f762;
	fma.rn.f32 	%f764, %f1016, %f763, %f758;
	ld.shared.f32 	%f765, [_ZZ14propagateToSLMPhPfS0_jfjibPKfS2_S2_S2_S2_S2_S0_S0_bjbS2_biS2_bPKhbfE5coeff+160];
	mul.f32 	%f766, %f18, %f765;
	mul.f32 	%f767, %f18, %f766;
	mul.f32 	%f768, %f18, %f767;
	mul.f32 	%f769, %f1016, %f768;
	fma.rn.f32 	%f770, %f1016, %f769, %f764;
	ld.shared.f32 	%f771, [_ZZ14propagateToSLMPhPfS0_jfjibPKfS2_S2_S2_S2_S2_S0_S0_bjbS2_biS2_bPKhbfE5coeff+164];
	mul.f32 	%f772, %f18, %f771;
	mul.f32 	%f773, %f18, %f772;
	mul.f32 	%f774, %f19, %f773;
	mul.f32 	%f775, %f19, %f774;
	fma.rn.f32 	%f776, %f19, %f775, %f770;
	ld.shared.f32 	%f777, [_ZZ14propagateToSLMPhPfS0_jfjibPKfS2_S2_S2_S2_S2_S0_S0_bjbS2_biS2_bPKhbfE5coeff+168];
	mul.f32 	%f778, %f18, %f777;
	mul.f32 	%f779, %f18, %f778;
	mul.f32 	%f780, %f19, %f779;
	mul.f32 	%f781, %f19, %f780;
	fma.rn.f32 	%f782, %f1016, %f781, %f776;
	ld.shared.f32 	%f783, [_ZZ14propagateToSLMPhPfS0_jfjibPKfS2_S2_S2_S2_S2_S0_S0_bjbS2_biS2_bPKhbfE5coeff+172];
	mul.f32 	%f784, %f18, %f783;
	mul.f32 	%f785, %f18, %f784;
	mul.f32 	%f786, %f19, %f785;
	mul.f32 	%f787, %f1016, %f786;
	fma.rn.f32 	%f788, %f1016, %f787, %f782;
	ld.shared.f32 	%f789, [_ZZ14propagateToSLMPhPfS0_jfjibPKfS2_S2_S2_S2_S2_S0_S0_bjbS2_biS2_bPKhbfE5coeff+176];
	mul.f32 	%f790, %f18, %f789;
	mul.f32 	%f791, %f18, %f790;
	mul.f32 	%f792, %f1016, %f791;
	mul.f32 	%f793, %f1016, %f792;
	fma.rn.f32 	%f794, %f1016, %f793, %f788;
	ld.shared.f32 	%f795, [_ZZ14propagateToSLMPhPfS0_jfjibPKfS2_S2_S2_S2_S2_S0_S0_bjbS2_biS2_bPKhbfE5coeff+180];
	mul.f32 	%f796, %f18, %f795;
	mul.f32 	%f797, %f19, %f796;
	mul.f32 	%f798, %f19, %f797;
	mul.f32 	%f799, %f19, %f798;
	fma.rn.f32 	%f800, %f19, %f799, %f794;
	ld.shared.f32 	%f801, [_ZZ14propagateToSLMPhPfS0_jfjibPKfS2_S2_S2_S2_S2_S0_S0_bjbS2_biS2_bPKhbfE5coeff+184];
	mul.f32 	%f802, %f18, %f801;
	mul.f32 	%f803, %f19, %f802;
	mul.f32 	%f804, %f19, %f803;
	mul.f32 	%f805, %f19, %f804;
	fma.rn.f32 	%f806, %f1016, %f805, %f800;
	ld.shared.f32 	%f807, [_ZZ14propagateToSLMPhPfS0_jfjibPKfS2_S2_S2_S2_S2_S0_S0_bjbS2_biS2_bPKhbfE5coeff+188];
	mul.f32 	%f808, %f18, %f807;
	mul.f32 	%f809, %f19, %f808;
	mul.f32 	%f810, %f19, %f809;
	mul.f32 	%f811, %f1016, %f810;
	fma.rn.f32 	%f812, %f1016, %f811, %f806;
	ld.shared.f32 	%f813, [_ZZ14propagateToSLMPhPfS0_jfjibPKfS2_S2_S2_S2_S2_S0_S0_bjbS2_biS2_bPKhbfE5coeff+192];
	mul.f32 	%f814, %f18, %f813;
	mul.f32 	%f815, %f19, %f814;
	mul.f32 	%f816, %f1016, %f815;
	mul.f32 	%f817, %f1016, %f816;
	fma.rn.f32 	%f818, %f1016, %f817, %f812;
	ld.shared.f32 	%f819, [_ZZ14propagateToSLMPhPfS0_jfjibPKfS2_S2_S2_S2_S2_S0_S0_bjbS2_biS2_bPKhbfE5coeff+196];
	mul.f32 	%f820, %f18, %f819;
	mul.f32 	%f821, %f1016, %f820;
	mul.f32 	%f822, %f1016, %f821;
	mul.f32 	%f823, %f1016, %f822;
	fma.rn.f32 	%f824, %f1016, %f823, %f818;
	ld.shared.f32 	%f825, [_ZZ14propagateToSLMPhPfS0_jfjibPKfS2_S2_S2_S2_S2_S0_S0_bjbS2_biS2_bPKhbfE5coeff+200];
	mul.f32 	%f826, %f19, %f825;
	mul.f32 	%f827, %f19, %f826;
	mul.f32 	%f828, %f19, %f827;
	mul.f32 	%f829, %f19, %f828;
	fma.rn.f32 	%f830, %f19, %f829, %f824;
	ld.shared.f32 	%f831, [_ZZ14propagateToSLMPhPfS0_jfjibPKfS2_S2_S2_S2_S2_S0_S0_bjbS2_biS2_bPKhbfE5coeff+204];
	mul.f32 	%f832, %f19, %f831;
	mul.f32 	%f833, %f19, %f832;
	mul.f32 	%f834, %f19, %f833;
	mul.f32 	%f835, %f19, %f834;
	fma.rn.f32 	%f836, %f1016, %f835, %f830;
	ld.shared.f32 	%f837, [_ZZ14propagateToSLMPhPfS0_jfjibPKfS2_S2_S2_S2_S2_S0_S0_bjbS2_biS2_bPKhbfE5coeff+208];
	mul.f32 	%f838, %f19, %f837;
	mul.f32 	%f839, %f19, %f838;
	mul.f32 	%f840, %f19, %f839;
	mul.f32 	%f841, %f1016, %f840;
	fma.rn.f32 	%f842, %f1016, %f841, %f836;
	ld.shared.f32 	%f843, [_ZZ14propagateToSLMPhPfS0_jfjibPKfS2_S2_S2_S2_S2_S0_S0_bjbS2_biS2_bPKhbfE5coeff+212];
	mul.f32 	%f844, %f19, %f843;
	mul.f32 	%f845, %f19, %f844;
	mul.f32 	%f846, %f1016, %f845;
	mul.f32 	%f847, %f1016, %f846;
	fma.rn.f32 	%f848, %f1016, %f847, %f842;
	ld.shared.f32 	%f849, [_ZZ14propagateToSLMPhPfS0_jfjibPKfS2_S2_S2_S2_S2_S0_S0_bjbS2_biS2_bPKhbfE5coeff+216];
	mul.f32 	%f850, %f19, %f849;
	mul.f32 	%f851, %f1016, %f850;
	mul.f32 	%f852, %f1016, %f851;
	mul.f32 	%f853, %f1016, %f852;
	fma.rn.f32 	%f854, %f1016, %f853, %f848;
	ld.shared.f32 	%f855, [_ZZ14propagateToSLMPhPfS0_jfjibPKfS2_S2_S2_S2_S2_S0_S0_bjbS2_biS2_bPKhbfE5coeff+220];
	mul.f32 	%f856, %f1016, %f855;
	mul.f32 	%f857, %f1016, %f856;
	mul.f32 	%f858, %f1016, %f857;
	mul.f32 	%f859, %f1016, %f858;
	fma.rn.f32 	%f1020, %f1016, %f859, %f854;
$L__BB5_62:
	ld.shared.f32 	%f860, [_ZZ14propagateToSLMPhPfS0_jfjibPKfS2_S2_S2_S2_S2_S0_S0_bjbS2_biS2_bPKhbfE5coeff+80];
	mul.f32 	%f861, %f18, %f860;
	mul.f32 	%f862, %f18, %f861;
	mul.f32 	%f863, %f18, %f862;
	fma.rn.f32 	%f864, %f18, %f863, %f1020;
	ld.shared.f32 	%f865, [_ZZ14propagateToSLMPhPfS0_jfjibPKfS2_S2_S2_S2_S2_S0_S0_bjbS2_biS2_bPKhbfE5coeff+84];
	mul.f32 	%f866, %f18, %f865;
	mul.f32 	%f867, %f18, %f866;
	mul.f32 	%f868, %f18, %f867;
	fma.rn.f32 	%f869, %f19, %f868, %f864;
	ld.shared.f32 	%f870, [_ZZ14propagateToSLMPhPfS0_jfjibPKfS2_S2_S2_S2_S2_S0_S0_bjbS2_biS2_bPKhbfE5coeff+88];
	mul.f32 	%f871, %f18, %f870;
	mul.f32 	%f872, %f18, %f871;
	mul.f32 	%f873, %f18, %f872;
	fma.rn.f32 	%f874, %f1016, %f873, %f869;
	ld.shared.f32 	%f875, [_ZZ14propagateToSLMPhPfS0_jfjibPKfS2_S2_S2_S2_S2_S0_S0_bjbS2_biS2_bPKhbfE5coeff+92];
	mul.f32 	%f876, %f18, %f875;
	mul.f32 	%f877, %f18, %f876;
	mul.f32 	%f878, %f19, %f877;
	fma.rn.f32 	%f879, %f19, %f878, %f874;
	ld.shared.f32 	%f880, [_ZZ14propagateToSLMPhPfS0_jfjibPKfS2_S2_S2_S2_S2_S0_S0_bjbS2_biS2_bPKhbfE5coeff+96];
	mul.f32 	%f881, %f18, %f880;
	mul.f32 	%f882, %f18, %f881;
	mul.f32 	%f883, %f19, %f882;
	fma.rn.f32 	%f884, %f1016, %f883, %f879;
	ld.shared.f32 	%f885, [_ZZ14propagateToSLMPhPfS0_jfjibPKfS2_S2_S2_S2_S2_S0_S0_bjbS2_biS2_bPKhbfE5coeff+100];
	mul.f32 	%f886, %f18, %f885;
	mul.f32 	%f887, %f18, %f886;
	mul.f32 	%f888, %f1016, %f887;
	fma.rn.f32 	%f889, %f1016, %f888, %f884;
	ld.shared.f32 	%f890, [_ZZ14propagateToSLMPhPfS0_jfjibPKfS2_S2_S2_S2_S2_S0_S0_bjbS2_biS2_bPKhbfE5coeff+104];
	mul.f32 	%f891, %f18, %f890;
	mul.f32 	%f892, %f19, %f891;
	mul.f32 	%f893, %f19, %f892;
	fma.rn.f32 	%f894, %f19, %f893, %f889;
	ld.shared.f32 	%f895, [_ZZ14propagateToSLMPhPfS0_jfjibPKfS2_S2_S2_S2_S2_S0_S0_bjbS2_biS2_bPKhbfE5coeff+108];
	mul.f32 	%f896, %f18, %f895;
	mul.f32 	%f897, %f19, %f896;
	mul.f32 	%f898, %f19, %f897;
	fma.rn.f32 	%f899, %f1016, %f898, %f894;
	ld.shared.f32 	%f900, [_ZZ14propagateToSLMPhPfS0_jfjibPKfS2_S2_S2_S2_S2_S0_S0_bjbS2_biS2_bPKhbfE5coeff+112];
	mul.f32 	%f901, %f18, %f900;
	mul.f32 	%f902, %f19, %f901;
	mul.f32 	%f903, %f1016, %f902;
	fma.rn.f32 	%f904, %f1016, %f903, %f899;
	ld.shared.f32 	%f905, [_ZZ14propagateToSLMPhPfS0_jfjibPKfS2_S2_S2_S2_S2_S0_S0_bjbS2_biS2_bPKhbfE5coeff+116];
	mul.f32 	%f906, %f18, %f905;
	mul.f32 	%f907, %f1016, %f906;
	mul.f32 	%f908, %f1016, %f907;
	fma.rn.f32 	%f909, %f1016, %f908, %f904;
	ld.shared.f32 	%f910, [_ZZ14propagateToSLMPhPfS0_jfjibPKfS2_S2_S2_S2_S2_S0_S0_bjbS2_biS2_bPKhbfE5coeff+120];
	mul.f32 	%f911, %f19, %f910;
	mul.f32 	%f912, %f19, %f911;
	mul.f32 	%f913, %f19, %f912;
	fma.rn.f32 	%f914, %f19, %f913, %f909;
	ld.shared.f32 	%f915, [_ZZ14propagateToSLMPhPfS0_jfjibPKfS2_S2_S2_S2_S2_S0_S0_bjbS2_biS2_bPKhbfE5coeff+124];
	mul.f32 	%f916, %f19, %f915;
	mul.f32 	%f917, %f19, %f916;
	mul.f32 	%f918, %f19, %f917;
	fma.rn.f32 	%f919, %f1016, %f918, %f914;
	ld.shared.f32 	%f920, [_ZZ14propagateToSLMPhPfS0_jfjibPKfS2_S2_S2_S2_S2_S0_S0_bjbS2_biS2_bPKhbfE5coeff+128];
	mul.f32 	%f921, %f19, %f920;
	mul.f32 	%f922, %f19, %f921;
	mul.f32 	%f923, %f1016, %f922;
	fma.rn.f32 	%f924, %f1016, %f923, %f919;
	ld.shared.f32 	%f925, [_ZZ14propagateToSLMPhPfS0_jfjibPKfS2_S2_S2_S2_S2_S0_S0_bjbS2_biS2_bPKhbfE5coeff+132];
	mul.f32 	%f926, %f19, %f925;
	mul.f32 	%f927, %f1016, %f926;
	mul.f32 	%f928, %f1016, %f927;
	fma.rn.f32 	%f929, %f1016, %f928, %f924;
	ld.shared.f32 	%f930, [_ZZ14propagateToSLMPhPfS0_jfjibPKfS2_S2_S2_S2_S2_S0_S0_bjbS2_biS2_bPKhbfE5coeff+136];
	mul.f32 	%f931, %f1016, %f930;
	mul.f32 	%f932, %f1016, %f931;
	mul.f32 	%f933, %f1016, %f932;
	fma.rn.f32 	%f1020, %f1016, %f933, %f929;
$L__BB5_63:
	ld.shared.f32 	%f934, [_ZZ14propagateToSLMPhPfS0_jfjibPKfS2_S2_S2_S2_S2_S0_S0_bjbS2_biS2_bPKhbfE5coeff];
	add.f32 	%f935, %f1020, %f934;
	ld.shared.f32 	%f936, [_ZZ14propagateToSLMPhPfS0_jfjibPKfS2_S2_S2_S2_S2_S0_S0_bjbS2_biS2_bPKhbfE5coeff+4];
	fma.rn.f32 	%f937, %f18, %f936, %f935;
	ld.shared.f32 	%f938, [_ZZ14propagateToSLMPhPfS0_jfjibPKfS2_S2_S2_S2_S2_S0_S0_bjbS2_biS2_bPKhbfE5coeff+8];
	fma.rn.f32 	%f939, %f19, %f938, %f937;
	ld.shared.f32 	%f940, [_ZZ14propagateToSLMPhPfS0_jfjibPKfS2_S2_S2_S2_S2_S0_S0_bjbS2_biS2_bPKhbfE5coeff+12];
	fma.rn.f32 	%f941, %f1016, %f940, %f939;
	ld.shared.f32 	%f942, [_ZZ14propagateToSLMPhPfS0_jfjibPKfS2_S2_S2_S2_S2_S0_S0_bjbS2_biS2_bPKhbfE5coeff+16];
	mul.f32 	%f943, %f18, %f942;
	fma.rn.f32 	%f944, %f18, %f943, %f941;
	ld.shared.f32 	%f945, [_ZZ14propagateToSLMPhPfS0_jfjibPKfS2_S2_S2_S2_S2_S0_S0_bjbS2_biS2_bPKhbfE5coeff+20];
	mul.f32 	%f946, %f18, %f945;
	fma.rn.f32 	%f947, %f19, %f946, %f944;
	ld.shared.f32 	%f948, [_ZZ14propagateToSLMPhPfS0_jfjibPKfS2_S2_S2_S2_S2_S0_S0_bjbS2_biS2_bPKhbfE5coeff+24];
	mul.f32 	%f949, %f18, %f948;
	fma.rn.f32 	%f950, %f1016, %f949, %f947;
	ld.shared.f32 	%f951, [_ZZ14propagateToSLMPhPfS0_jfjibPKfS2_S2_S2_S2_S2_S0_S0_bjbS2_biS2_bPKhbfE5coeff+28];
	mul.f32 	%f952, %f19, %f951;
	fma.rn.f32 	%f953, %f19, %f952, %f950;
	ld.shared.f32 	%f954, [_ZZ14propagateToSLMPhPfS0_jfjibPKfS2_S2_S2_S2_S2_S0_S0_bjbS2_biS2_bPKhbfE5coeff+32];
	mul.f32 	%f955, %f19, %f954;
	fma.rn.f32 	%f956, %f1016, %f955, %f953;
	ld.shared.f32 	%f957, [_ZZ14propagateToSLMPhPfS0_jfjibPKfS2_S2_S2_S2_S2_S0_S0_bjbS2_biS2_bPKhbfE5coeff+36];
	mul.f32 	%f958, %f1016, %f957;
	fma.rn.f32 	%f959, %f1016, %f958, %f956;
	ld.shared.f32 	%f960, [_ZZ14propagateToSLMPhPfS0_jfjibPKfS2_S2_S2_S2_S2_S0_S0_bjbS2_biS2_bPKhbfE5coeff+40];
	mul.f32 	%f961, %f18, %f960;
	mul.f32 	%f962, %f18, %f961;
	fma.rn.f32 	%f963, %f18, %f962, %f959;
	ld.shared.f32 	%f964, [_ZZ14propagateToSLMPhPfS0_jfjibPKfS2_S2_S2_S2_S2_S0_S0_bjbS2_biS2_bPKhbfE5coeff+44];
	mul.f32 	%f965, %f18, %f964;
	mul.f32 	%f966, %f18, %f965;
	fma.rn.f32 	%f967, %f19, %f966, %f963;
	ld.shared.f32 	%f968, [_ZZ14propagateToSLMPhPfS0_jfjibPKfS2_S2_S2_S2_S2_S0_S0_bjbS2_biS2_bPKhbfE5coeff+48];
	mul.f32 	%f969, %f18, %f968;
	mul.f32 	%f970, %f18, %f969;
	fma.rn.f32 	%f971, %f1016, %f970, %f967;
	ld.shared.f32 	%f972, [_ZZ14propagateToSLMPhPfS0_jfjibPKfS2_S2_S2_S2_S2_S0_S0_bjbS2_biS2_bPKhbfE5coeff+52];
	mul.f32 	%f973, %f18, %f972;
	mul.f32 	%f974, %f19, %f973;
	fma.rn.f32 	%f975, %f19, %f974, %f971;
	ld.shared.f32 	%f976, [_ZZ14propagateToSLMPhPfS0_jfjibPKfS2_S2_S2_S2_S2_S0_S0_bjbS2_biS2_bPKhbfE5coeff+56];
	mul.f32 	%f977, %f18, %f976;
	mul.f32 	%f978, %f19, %f977;
	fma.rn.f32 	%f979, %f1016, %f978, %f975;
	ld.shared.f32 	%f980, [_ZZ14propagateToSLMPhPfS0_jfjibPKfS2_S2_S2_S2_S2_S0_S0_bjbS2_biS2_bPKhbfE5coeff+60];
	mul.f32 	%f981, %f18, %f980;
	mul.f32 	%f982, %f1016, %f981;
	fma.rn.f32 	%f983, %f1016, %f982, %f979;
	ld.shared.f32 	%f984, [_ZZ14propagateToSLMPhPfS0_jfjibPKfS2_S2_S2_S2_S2_S0_S0_bjbS2_biS2_bPKhbfE5coeff+64];
	mul.f32 	%f985, %f19, %f984;
	mul.f32 	%f986, %f19, %f985;
	fma.rn.f32 	%f987, %f19, %f986, %f983;
	ld.shared.f32 	%f988, [_ZZ14propagateToSLMPhPfS0_jfjibPKfS2_S2_S2_S2_S2_S0_S0_bjbS2_biS2_bPKhbfE5coeff+68];
	mul.f32 	%f989, %f19, %f988;
	mul.f32 	%f990, %f19, %f989;
	fma.rn.f32 	%f991, %f1016, %f990, %f987;
	ld.shared.f32 	%f992, [_ZZ14propagateToSLMPhPfS0_jfjibPKfS2_S2_S2_S2_S2_S0_S0_bjbS2_biS2_bPKhbfE5coeff+72];
	mul.f32 	%f993, %f19, %f992;
	mul.f32 	%f994, %f1016, %f993;
	fma.rn.f32 	%f995, %f1016, %f994, %f991;
	ld.shared.f32 	%f996, [_ZZ14propagateToSLMPhPfS0_jfjibPKfS2_S2_S2_S2_S2_S0_S0_bjbS2_biS2_bPKhbfE5coeff+76];
	mul.f32 	%f997, %f1016, %f996;
	mul.f32 	%f998, %f1016, %f997;
	fma.rn.f32 	%f1020, %f1016, %f998, %f995;
$L__BB5_64:
	setp.lt.f32 	%p61, %f1020, 0f00000000;
	selp.f32 	%f999, 0f00000000, %f1020, %p61;
	cvt.rzi.u32.f32 	%r149, %f999;
	cvt.s64.s32 	%rd80, %r2;
	add.s64 	%rd81, %rd1, %rd80;
	st.global.u8 	[%rd81], %r149;
	bra.uni 	$L__BB5_71;
$L__BB5_65:
	setp.eq.s16 	%p62, %rs5, 0;
	@%p62 bra 	$L__BB5_69;
	setp.gt.u32 	%p63, %r1, 255;
	@%p63 bra 	$L__BB5_68;
	ld.param.u64 	%rd97, [_Z14propagateToSLMPhPfS0_jfjibPKfS2_S2_S2_S2_S2_S0_S0_bjbS2_biS2_bPKhbf_param_24];
	cvt.u64.u32 	%rd82, %r1;
	cvta.to.global.u64 	%rd83, %rd97;
	add.s64 	%rd84, %rd83, %rd82;
	ld.global.u8 	%rs7, [%rd84];
	mov.u32 	%r150, _ZZ14propagateToSLMPhPfS0_jfjibPKfS2_S2_S2_S2_S2_S0_S0_bjbS2_biS2_bPKhbfE5lut_t;
	add.s32 	%r151, %r150, %r1;
	st.shared.u8 	[%r151], %rs7;
$L__BB5_68:
	bar.sync 	0;
	cvt.f64.f32 	%fd13, %f1016;
	add.f64 	%fd14, %fd13, 0d400921FB54442D18;
	mul.f64 	%fd15, %fd14, 0d4070000000000000;
	div.rn.f64 	%fd16, %fd15, 0d401921FB54442D18;
	cvt.rmi.f64.f64 	%fd17, %fd16;
	cvt.rzi.s32.f64 	%r152, %fd17;
	mov.u32 	%r153, _ZZ14propagateToSLMPhPfS0_jfjibPKfS2_S2_S2_S2_S2_S0_S0_bjbS2_biS2_bPKhbfE5lut_t;
	add.s32 	%r154, %r153, %r152;
	ld.shared.u8 	%rs8, [%r154];
	cvt.s64.s32 	%rd85, %r2;
	add.s64 	%rd86, %rd1, %rd85;
	st.global.u8 	[%rd86], %rs8;
	bra.uni 	$L__BB5_71;
$L__BB5_69:
	cvt.f64.f32 	%fd18, %f1016;
	add.f64 	%fd19, %fd18, 0d400921FB54442D18;
	mul.f64 	%fd20, %fd19, 0d4070000000000000;
	div.rn.f64 	%fd21, %fd20, 0d401921FB54442D18;
	cvt.rmi.f64.f64 	%fd22, %fd21;
	cvt.rzi.u32.f64 	%r155, %fd22;
	cvt.s64.s32 	%rd87, %r2;
	add.s64 	%rd88, %rd1, %rd87;
	st.global.u8 	[%rd88], %r155;
	bra.uni 	$L__BB5_71;
$L__BB5_70:
	ld.param.u64 	%rd92, [_Z14propagateToSLMPhPfS0_jfjibPKfS2_S2_S2_S2_S2_S0_S0_bjbS2_biS2_bPKhbf_param_1];
	cvta.to.global.u64 	%rd89, %rd92;
	mul.wide.s32 	%rd90, %r2, 4;
	add.s64 	%rd91, %rd89, %rd90;
	st.global.f32 	[%rd91], %f1016;
$L__BB5_71:
	ret;

}
	// .globl	_Z4uc2fPfPKhi
.visible .entry _Z4uc2fPfPKhi(
	.param .u64 .ptr .align 1 _Z4uc2fPfPKhi_param_0,
	.param .u64 .ptr .align 1 _Z4uc2fPfPKhi_param_1,
	.param .u32 _Z4uc2fPfPKhi_param_2
)
{
	.reg .pred 	%p<2>;
	.reg .b16 	%rs<2>;
	.reg .b32 	%r<6>;
	.reg .b32 	%f<4>;
	.reg .b64 	%rd<9>;
	.reg .b64 	%fd<4>;

	ld.param.u64 	%rd1, [_Z4uc2fPfPKhi_param_0];
	ld.param.u64 	%rd2, [_Z4uc2fPfPKhi_param_1];
	ld.param.u32 	%r2, [_Z4uc2fPfPKhi_param_2];
	mov.u32 	%r3, %ctaid.x;
	mov.u32 	%r4, %ntid.x;
	mov.u32 	%r5, %tid.x;
	mad.lo.s32 	%r1, %r3, %r4, %r5;
	setp.ge.s32 	%p1, %r1, %r2;
	@%p1 bra 	$L__BB6_2;
	cvta.to.global.u64 	%rd3, %rd2;
	cvta.to.global.u64 	%rd4, %rd1;
	cvt.s64.s32 	%rd5, %r1;
	add.s64 	%rd6, %rd3, %rd5;
	ld.global.u8 	%rs1, [%rd6];
	cvt.rn.f32.u16 	%f1, %rs1;
	add.f32 	%f2, %f1, %f1;
	cvt.f64.f32 	%fd1, %f2;
	mul.f64 	%fd2, %fd1, 0d400921FB54442D18;
	fma.rn.f64 	%fd3, %fd2, 0d3F70000000000000, 0dC00921FB54442D18;
	cvt.rn.f32.f64 	%f3, %fd3;
	mul.wide.s32 	%rd7, %r1, 4;
	add.s64 	%rd8, %rd4, %rd7;
	st.global.f32 	[%rd8], %f3;
$L__BB6_2:
	ret;

}


// ===== COMPILED SASS (sm_100) =====

	.target	sm_100

	.elftype	@"ET_EXEC"


//--------------------- .note.nv.tkinfo           --------------------------
	.section	.note.nv.tkinfo,"",@"SHT_NOTE"
	.sectionflags	@"SHF_NOTE_NV_TKINFO"
	.tkinfo
        /*0018*/ 	.word	0x00000002
        /*0030*/ 	.string	""
        /*0030*/ 	.string	"ptxas"
        /*0030*/ 	.string	"Cuda compilation tools, release 13.0, V13.0.88"
        /*0030*/ 	.string	"Build cuda_13.0.r13.0/compiler.36424714_0"
        /*0030*/ 	.string	"-arch sm_100 -m 64 "



//--------------------- .note.nv.cuinfo           --------------------------
	.section	.note.nv.cuinfo,"",@"SHT_NOTE"
	.sectionflags	@"SHF_NOTE_NV_CUINFO"
        /*0018*/ 	.short	0x0002
        /*001a*/ 	.short	0x0064
        /*001c*/ 	.short	0x0082
	.zero		2


//--------------------- .nv.info                  --------------------------
	.section	.nv.info,"",@"SHT_CUDA_INFO"
	.align	4


	//----- nvinfo : EIATTR_REGCOUNT
	.align		4
        /*0000*/ 	.byte	0x04, 0x2f
        /*0002*/ 	.short	(.L_3 - .L_2)
	.align		4
.L_2:
        /*0004*/ 	.word	index@(_Z16applyCorrectionsPhjfbPKfbiS1_bPKh)
        /*0008*/ 	.word	0x0000001e


	//----- nvinfo : EIATTR_FRAME_SIZE
	.align		4
.L_3:
        /*000c*/ 	.byte	0x04, 0x11
        /*000e*/ 	.short	(.L_5 - .L_4)
	.align		4
.L_4:
        /*0010*/ 	.word	index@($__internal_8_$__cuda_sm20_div_rn_f64_full)
        /*0014*/ 	.word	0x00000000


	//----- nvinfo : EIATTR_FRAME_SIZE
	.align		4
.L_5:
        /*0018*/ 	.byte	0x04, 0x11
        /*001a*/ 	.short	(.L_7 - .L_6)
	.align		4
.L_6:
        /*001c*/ 	.word	index@(_Z16applyCorrectionsPhjfbPKfbiS1_bPKh)
        /*0020*/ 	.word	0x00000000


	//----- nvinfo : EIATTR_REGCOUNT
	.align		4
.L_7:
        /*0024*/ 	.byte	0x04, 0x2f
        /*0026*/ 	.short	(.L_9 - .L_8)
	.align		4
.L_8:
        /*0028*/ 	.word	index@(_Z15lensesAndPrismsPhjfjPKfS1_S1_S1_jbS1_biS1_bPKh)
        /*002c*/ 	.word	0x0000001d


	//----- nvinfo : EIATTR_FRAME_SIZE
	.align		4
.L_9:
        /*0030*/ 	.byte	0x04, 0x11
        /*0032*/ 	.short	(.L_11 - .L_10)
	.align		4
.L_10:
        /*0034*/ 	.word	index@($__internal_7_$__cuda_sm3x_div_rn_noftz_f32_slowpath)
        /*0038*/ 	.word	0x00000020


	//----- nvinfo : EIATTR_FRAME_SIZE
	.align		4
.L_11:
        /*003c*/ 	.byte	0x04, 0x11
        /*003e*/ 	.short	(.L_13 - .L_12)
	.align		4
.L_12:
        /*0040*/ 	.word	index@($__internal_6_$__cuda_sm20_div_rn_f64_full)
        /*0044*/ 	.word	0x00000020


	//----- nvinfo : EIATTR_FRAME_SIZE
	.align		4
.L_13:
        /*0048*/ 	.byte	0x04, 0x11
        /*004a*/ 	.short	(.L_15 - .L_14)
	.align		4
.L_14:
        /*004c*/ 	.word	index@(_Z15lensesAndPrismsPhjfjPKfS1_S1_S1_jbS1_biS1_bPKh)
        /*0050*/ 	.word	0x00000020


	//----- nvinfo : EIATTR_REGCOUNT
	.align		4
.L_15:
        /*0054*/ 	.byte	0x04, 0x2f
        /*0056*/ 	.short	(.L_17 - .L_16)
	.align		4
.L_16:
        /*0058*/ 	.word	index@(_Z10calculateIPKhjfjPKfS2_S2_Pf)
        /*005c*/ 	.word	0x0000001d


	//----- nvinfo : EIATTR_FRAME_SIZE
	.align		4
.L_17:
        /*0060*/ 	.byte	0x04, 0x11
        /*0062*/ 	.short	(.L_19 - .L_18)
	.align		4
.L_18:
        /*0064*/ 	.word	index@($__internal_5_$__cuda_sm3x_div_rn_noftz_f32_slowpath)
        /*0068*/ 	.word	0x00000000


	//----- nvinfo : EIATTR_FRAME_SIZE
	.align		4
.L_19:
        /*006c*/ 	.byte	0x04, 0x11
        /*006e*/ 	.short	(.L_21 - .L_20)
	.align		4
.L_20:
        /*0070*/ 	.word	index@(_Z10calculateIPKhjfjPKfS2_S2_Pf)
        /*0074*/ 	.word	0x00000000


	//----- nvinfo : EIATTR_REGCOUNT
	.align		4
.L_21:
        /*0078*/ 	.byte	0x04, 0x2f
        /*007a*/ 	.short	(.L_23 - .L_22)
	.align		4
.L_22:
        /*007c*/ 	.word	index@(_Z18calculateIAndPhasePKhjfjPKfS2_S2_PfS3_)
        /*0080*/ 	.word	0x00000024


	//----- nvinfo : EIATTR_FRAME_SIZE
	.align		4
.L_23:
        /*0084*/ 	.byte	0x04, 0x11
        /*0086*/ 	.short	(.L_25 - .L_24)
	.align		4
.L_24:
        /*0088*/ 	.word	index@($__internal_4_$__cuda_sm3x_div_rn_noftz_f32_slowpath)
        /*008c*/ 	.word	0x00000000


	//----- nvinfo : EIATTR_FRAME_SIZE
	.align		4
.L_25:
        /*0090*/ 	.byte	0x04, 0x11
        /*0092*/ 	.short	(.L_27 - .L_26)
	.align		4
.L_26:
        /*0094*/ 	.word	index@(_Z18calculateIAndPhasePKhjfjPKfS2_S2_PfS3_)
        /*0098*/ 	.word	0x00000000


	//----- nvinfo : EIATTR_REGCOUNT
	.align		4
.L_27:
        /*009c*/ 	.byte	0x04, 0x2f
        /*009e*/ 	.short	(.L_29 - .L_28)
	.align		4
.L_28:
        /*00a0*/ 	.word	index@(_Z24propagateToSpotPositionsPKfjfjS0_S0_S0_PfS1_)
        /*00a4*/ 	.word	0x00000025


	//----- nvinfo : EIATTR_FRAME_SIZE
	.align		4
.L_29:
        /*00a8*/ 	.byte	0x04, 0x11
        /*00aa*/ 	.short	(.L_31 - .L_30)
	.align		4
.L_30:
        /*00ac*/ 	.word	index@($__internal_3_$__cuda_sm3x_div_rn_noftz_f32_slowpath)
        /*00b0*/ 	.word	0x00000028


	//----- nvinfo : EIATTR_FRAME_SIZE
	.align		4
.L_31:
        /*00b4*/ 	.byte	0x04, 0x11
        /*00b6*/ 	.short	(.L_33 - .L_32)
	.align		4
.L_32:
        /*00b8*/ 	.word	index@(_Z24propagateToSpotPositionsPKfjfjS0_S0_S0_PfS1_)
        /*00bc*/ 	.word	0x00000028


	//----- nvinfo : EIATTR_REGCOUNT
	.align		4
.L_33:
        /*00c0*/ 	.byte	0x04, 0x2f
        /*00c2*/ 	.short	(.L_35 - .L_34)
	.align		4
.L_34:
        /*00c4*/ 	.word	index@(_Z14propagateToSLMPhPfS0_jfjibPKfS2_S2_S2_S2_S2_S0_S0_bjbS2_biS2_bPKhbf)
        /*00c8*/ 	.word	0x0000001d


	//----- nvinfo : EIATTR_FRAME_SIZE
	.align		4
.L_35:
        /*00cc*/ 	.byte	0x04, 0x11
        /*00ce*/ 	.short	(.L_37 - .L_36)
	.align		4
.L_36:
        /*00d0*/ 	.word	index@($__internal_2_$__cuda_sm3x_div_rn_noftz_f32_slowpath)
        /*00d4*/ 	.word	0x00000020


	//----- nvinfo : EIATTR_FRAME_SIZE
	.align		4
.L_37:
        /*00d8*/ 	.byte	0x04, 0x11
        /*00da*/ 	.short	(.L_39 - .L_38)
	.align		4
.L_38:
        /*00dc*/ 	.word	index@($__internal_1_$__cuda_sm20_sqrt_rn_f32_slowpath)
        /*00e0*/ 	.word	0x00000020


	//----- nvinfo : EIATTR_FRAME_SIZE
	.align		4
.L_39:
        /*00e4*/ 	.byte	0x04, 0x11
        /*00e6*/ 	.short	(.L_41 - .L_40)
	.align		4
.L_40:
        /*00e8*/ 	.word	index@($__internal_0_$__cuda_sm20_div_rn_f64_full)
        /*00ec*/ 	.word	0x00000020


	//----- nvinfo : EIATTR_FRAME_SIZE
	.align		4
.L_41:
        /*00f0*/ 	.byte	0x04, 0x11
        /*00f2*/ 	.short	(.L_43 - .L_42)
	.align		4
.L_42:
        /*00f4*/ 	.word	index@(_Z14propagateToSLMPhPfS0_jfjibPKfS2_S2_S2_S2_S2_S0_S0_bjbS2_biS2_bPKhbf)
        /*00f8*/ 	.word	0x00000020


	//----- nvinfo : EIATTR_REGCOUNT
	.align		4
.L_43:
        /*00fc*/ 	.byte	0x04, 0x2f
        /*00fe*/ 	.short	(.L_45 - .L_44)
	.align		4
.L_44:
        /*0100*/ 	.word	index@(_Z4uc2fPfPKhi)
        /*0104*/ 	.word	0x0000000e


	//----- nvinfo : EIATTR_FRAME_SIZE
	.align		4
.L_45:
        /*0108*/ 	.byte	0x04, 0x11
        /*010a*/ 	.short	(.L_47 - .L_46)
	.align		4
.L_46:
        /*010c*/ 	.word	index@(_Z4uc2fPfPKhi)
        /*0110*/ 	.word	0x00000000


	//----- nvinfo : EIATTR_MIN_STACK_SIZE
	.align		4
.L_47:
        /*0114*/ 	.byte	0x04, 0x12
        /*0116*/ 	.short	(.L_49 - .L_48)
	.align		4
.L_48:
        /*0118*/ 	.word	index@(_Z4uc2fPfPKhi)
        /*011c*/ 	.word	0x00000000


	//----- nvinfo : EIATTR_MIN_STACK_SIZE
	.align		4
.L_49:
        /*0120*/ 	.byte	0x04, 0x12
        /*0122*/ 	.short	(.L_51 - .L_50)
	.align		4
.L_50:
        /*0124*/ 	.word	index@(_Z14propagateToSLMPhPfS0_jfjibPKfS2_S2_S2_S2_S2_S0_S0_bjbS2_biS2_bPKhbf)
        /*0128*/ 	.word	0x00000020


	//----- nvinfo : EIATTR_MIN_STACK_SIZE
	.align		4
.L_51:
        /*012c*/ 	.byte	0x04, 0x12
        /*012e*/ 	.short	(.L_53 - .L_52)
	.align		4
.L_52:
        /*0130*/ 	.word	index@(_Z24propagateToSpotPositionsPKfjfjS0_S0_S0_PfS1_)
        /*0134*/ 	.word	0x00000028


	//----- nvinfo : EIATTR_MIN_STACK_SIZE
	.align		4
.L_53:
        /*0138*/ 	.byte	0x04, 0x12
        /*013a*/ 	.short	(.L_55 - .L_54)
	.align		4
.L_54:
        /*013c*/ 	.word	index@(_Z18calculateIAndPhasePKhjfjPKfS2_S2_PfS3_)
        /*0140*/ 	.word	0x00000000


	//----- nvinfo : EIATTR_MIN_STACK_SIZE
	.align		4
.L_55:
        /*0144*/ 	.byte	0x04, 0x12
        /*0146*/ 	.short	(.L_57 - .L_56)
	.align		4
.L_56:
        /*0148*/ 	.word	index@(_Z10calculateIPKhjfjPKfS2_S2_Pf)
        /*014c*/ 	.word	0x00000000


	//----- nvinfo : EIATTR_MIN_STACK_SIZE
	.align		4
.L_57:
        /*0150*/ 	.byte	0x04, 0x12
        /*0152*/ 	.short	(.L_59 - .L_58)
	.align		4
.L_58:
        /*0154*/ 	.word	index@(_Z15lensesAndPrismsPhjfjPKfS1_S1_S1_jbS1_biS1_bPKh)
        /*0158*/ 	.word	0x00000020


	//----- nvinfo : EIATTR_MIN_STACK_SIZE
	.align		4
.L_59:
        /*015c*/ 	.byte	0x04, 0x12
        /*015e*/ 	.short	(.L_61 - .L_60)
	.align		4
.L_60:
        /*0160*/ 	.word	index@(_Z16applyCorrectionsPhjfbPKfbiS1_bPKh)
        /*0164*/ 	.word	0x00000000
.L_61:


//--------------------- .nv.compat                --------------------------
	.section	.nv.compat,"",@"SHT_CUDA_COMPAT_INFO"
	.align	4
        /*0000*/ 	.byte	0x02, 0x09, 0x00, 0x00, 0x02, 0x02, 0x01, 0x00, 0x02, 0x05, 0x05, 0x00, 0x03, 0x07, 0x01, 0x01
        /*0010*/ 	.byte	0x02, 0x03, 0x00, 0x00, 0x02, 0x06, 0x01, 0x00, 0x04, 0x0b, 0x08, 0x00, 0x01, 0x00, 0x00, 0x00
        /*0020*/ 	.byte	0x00, 0x00, 0x00, 0x00


//--------------------- .nv.info._Z4uc2fPfPKhi    --------------------------
	.section	.nv.info._Z4uc2fPfPKhi,"",@"SHT_CUDA_INFO"
	.sectionflags	@""
	.align	4


	//----- nvinfo : EIATTR_CUDA_API_VERSION
	.align		4
        /*0000*/ 	.byte	0x04, 0x37
        /*0002*/ 	.short	(.L_63 - .L_62)
.L_62:
        /*0004*/ 	.word	0x00000082


	//----- nvinfo : EIATTR_KPARAM_INFO
	.align		4
.L_63:
        /*0008*/ 	.byte	0x04, 0x17
        /*000a*/ 	.short	(.L_65 - .L_64)
.L_64:
        /*000c*/ 	.word	0x00000000
        /*0010*/ 	.short	0x0002
        /*0012*/ 	.short	0x0010
        /*0014*/ 	.byte	0x00, 0xf0, 0x11, 0x00


	//----- nvinfo : EIATTR_KPARAM_INFO
	.align		4
.L_65:
        /*0018*/ 	.byte	0x04, 0x17
        /*001a*/ 	.short	(.L_67 - .L_66)
.L_66:
        /*001c*/ 	.word	0x00000000
        /*0020*/ 	.short	0x0001
        /*0022*/ 	.short	0x0008
        /*0024*/ 	.byte	0x00, 0xf5, 0x21, 0x00


	//----- nvinfo : EIATTR_KPARAM_INFO
	.align		4
.L_67:
        /*0028*/ 	.byte	0x04, 0x17
        /*002a*/ 	.short	(.L_69 - .L_68)
.L_68:
        /*002c*/ 	.word	0x00000000
        /*0030*/ 	.short	0x0000
        /*0032*/ 	.short	0x0000
        /*0034*/ 	.byte	0x00, 0xf5, 0x21, 0x00


	//----- nvinfo : EIATTR_SPARSE_MMA_MASK
	.align		4
.L_69:
        /*0038*/ 	.byte	0x03, 0x50
        /*003a*/ 	.short	0x0000


	//----- nvinfo : EIATTR_MAXREG_COUNT
	.align		4
        /*003c*/ 	.byte	0x03, 0x1b
        /*003e*/ 	.short	0x00ff


	//----- nvinfo : EIATTR_MERCURY_ISA_VERSION
	.align		4
        /*0040*/ 	.byte	0x03, 0x5f
        /*0042*/ 	.short	0x0101


	//----- nvinfo : EIATTR_VRC_CTA_INIT_COUNT
	.align		4
        /*0044*/ 	.byte	0x02, 0x4a
	.zero		1
	.zero		1


	//----- nvinfo : EIATTR_EXIT_INSTR_OFFSETS
	.align		4
        /*0048*/ 	.byte	0x04, 0x1c
        /*004a*/ 	.short	(.L_71 - .L_70)


	//   ....[0]....
.L_70:
        /*004c*/ 	.word	0x00000070


	//   ....[1]....
        /*0050*/ 	.word	0x000001a0


	//----- nvinfo : EIATTR_CBANK_PARAM_SIZE
	.align		4
.L_71:
        /*0054*/ 	.byte	0x03, 0x19
        /*0056*/ 	.short	0x0014


	//----- nvinfo : EIATTR_PARAM_CBANK
	.align		4
        /*0058*/ 	.byte	0x04, 0x0a
        /*005a*/ 	.short	(.L_73 - .L_72)
	.align		4
.L_72:
        /*005c*/ 	.word	index@(.nv.constant0._Z4uc2fPfPKhi)
        /*0060*/ 	.short	0x0380
        /*0062*/ 	.short	0x0014


	//----- nvinfo : EIATTR_SW_WAR
	.align		4
.L_73:
        /*0064*/ 	.byte	0x04, 0x36
        /*0066*/ 	.short	(.L_75 - .L_74)
.L_74:
        /*0068*/ 	.word	0x00000008
.L_75:


//--------------------- .nv.info._Z14propagateToSLMPhPfS0_jfjibPKfS2_S2_S2_S2_S2_S0_S0_bjbS2_biS2_bPKhbf --------------------------
	.section	.nv.info._Z14propagateToSLMPhPfS0_jfjibPKfS2_S2_S2_S2_S2_S0_S0_bjbS2_biS2_bPKhbf,"",@"SHT_CUDA_INFO"
	.sectionflags	@""
	.align	4


	//----- nvinfo : EIATTR_CUDA_API_VERSION
	.align		4
        /*0000*/ 	.byte	0x04, 0x37
        /*0002*/ 	.short	(.L_77 - .L_76)
.L_76:
        /*0004*/ 	.word	0x00000082


	//----- nvinfo : EIATTR_KPARAM_INFO
	.align		4
.L_77:
        /*0008*/ 	.byte	0x04, 0x17
        /*000a*/ 	.short	(.L_79 - .L_78)
.L_78:
        /*000c*/ 	.word	0x00000000
        /*0010*/ 	.short	0x001a
        /*0012*/ 	.short	0x00ac
        /*0014*/ 	.byte	0x00, 0xf0, 0x11, 0x00


	//----- nvinfo : EIATTR_KPARAM_INFO
	.align		4
.L_79:
        /*0018*/ 	.byte	0x04, 0x17
        /*001a*/ 	.short	(.L_81 - .L_80)
.L_80:
        /*001c*/ 	.word	0x00000000
        /*0020*/ 	.short	0x0019
        /*0022*/ 	.short	0x00a8
        /*0024*/ 	.byte	0x00, 0xf0, 0x05, 0x00


	//----- nvinfo : EIATTR_KPARAM_INFO
	.align		4
.L_81:
        /*0028*/ 	.byte	0x04, 0x17
        /*002a*/ 	.short	(.L_83 - .L_82)
.L_82:
        /*002c*/ 	.word	0x00000000
        /*0030*/ 	.short	0x0018
        /*0032*/ 	.short	0x00a0
        /*0034*/ 	.byte	0x00, 0xf5, 0x21, 0x00


	//----- nvinfo : EIATTR_KPARAM_INFO
	.align		4
.L_83:
        /*0038*/ 	.byte	0x04, 0x17
        /*003a*/ 	.short	(.L_85 - .L_84)
.L_84:
        /*003c*/ 	.word	0x00000000
        /*0040*/ 	.short	0x0017
        /*0042*/ 	.short	0x0098
        /*0044*/ 	.byte	0x00, 0xf0, 0x05, 0x00


	//----- nvinfo : EIATTR_KPARAM_INFO
	.align		4
.L_85:
        /*0048*/ 	.byte	0x04, 0x17
        /*004a*/ 	.short	(.L_87 - .L_86)
.L_86:
        /*004c*/ 	.word	0x00000000
        /*0050*/ 	.short	0x0016
        /*0052*/ 	.short	0x0090
        /*0054*/ 	.byte	0x00, 0xf5, 0x21, 0x00


	//----- nvinfo : EIATTR_KPARAM_INFO
	.align		4
.L_87:
        /*0058*/ 	.byte	0x04, 0x17
        /*005a*/ 	.short	(.L_89 - .L_88)
.L_88:
        /*005c*/ 	.word	0x00000000
        /*0060*/ 	.short	0x0015
        /*0062*/ 	.short	0x008c
        /*0064*/ 	.byte	0x00, 0xf0, 0x11, 0x00


	//----- nvinfo : EIATTR_KPARAM_INFO
	.align		4
.L_89:
        /*0068*/ 	.byte	0x04, 0x17
        /*006a*/ 	.short	(.L_91 - .L_90)
.L_90:
        /*006c*/ 	.word	0x00000000
        /*0070*/ 	.short	0x0014
        /*0072*/ 	.short	0x0088
        /*0074*/ 	.byte	0x00, 0xf0, 0x05, 0x00


	//----- nvinfo : EIATTR_KPARAM_INFO
	.align		4
.L_91:
        /*0078*/ 	.byte	0x04, 0x17
        /*007a*/ 	.short	(.L_93 - .L_92)
.L_92:
        /*007c*/ 	.word	0x00000000
        /*0080*/ 	.short	0x0013
        /*0082*/ 	.short	0x0080
        /*0084*/ 	.byte	0x00, 0xf5, 0x21, 0x00


	//----- nvinfo : EIATTR_KPARAM_INFO
	.align		4
.L_93:
        /*0088*/ 	.byte	0x04, 0x17
        /*008a*/ 	.short	(.L_95 - .L_94)
.L_94:
        /*008c*/ 	.word	0x00000000
        /*0090*/ 	.short	0x0012
        /*0092*/ 	.short	0x0078
        /*0094*/ 	.byte	0x00, 0xf0, 0x05, 0x00


	//----- nvinfo : EIATTR_KPARAM_INFO
	.align		4
.L_95:
        /*0098*/ 	.byte	0x04, 0x17
        /*009a*/ 	.short	(.L_97 - .L_96)
.L_96:
        /*009c*/ 	.word	0x00000000
        /*00a0*/ 	.short	0x0011
        /*00a2*/ 	.short	0x0074
        /*00a4*/ 	.byte	0x00, 0xf0, 0x11, 0x00


	//----- nvinfo : EIATTR_KPARAM_INFO
	.align		4
.L_97:
        /*00a8*/ 	.byte	0x04, 0x17
        /*00aa*/ 	.short	(.L_99 - .L_98)
.L_98:
        /*00ac*/ 	.word	0x00000000
        /*00b0*/ 	.short	0x0010
        /*00b2*/ 	.short	0x0070
        /*00b4*/ 	.byte	0x00, 0xf0, 0x05, 0x00


	//----- nvinfo : EIATTR_KPARAM_INFO
	.align		4
.L_99:
        /*00b8*/ 	.byte	0x04, 0x17
        /*00ba*/ 	.short	(.L_101 - .L_100)
.L_100:
        /*00bc*/ 	.word	0x00000000
        /*00c0*/ 	.short	0x000f
        /*00c2*/ 	.short	0x0068
        /*00c4*/ 	.byte	0x00, 0xf5, 0x21, 0x00


	//----- nvinfo : EIATTR_KPARAM_INFO
	.align		4
.L_101:
        /*00c8*/ 	.byte	0x04, 0x17
        /*00ca*/ 	.short	(.L_103 - .L_102)
.L_102:
        /*00cc*/ 	.word	0x00000000
        /*00d0*/ 	.short	0x000e
        /*00d2*/ 	.short	0x0060
        /*00d4*/ 	.byte	0x00, 0xf5, 0x21, 0x00


	//----- nvinfo : EIATTR_KPARAM_INFO
	.align		4
.L_103:
        /*00d8*/ 	.byte	0x04, 0x17
        /*00da*/ 	.short	(.L_105 - .L_104)
.L_104:
        /*00dc*/ 	.word	0x00000000
        /*00e0*/ 	.short	0x000d
        /*00e2*/ 	.short	0x0058
        /*00e4*/ 	.byte	0x00, 0xf5, 0x21, 0x00


	//----- nvinfo : EIATTR_KPARAM_INFO
	.align		4
.L_105:
        /*00e8*/ 	.byte	0x04, 0x17
        /*00ea*/ 	.short	(.L_107 - .L_106)
.L_106:
        /*00ec*/ 	.word	0x00000000
        /*00f0*/ 	.short	0x000c
        /*00f2*/ 	.short	0x0050
        /*00f4*/ 	.byte	0x00, 0xf5, 0x21, 0x00


	//----- nvinfo : EIATTR_KPARAM_INFO
	.align		4
.L_107:
        /*00f8*/ 	.byte	0x04, 0x17
        /*00fa*/ 	.short	(.L_109 - .L_108)
.L_108:
        /*00fc*/ 	.word	0x00000000
        /*0100*/ 	.short	0x000b
        /*0102*/ 	.short	0x0048
        /*0104*/ 	.byte	0x00, 0xf5, 0x21, 0x00


	//----- nvinfo : EIATTR_KPARAM_INFO
	.align		4
.L_109:
        /*0108*/ 	.byte	0x04, 0x17
        /*010a*/ 	.short	(.L_111 - .L_110)
.L_110:
        /*010c*/ 	.word	0x00000000
        /*0110*/ 	.short	0x000a
        /*0112*/ 	.short	0x0040
        /*0114*/ 	.byte	0x00, 0xf5, 0x21, 0x00


	//----- nvinfo : EIATTR_KPARAM_INFO
	.align		4
.L_111:
        /*0118*/ 	.byte	0x04, 0x17
        /*011a*/ 	.short	(.L_113 - .L_112)
.L_112:
        /*011c*/ 	.word	0x00000000
        /*0120*/ 	.short	0x0009
        /*0122*/ 	.short	0x0038
        /*0124*/ 	.byte	0x00, 0xf5, 0x21, 0x00


	//----- nvinfo : EIATTR_KPARAM_INFO
	.align		4
.L_113:
        /*0128*/ 	.byte	0x04, 0x17
        /*012a*/ 	.short	(.L_115 - .L_114)
.L_114:
        /*012c*/ 	.word	0x00000000
        /*0130*/ 	.short	0x0008
        /*0132*/ 	.short	0x0030
        /*0134*/ 	.byte	0x00, 0xf5, 0x21, 0x00


	//----- nvinfo : EIATTR_KPARAM_INFO
	.align		4
.L_115:
        /*0138*/ 	.byte	0x04, 0x17
        /*013a*/ 	.short	(.L_117 - .L_116)
.L_116:
        /*013c*/ 	.word	0x00000000
        /*0140*/ 	.short	0x0007
        /*0142*/ 	.short	0x0028
        /*0144*/ 	.byte	0x00, 0xf0, 0x05, 0x00


	//----- nvinfo : EIATTR_KPARAM_INFO
	.align		4
.L_117:
        /*0148*/ 	.byte	0x04, 0x17
        /*014a*/ 	.short	(.L_119 - .L_118)
.L_118:
        /*014c*/ 	.word	0x00000000
        /*0150*/ 	.short	0x0006
        /*0152*/ 	.short	0x0024
        /*0154*/ 	.byte	0x00, 0xf0, 0x11, 0x00


	//----- nvinfo : EIATTR_KPARAM_INFO
	.align		4
.L_119:
        /*0158*/ 	.byte	0x04, 0x17
        /*015a*/ 	.short	(.L_121 - .L_120)
.L_120:
        /*015c*/ 	.word	0x00000000
        /*0160*/ 	.short	0x0005
        /*0162*/ 	.short	0x0020
        /*0164*/ 	.byte	0x00, 0xf0, 0x11, 0x00


	//----- nvinfo : EIATTR_KPARAM_INFO
	.align		4
.L_121:
        /*0168*/ 	.byte	0x04, 0x17
        /*016a*/ 	.short	(.L_123 - .L_122)
.L_122:
        /*016c*/ 	.word	0x00000000
        /*0170*/ 	.short	0x0004
        /*0172*/ 	.short	0x001c
        /*0174*/ 	.byte	0x00, 0xf0, 0x11, 0x00


	//----- nvinfo : EIATTR_KPARAM_INFO
	.align		4
.L_123:
        /*0178*/ 	.byte	0x04, 0x17
        /*017a*/ 	.short	(.L_125 - .L_124)
.L_124:
        /*017c*/ 	.word	0x00000000
        /*0180*/ 	.short	0x0003
        /*0182*/ 	.short	0x0018
        /*0184*/ 	.byte	0x00, 0xf0, 0x11, 0x00


	//----- nvinfo : EIATTR_KPARAM_INFO
	.align		4
.L_125:
        /*0188*/ 	.byte	0x04, 0x17
        /*018a*/ 	.short	(.L_127 - .L_126)
.L_126:
        /*018c*/ 	.word	0x00000000
        /*0190*/ 	.short	0x0002
        /*0192*/ 	.short	0x0010
        /*0194*/ 	.byte	0x00, 0xf5, 0x21, 0x00


	//----- nvinfo : EIATTR_KPARAM_INFO
	.align		4
.L_127:
        /*0198*/ 	.byte	0x04, 0x17
        /*019a*/ 	.short	(.L_129 - .L_128)
.L_128:
        /*019c*/ 	.word	0x00000000
        /*01a0*/ 	.short	0x0001
        /*01a2*/ 	.short	0x0008
        /*01a4*/ 	.byte	0x00, 0xf5, 0x21, 0x00


	//----- nvinfo : EIATTR_KPARAM_INFO
	.align		4
.L_129:
        /*01a8*/ 	.byte	0x04, 0x17
        /*01aa*/ 	.short	(.L_131 - .L_130)
.L_130:
        /*01ac*/ 	.word	0x00000000
        /*01b0*/ 	.short	0x0000
        /*01b2*/ 	.short	0x0000
        /*01b4*/ 	.byte	0x00, 0xf5, 0x21, 0x00


	//----- nvinfo : EIATTR_SPARSE_MMA_MASK
	.align		4
.L_131:
        /*01b8*/ 	.byte	0x03, 0x50
        /*01ba*/ 	.short	0x0000


	//----- nvinfo : EIATTR_MAXREG_COUNT
	.align		4
        /*01bc*/ 	.byte	0x03, 0x1b
        /*01be*/ 	.short	0x00ff


	//----- nvinfo : EIATTR_NUM_BARRIERS
	.align		4
        /*01c0*/ 	.byte	0x02, 0x4c
        /*01c2*/ 	.byte	0x01
	.zero		1


	//----- nvinfo : EIATTR_MERCURY_ISA_VERSION
	.align		4
        /*01c4*/ 	.byte	0x03, 0x5f
        /*01c6*/ 	.short	0x0101


	//----- nvinfo : EIATTR_UNUSED_LOAD_BYTE_OFFSET
	.align		4
        /*01c8*/ 	.byte	0x04, 0x44
        /*01ca*/ 	.short	(.L_133 - .L_132)


	//   ....[0]....
.L_132:
        /*01cc*/ 	.word	0x00002a00
        /*01d0*/ 	.word	0x0000fff0


	//   ....[1]....
        /*01d4*/ 	.word	0x00003a90
        /*01d8*/ 	.word	0x0000fff0


	//   ....[2]....
        /*01dc*/ 	.word	0x00004ce0
        /*01e0*/ 	.word	0x0000fff0


	//   ....[3]....
        /*01e4*/ 	.word	0x00005110
        /*01e8*/ 	.word	0x0000fff0


	//----- nvinfo : EIATTR_VRC_CTA_INIT_COUNT
	.align		4
.L_133:
        /*01ec*/ 	.byte	0x02, 0x4a
	.zero		1
	.zero		1


	//----- nvinfo : EIATTR_EXIT_INSTR_OFFSETS
	.align		4
        /*01f0*/ 	.byte	0x04, 0x1c
        /*01f2*/ 	.short	(.L_135 - .L_134)


	//   ....[0]....
.L_134:
        /*01f4*/ 	.word	0x00000080


	//   ....[1]....
        /*01f8*/ 	.word	0x000054c0


	//   ....[2]....
        /*01fc*/ 	.word	0x00005840


	//   ....[3]....
        /*0200*/ 	.word	0x00005a70


	//   ....[4]....
        /*0204*/ 	.word	0x00005ab0


	//----- nvinfo : EIATTR_CRS_STACK_SIZE
	.align		4
.L_135:
        /*0208*/ 	.byte	0x04, 0x1e
        /*020a*/ 	.short	(.L_137 - .L_136)
.L_136:
        /*020c*/ 	.word	0x00000000


	//----- nvinfo : EIATTR_CBANK_PARAM_SIZE
	.align		4
.L_137:
        /*0210*/ 	.byte	0x03, 0x19
        /*0212*/ 	.short	0x00b0


	//----- nvinfo : EIATTR_PARAM_CBANK
	.align		4
        /*0214*/ 	.byte	0x04, 0x0a
        /*0216*/ 	.short	(.L_139 - .L_138)
	.align		4
.L_138:
        /*0218*/ 	.word	index@(.nv.constant0._Z14propagateToSLMPhPfS0_jfjibPKfS2_S2_S2_S2_S2_S0_S0_bjbS2_biS2_bPKhbf)
        /*021c*/ 	.short	0x0380
        /*021e*/ 	.short	0x00b0


	//----- nvinfo : EIATTR_SW_WAR
	.align		4
.L_139:
        /*0220*/ 	.byte	0x04, 0x36
        /*0222*/ 	.short	(.L_141 - .L_140)
.L_140:
        /*0224*/ 	.word	0x00000008
.L_141:


//--------------------- .nv.info._Z24propagateToSpotPositionsPKfjfjS0_S0_S0_PfS1_ --------------------------
	.section	.nv.info._Z24propagateToSpotPositionsPKfjfjS0_S0_S0_PfS1_,"",@"SHT_CUDA_INFO"
	.sectionflags	@""
	.align	4


	//----- nvinfo : EIATTR_CUDA_API_VERSION
	.align		4
        /*0000*/ 	.byte	0x04, 0x37
        /*0002*/ 	.short	(.L_143 - .L_142)
.L_142:
        /*0004*/ 	.word	0x00000082


	//----- nvinfo : EIATTR_KPARAM_INFO
	.align		4
.L_143:
        /*0008*/ 	.byte	0x04, 0x17
        /*000a*/ 	.short	(.L_145 - .L_144)
.L_144:
        /*000c*/ 	.word	0x00000000
        /*0010*/ 	.short	0x0008
        /*0012*/ 	.short	0x0038
        /*0014*/ 	.byte	0x00, 0xf5, 0x21, 0x00


	//----- nvinfo : EIATTR_KPARAM_INFO
	.align		4
.L_145:
        /*0018*/ 	.byte	0x04, 0x17
        /*001a*/ 	.short	(.L_147 - .L_146)
.L_146:
        /*001c*/ 	.word	0x00000000
        /*0020*/ 	.short	0x0007
        /*0022*/ 	.short	0x0030
        /*0024*/ 	.byte	0x00, 0xf5, 0x21, 0x00


	//----- nvinfo : EIATTR_KPARAM_INFO
	.align		4
.L_147:
        /*0028*/ 	.byte	0x04, 0x17
        /*002a*/ 	.short	(.L_149 - .L_148)
.L_148:
        /*002c*/ 	.word	0x00000000
        /*0030*/ 	.short	0x0006
        /*0032*/ 	.short	0x0028
        /*0034*/ 	.byte	0x00, 0xf5, 0x21, 0x00


	//----- nvinfo : EIATTR_KPARAM_INFO
	.align		4
.L_149:
        /*0038*/ 	.byte	0x04, 0x17
        /*003a*/ 	.short	(.L_151 - .L_150)
.L_150:
        /*003c*/ 	.word	0x00000000
        /*0040*/ 	.short	0x0005
        /*0042*/ 	.short	0x0020
        /*0044*/ 	.byte	0x00, 0xf5, 0x21, 0x00


	//----- nvinfo : EIATTR_KPARAM_INFO
	.align		4
.L_151:
        /*0048*/ 	.byte	0x04, 0x17
        /*004a*/ 	.short	(.L_153 - .L_152)
.L_152:
        /*004c*/ 	.word	0x00000000
        /*0050*/ 	.short	0x0004
        /*0052*/ 	.short	0x0018
        /*0054*/ 	.byte	0x00, 0xf5, 0x21, 0x00


	//----- nvinfo : EIATTR_KPARAM_INFO
	.align		4
.L_153:
        /*0058*/ 	.byte	0x04, 0x17
        /*005a*/ 	.short	(.L_155 - .L_154)
.L_154:
        /*005c*/ 	.word	0x00000000
        /*0060*/ 	.short	0x0003
        /*0062*/ 	.short	0x0010
        /*0064*/ 	.byte	0x00, 0xf0, 0x11, 0x00


	//----- nvinfo : EIATTR_KPARAM_INFO
	.align		4
.L_155:
        /*0068*/ 	.byte	0x04, 0x17
        /*006a*/ 	.short	(.L_157 - .L_156)
.L_156:
        /*006c*/ 	.word	0x00000000
        /*0070*/ 	.short	0x0002
        /*0072*/ 	.short	0x000c
        /*0074*/ 	.byte	0x00, 0xf0, 0x11, 0x00


	//----- nvinfo : EIATTR_KPARAM_INFO
	.align		4
.L_157:
        /*0078*/ 	.byte	0x04, 0x17
        /*007a*/ 	.short	(.L_159 - .L_158)
.L_158:
        /*007c*/ 	.word	0x00000000
        /*0080*/ 	.short	0x0001
        /*0082*/ 	.short	0x0008
        /*0084*/ 	.byte	0x00, 0xf0, 0x11, 0x00


	//----- nvinfo : EIATTR_KPARAM_INFO
	.align		4
.L_159:
        /*0088*/ 	.byte	0x04, 0x17
        /*008a*/ 	.short	(.L_161 - .L_160)
.L_160:
        /*008c*/ 	.word	0x00000000
        /*0090*/ 	.short	0x0000
        /*0092*/ 	.short	0x0000
        /*0094*/ 	.byte	0x00, 0xf5, 0x21, 0x00


	//----- nvinfo : EIATTR_SPARSE_MMA_MASK
	.align		4
.L_161:
        /*0098*/ 	.byte	0x03, 0x50
        /*009a*/ 	.short	0x0000


	//----- nvinfo : EIATTR_MAXREG_COUNT
	.align		4
        /*009c*/ 	.byte	0x03, 0x1b
        /*009e*/ 	.short	0x00ff


	//----- nvinfo : EIATTR_NUM_BARRIERS
	.align		4
        /*00a0*/ 	.byte	0x02, 0x4c
        /*00a2*/ 	.byte	0x01
	.zero		1


	//----- nvinfo : EIATTR_EXTERNS
	.align		4
        /*00a4*/ 	.byte	0x04, 0x0f
        /*00a6*/ 	.short	(.L_163 - .L_162)


	//   ....[0]....
	.align		4
.L_162:
        /*00a8*/ 	.word	index@(vprintf)


	//----- nvinfo : EIATTR_MERCURY_ISA_VERSION
	.align		4
.L_163:
        /*00ac*/ 	.byte	0x03, 0x5f
        /*00ae*/ 	.short	0x0101


	//----- nvinfo : EIATTR_VRC_CTA_INIT_COUNT
	.align		4
        /*00b0*/ 	.byte	0x02, 0x4a
	.zero		1
	.zero		1


	//----- nvinfo : EIATTR_SYSCALL_OFFSETS
	.align		4
        /*00b4*/ 	.byte	0x04, 0x46
        /*00b6*/ 	.short	(.L_165 - .L_164)


	//   ....[0]....
.L_164:
        /*00b8*/ 	.word	0x00000620


	//----- nvinfo : EIATTR_EXIT_INSTR_OFFSETS
	.align		4
.L_165:
        /*00bc*/ 	.byte	0x04, 0x1c
        /*00be*/ 	.short	(.L_167 - .L_166)


	//   ....[0]....
.L_166:
        /*00c0*/ 	.word	0x00001230


	//   ....[1]....
        /*00c4*/ 	.word	0x00001550


	//   ....[2]....
        /*00c8*/ 	.word	0x00001610


	//----- nvinfo : EIATTR_CRS_STACK_SIZE
	.align		4
.L_167:
        /*00cc*/ 	.byte	0x04, 0x1e
        /*00ce*/ 	.short	(.L_169 - .L_168)
.L_168:
        /*00d0*/ 	.word	0x00000000


	//----- nvinfo : EIATTR_CBANK_PARAM_SIZE
	.align		4
.L_169:
        /*00d4*/ 	.byte	0x03, 0x19
        /*00d6*/ 	.short	0x0040


	//----- nvinfo : EIATTR_PARAM_CBANK
	.align		4
        /*00d8*/ 	.byte	0x04, 0x0a
        /*00da*/ 	.short	(.L_171 - .L_170)
	.align		4
.L_170:
        /*00dc*/ 	.word	index@(.nv.constant0._Z24propagateToSpotPositionsPKfjfjS0_S0_S0_PfS1_)
        /*00e0*/ 	.short	0x0380
        /*00e2*/ 	.short	0x0040


	//----- nvinfo : EIATTR_SW_WAR
	.align		4
.L_171:
        /*00e4*/ 	.byte	0x04, 0x36
        /*00e6*/ 	.short	(.L_173 - .L_172)
.L_172:
        /*00e8*/ 	.word	0x00000008
.L_173:


//--------------------- .nv.info._Z18calculateIAndPhasePKhjfjPKfS2_S2_PfS3_ --------------------------
	.section	.nv.info._Z18calculateIAndPhasePKhjfjPKfS2_S2_PfS3_,"",@"SHT_CUDA_INFO"
	.sectionflags	@""
	.align	4


	//----- nvinfo : EIATTR_CUDA_API_VERSION
	.align		4
        /*0000*/ 	.byte	0x04, 0x37
        /*0002*/ 	.short	(.L_175 - .L_174)
.L_174:
        /*0004*/ 	.word	0x00000082


	//----- nvinfo : EIATTR_KPARAM_INFO
	.align		4
.L_175:
        /*0008*/ 	.byte	0x04, 0x17
        /*000a*/ 	.short	(.L_177 - .L_176)
.L_176:
        /*000c*/ 	.word	0x00000000
        /*0010*/ 	.short	0x0008
        /*0012*/ 	.short	0x0038
        /*0014*/ 	.byte	0x00, 0xf5, 0x21, 0x00


	//----- nvinfo : EIATTR_KPARAM_INFO
	.align		4
.L_177:
        /*0018*/ 	.byte	0x04, 0x17
        /*001a*/ 	.short	(.L_179 - .L_178)
.L_178:
        /*001c*/ 	.word	0x00000000
        /*0020*/ 	.short	0x0007
        /*0022*/ 	.short	0x0030
        /*0024*/ 	.byte	0x00, 0xf5, 0x21, 0x00


	//----- nvinfo : EIATTR_KPARAM_INFO
	.align		4
.L_179:
        /*0028*/ 	.byte	0x04, 0x17
        /*002a*/ 	.short	(.L_181 - .L_180)
.L_180:
        /*002c*/ 	.word	0x00000000
        /*0030*/ 	.short	0x0006
        /*0032*/ 	.short	0x0028
        /*0034*/ 	.byte	0x00, 0xf5, 0x21, 0x00


	//----- nvinfo : EIATTR_KPARAM_INFO
	.align		4
.L_181:
        /*0038*/ 	.byte	0x04, 0x17
        /*003a*/ 	.short	(.L_183 - .L_182)
.L_182:
        /*003c*/ 	.word	0x00000000
        /*0040*/ 	.short	0x0005
        /*0042*/ 	.short	0x0020
        /*0044*/ 	.byte	0x00, 0xf5, 0x21, 0x00


	//----- nvinfo : EIATTR_KPARAM_INFO
	.align		4
.L_183:
        /*0048*/ 	.byte	0x04, 0x17
        /*004a*/ 	.short	(.L_185 - .L_184)
.L_184:
        /*004c*/ 	.word	0x00000000
        /*0050*/ 	.short	0x0004
        /*0052*/ 	.short	0x0018
        /*0054*/ 	.byte	0x00, 0xf5, 0x21, 0x00


	//----- nvinfo : EIATTR_KPARAM_INFO
	.align		4
.L_185:
        /*0058*/ 	.byte	0x04, 0x17
        /*005a*/ 	.short	(.L_187 - .L_186)
.L_186:
        /*005c*/ 	.word	0x00000000
        /*0060*/ 	.short	0x0003
        /*0062*/ 	.short	0x0010
        /*0064*/ 	.byte	0x00, 0xf0, 0x11, 0x00


	//----- nvinfo : EIATTR_KPARAM_INFO
	.align		4
.L_187:
        /*0068*/ 	.byte	0x04, 0x17
        /*006a*/ 	.short	(.L_189 - .L_188)
.L_188:
        /*006c*/ 	.word	0x00000000
        /*0070*/ 	.short	0x0002
        /*0072*/ 	.short	0x000c
        /*0074*/ 	.byte	0x00, 0xf0, 0x11, 0x00


	//----- nvinfo : EIATTR_KPARAM_INFO
	.align		4
.L_189:
        /*0078*/ 	.byte	0x04, 0x17
        /*007a*/ 	.short	(.L_191 - .L_190)
.L_190:
        /*007c*/ 	.word	0x00000000
        /*0080*/ 	.short	0x0001
        /*0082*/ 	.short	0x0008
        /*0084*/ 	.byte	0x00, 0xf0, 0x11, 0x00


	//----- nvinfo : EIATTR_KPARAM_INFO
	.align		4
.L_191:
        /*0088*/ 	.byte	0x04, 0x17
        /*008a*/ 	.short	(.L_193 - .L_192)
.L_192:
        /*008c*/ 	.word	0x00000000
        /*0090*/ 	.short	0x0000
        /*0092*/ 	.short	0x0000
        /*0094*/ 	.byte	0x00, 0xf5, 0x21, 0x00


	//----- nvinfo : EIATTR_SPARSE_MMA_MASK
	.align		4
.L_193:
        /*0098*/ 	.byte	0x03, 0x50
        /*009a*/ 	.short	0x0000


	//----- nvinfo : EIATTR_MAXREG_COUNT
	.align		4
        /*009c*/ 	.byte	0x03, 0x1b
        /*009e*/ 	.short	0x00ff


	//----- nvinfo : EIATTR_NUM_BARRIERS
	.align		4
        /*00a0*/ 	.byte	0x02, 0x4c
        /*00a2*/ 	.byte	0x01
	.zero		1


	//----- nvinfo : EIATTR_MERCURY_ISA_VERSION
	.align		4
        /*00a4*/ 	.byte	0x03, 0x5f
        /*00a6*/ 	.short	0x0101


	//----- nvinfo : EIATTR_VRC_CTA_INIT_COUNT
	.align		4
        /*00a8*/ 	.byte	0x02, 0x4a
	.zero		1
	.zero		1


	//----- nvinfo : EIATTR_EXIT_INSTR_OFFSETS
	.align		4
        /*00ac*/ 	.byte	0x04, 0x1c
        /*00ae*/ 	.short	(.L_195 - .L_194)


	//   ....[0]....
.L_194:
        /*00b0*/ 	.word	0x00001530


	//   ....[1]....
        /*00b4*/ 	.word	0x00001850


	//   ....[2]....
        /*00b8*/ 	.word	0x00001dd0


	//----- nvinfo : EIATTR_CRS_STACK_SIZE
	.align		4
.L_195:
        /*00bc*/ 	.byte	0x04, 0x1e
        /*00be*/ 	.short	(.L_197 - .L_196)
.L_196:
        /*00c0*/ 	.word	0x00000000


	//----- nvinfo : EIATTR_CBANK_PARAM_SIZE
	.align		4
.L_197:
        /*00c4*/ 	.byte	0x03, 0x19
        /*00c6*/ 	.short	0x0040


	//----- nvinfo : EIATTR_PARAM_CBANK
	.align		4
        /*00c8*/ 	.byte	0x04, 0x0a
        /*00ca*/ 	.short	(.L_199 - .L_198)
	.align		4
.L_198:
        /*00cc*/ 	.word	index@(.nv.constant0._Z18calculateIAndPhasePKhjfjPKfS2_S2_PfS3_)
        /*00d0*/ 	.short	0x0380
        /*00d2*/ 	.short	0x0040


	//----- nvinfo : EIATTR_SW_WAR
	.align		4
.L_199:
        /*00d4*/ 	.byte	0x04, 0x36
        /*00d6*/ 	.short	(.L_201 - .L_200)
.L_200:
        /*00d8*/ 	.word	0x00000008
.L_201:


//--------------------- .nv.info._Z10calculateIPKhjfjPKfS2_S2_Pf --------------------------
	.section	.nv.info._Z10calculateIPKhjfjPKfS2_S2_Pf,"",@"SHT_CUDA_INFO"
	.sectionflags	@""
	.align	4


	//----- nvinfo : EIATTR_CUDA_API_VERSION
	.align		4
        /*0000*/ 	.byte	0x04, 0x37
        /*0002*/ 	.short	(.L_203 - .L_202)
.L_202:
        /*0004*/ 	.word	0x00000082


	//----- nvinfo : EIATTR_KPARAM_INFO
	.align		4
.L_203:
        /*0008*/ 	.byte	0x04, 0x17
        /*000a*/ 	.short	(.L_205 - .L_204)
.L_204:
        /*000c*/ 	.word	0x00000000
        /*0010*/ 	.short	0x0007
        /*0012*/ 	.short	0x0030
        /*0014*/ 	.byte	0x00, 0xf5, 0x21, 0x00


	//----- nvinfo : EIATTR_KPARAM_INFO
	.align		4
.L_205:
        /*0018*/ 	.byte	0x04, 0x17
        /*001a*/ 	.short	(.L_207 - .L_206)
.L_206:
        /*001c*/ 	.word	0x00000000
        /*0020*/ 	.short	0x0006
        /*0022*/ 	.short	0x0028
        /*0024*/ 	.byte	0x00, 0xf5, 0x21, 0x00


	//----- nvinfo : EIATTR_KPARAM_INFO
	.align		4
.L_207:
        /*0028*/ 	.byte	0x04, 0x17
        /*002a*/ 	.short	(.L_209 - .L_208)
.L_208:
        /*002c*/ 	.word	0x00000000
        /*0030*/ 	.short	0x0005
        /*0032*/ 	.short	0x0020
        /*0034*/ 	.byte	0x00, 0xf5, 0x21, 0x00


	//----- nvinfo : EIATTR_KPARAM_INFO
	.align		4
.L_209:
        /*0038*/ 	.byte	0x04, 0x17
        /*003a*/ 	.short	(.L_211 - .L_210)
.L_210:
        /*003c*/ 	.word	0x00000000
        /*0040*/ 	.short	0x0004
        /*0042*/ 	.short	0x0018
        /*0044*/ 	.byte	0x00, 0xf5, 0x21, 0x00


	//----- nvinfo : EIATTR_KPARAM_INFO
	.align		4
.L_211:
        /*0048*/ 	.byte	0x04, 0x17
        /*004a*/ 	.short	(.L_213 - .L_212)
.L_212:
        /*004c*/ 	.word	0x00000000
        /*0050*/ 	.short	0x0003
        /*0052*/ 	.short	0x0010
        /*0054*/ 	.byte	0x00, 0xf0, 0x11, 0x00


	//----- nvinfo : EIATTR_KPARAM_INFO
	.align		4
.L_213:
        /*0058*/ 	.byte	0x04, 0x17
        /*005a*/ 	.short	(.L_215 - .L_214)
.L_214:
        /*005c*/ 	.word	0x00000000
        /*0060*/ 	.short	0x0002
        /*0062*/ 	.short	0x000c
        /*0064*/ 	.byte	0x00, 0xf0, 0x11, 0x00


	//----- nvinfo : EIATTR_KPARAM_INFO
	.align		4
.L_215:
        /*0068*/ 	.byte	0x04, 0x17
        /*006a*/ 	.short	(.L_217 - .L_216)
.L_216:
        /*006c*/ 	.word	0x00000000
        /*0070*/ 	.short	0x0001
        /*0072*/ 	.short	0x0008
        /*0074*/ 	.byte	0x00, 0xf0, 0x11, 0x00


	//----- nvinfo : EIATTR_KPARAM_INFO
	.align		4
.L_217:
        /*0078*/ 	.byte	0x04, 0x17
        /*007a*/ 	.short	(.L_219 - .L_218)
.L_218:
        /*007c*/ 	.word	0x00000000
        /*0080*/ 	.short	0x0000
        /*0082*/ 	.short	0x0000
        /*0084*/ 	.byte	0x00, 0xf5, 0x21, 0x00


	//----- nvinfo : EIATTR_SPARSE_MMA_MASK
	.align		4
.L_219:
        /*0088*/ 	.byte	0x03, 0x50
        /*008a*/ 	.short	0x0000


	//----- nvinfo : EIATTR_MAXREG_COUNT
	.align		4
        /*008c*/ 	.byte	0x03, 0x1b
        /*008e*/ 	.short	0x00ff


	//----- nvinfo : EIATTR_NUM_BARRIERS
	.align		4
        /*0090*/ 	.byte	0x02, 0x4c
        /*0092*/ 	.byte	0x01
	.zero		1


	//----- nvinfo : EIATTR_MERCURY_ISA_VERSION
	.align		4
        /*0094*/ 	.byte	0x03, 0x5f
        /*0096*/ 	.short	0x0101


	//----- nvinfo : EIATTR_VRC_CTA_INIT_COUNT
	.align		4
        /*0098*/ 	.byte	0x02, 0x4a
	.zero		1
	.zero		1


	//----- nvinfo : EIATTR_EXIT_INSTR_OFFSETS
	.align		4
        /*009c*/ 	.byte	0x04, 0x1c
        /*009e*/ 	.short	(.L_221 - .L_220)


	//   ....[0]....
.L_220:
        /*00a0*/ 	.word	0x000015d0


	//   ....[1]....
        /*00a4*/ 	.word	0x000018f0


	//   ....[2]....
        /*00a8*/ 	.word	0x00001b90


	//----- nvinfo : EIATTR_CRS_STACK_SIZE
	.align		4
.L_221:
        /*00ac*/ 	.byte	0x04, 0x1e
        /*00ae*/ 	.short	(.L_223 - .L_222)
.L_222:
        /*00b0*/ 	.word	0x00000000


	//----- nvinfo : EIATTR_CBANK_PARAM_SIZE
	.align		4
.L_223:
        /*00b4*/ 	.byte	0x03, 0x19
        /*00b6*/ 	.short	0x0038


	//----- nvinfo : EIATTR_PARAM_CBANK
	.align		4
        /*00b8*/ 	.byte	0x04, 0x0a
        /*00ba*/ 	.short	(.L_225 - .L_224)
	.align		4
.L_224:
        /*00bc*/ 	.word	index@(.nv.constant0._Z10calculateIPKhjfjPKfS2_S2_Pf)
        /*00c0*/ 	.short	0x0380
        /*00c2*/ 	.short	0x0038


	//----- nvinfo : EIATTR_SW_WAR
	.align		4
.L_225:
        /*00c4*/ 	.byte	0x04, 0x36
        /*00c6*/ 	.short	(.L_227 - .L_226)
.L_226:
        /*00c8*/ 	.word	0x00000008
.L_227:


//--------------------- .nv.info._Z15lensesAndPrismsPhjfjPKfS1_S1_S1_jbS1_biS1_bPKh --------------------------
	.section	.nv.info._Z15lensesAndPrismsPhjfjPKfS1_S1_S1_jbS1_biS1_bPKh,"",@"SHT_CUDA_INFO"
	.sectionflags	@""
	.align	4


	//----- nvinfo : EIATTR_CUDA_API_VERSION
	.align		4
        /*0000*/ 	.byte	0x04, 0x37
        /*0002*/ 	.short	(.L_229 - .L_228)
.L_228:
        /*0004*/ 	.word	0x00000082


	//----- nvinfo : EIATTR_KPARAM_INFO
	.align		4
.L_229:
        /*0008*/ 	.byte	0x04, 0x17
        /*000a*/ 	.short	(.L_231 - .L_230)
.L_230:
        /*000c*/ 	.word	0x00000000
        /*0010*/ 	.short	0x000f
        /*0012*/ 	.short	0x0060
        /*0014*/ 	.byte	0x00, 0xf5, 0x21, 0x00


	//----- nvinfo : EIATTR_KPARAM_INFO
	.align		4
.L_231:
        /*0018*/ 	.byte	0x04, 0x17
        /*001a*/ 	.short	(.L_233 - .L_232)
.L_232:
        /*001c*/ 	.word	0x00000000
        /*0020*/ 	.short	0x000e
        /*0022*/ 	.short	0x0058
        /*0024*/ 	.byte	0x00, 0xf0, 0x05, 0x00


	//----- nvinfo : EIATTR_KPARAM_INFO
	.align		4
.L_233:
        /*0028*/ 	.byte	0x04, 0x17
        /*002a*/ 	.short	(.L_235 - .L_234)
.L_234:
        /*002c*/ 	.word	0x00000000
        /*0030*/ 	.short	0x000d
        /*0032*/ 	.short	0x0050
        /*0034*/ 	.byte	0x00, 0xf5, 0x21, 0x00


	//----- nvinfo : EIATTR_KPARAM_INFO
	.align		4
.L_235:
        /*0038*/ 	.byte	0x04, 0x17
        /*003a*/ 	.short	(.L_237 - .L_236)
.L_236:
        /*003c*/ 	.word	0x00000000
        /*0040*/ 	.short	0x000c
        /*0042*/ 	.short	0x004c
        /*0044*/ 	.byte	0x00, 0xf0, 0x11, 0x00


	//----- nvinfo : EIATTR_KPARAM_INFO
	.align		4
.L_237:
        /*0048*/ 	.byte	0x04, 0x17
        /*004a*/ 	.short	(.L_239 - .L_238)
.L_238:
        /*004c*/ 	.word	0x00000000
        /*0050*/ 	.short	0x000b
        /*0052*/ 	.short	0x0048
        /*0054*/ 	.byte	0x00, 0xf0, 0x05, 0x00


	//----- nvinfo : EIATTR_KPARAM_INFO
	.align		4
.L_239:
        /*0058*/ 	.byte	0x04, 0x17
        /*005a*/ 	.short	(.L_241 - .L_240)
.L_240:
        /*005c*/ 	.word	0x00000000
        /*0060*/ 	.short	0x000a
        /*0062*/ 	.short	0x0040
        /*0064*/ 	.byte	0x00, 0xf5, 0x21, 0x00


	//----- nvinfo : EIATTR_KPARAM_INFO
	.align		4
.L_241:
        /*0068*/ 	.byte	0x04, 0x17
        /*006a*/ 	.short	(.L_243 - .L_242)
.L_242:
        /*006c*/ 	.word	0x00000000
        /*0070*/ 	.short	0x0009
        /*0072*/ 	.short	0x003c
        /*0074*/ 	.byte	0x00, 0xf0, 0x05, 0x00


	//----- nvinfo : EIATTR_KPARAM_INFO
	.align		4
.L_243:
        /*0078*/ 	.byte	0x04, 0x17
        /*007a*/ 	.short	(.L_245 - .L_244)
.L_244:
        /*007c*/ 	.word	0x00000000
        /*0080*/ 	.short	0x0008
        /*0082*/ 	.short	0x0038
        /*0084*/ 	.byte	0x00, 0xf0, 0x11, 0x00


	//----- nvinfo : EIATTR_KPARAM_INFO
	.align		4
.L_245:
        /*0088*/ 	.byte	0x04, 0x17
        /*008a*/ 	.short	(.L_247 - .L_246)
.L_246:
        /*008c*/ 	.word	0x00000000
        /*0090*/ 	.short	0x0007
        /*0092*/ 	.short	0x0030
        /*0094*/ 	.byte	0x00, 0xf5, 0x21, 0x00


	//----- nvinfo : EIATTR_KPARAM_INFO
	.align		4
.L_247:
        /*0098*/ 	.byte	0x04, 0x17
        /*009a*/ 	.short	(.L_249 - .L_248)
.L_248:
        /*009c*/ 	.word	0x00000000
        /*00a0*/ 	.short	0x0006
        /*00a2*/ 	.short	0x0028
        /*00a4*/ 	.byte	0x00, 0xf5, 0x21, 0x00


	//----- nvinfo : EIATTR_KPARAM_INFO
	.align		4
.L_249:
        /*00a8*/ 	.byte	0x04, 0x17
        /*00aa*/ 	.short	(.L_251 - .L_250)
.L_250:
        /*00ac*/ 	.word	0x00000000
        /*00b0*/ 	.short	0x0005
        /*00b2*/ 	.short	0x0020
        /*00b4*/ 	.byte	0x00, 0xf5, 0x21, 0x00


	//----- nvinfo : EIATTR_KPARAM_INFO
	.align		4
.L_251:
        /*00b8*/ 	.byte	0x04, 0x17
        /*00ba*/ 	.short	(.L_253 - .L_252)
.L_252:
        /*00bc*/ 	.word	0x00000000
        /*00c0*/ 	.short	0x0004
        /*00c2*/ 	.short	0x0018
        /*00c4*/ 	.byte	0x00, 0xf5, 0x21, 0x00


	//----- nvinfo : EIATTR_KPARAM_INFO
	.align		4
.L_253:
        /*00c8*/ 	.byte	0x04, 0x17
        /*00ca*/ 	.short	(.L_255 - .L_254)
.L_254:
        /*00cc*/ 	.word	0x00000000
        /*00d0*/ 	.short	0x0003
        /*00d2*/ 	.short	0x0010
        /*00d4*/ 	.byte	0x00, 0xf0, 0x11, 0x00


	//----- nvinfo : EIATTR_KPARAM_INFO
	.align		4
.L_255:
        /*00d8*/ 	.byte	0x04, 0x17
        /*00da*/ 	.short	(.L_257 - .L_256)
.L_256:
        /*00dc*/ 	.word	0x00000000
        /*00e0*/ 	.short	0x0002
        /*00e2*/ 	.short	0x000c
        /*00e4*/ 	.byte	0x00, 0xf0, 0x11, 0x00


	//----- nvinfo : EIATTR_KPARAM_INFO
	.align		4
.L_257:
        /*00e8*/ 	.byte	0x04, 0x17
        /*00ea*/ 	.short	(.L_259 - .L_258)
.L_258:
        /*00ec*/ 	.word	0x00000000
        /*00f0*/ 	.short	0x0001
        /*00f2*/ 	.short	0x0008
        /*00f4*/ 	.byte	0x00, 0xf0, 0x11, 0x00


	//----- nvinfo : EIATTR_KPARAM_INFO
	.align		4
.L_259:
        /*00f8*/ 	.byte	0x04, 0x17
        /*00fa*/ 	.short	(.L_261 - .L_260)
.L_260:
        /*00fc*/ 	.word	0x00000000
        /*0100*/ 	.short	0x0000
        /*0102*/ 	.short	0x0000
        /*0104*/ 	.byte	0x00, 0xf5, 0x21, 0x00


	//----- nvinfo : EIATTR_SPARSE_MMA_MASK
	.align		4
.L_261:
        /*0108*/ 	.byte	0x03, 0x50
        /*010a*/ 	.short	0x0000


	//----- nvinfo : EIATTR_MAXREG_COUNT
	.align		4
        /*010c*/ 	.byte	0x03, 0x1b
        /*010e*/ 	.short	0x00ff


	//----- nvinfo : EIATTR_NUM_BARRIERS
	.align		4
        /*0110*/ 	.byte	0x02, 0x4c
        /*0112*/ 	.byte	0x01
	.zero		1


	//----- nvinfo : EIATTR_MERCURY_ISA_VERSION
	.align		4
        /*0114*/ 	.byte	0x03, 0x5f
        /*0116*/ 	.short	0x0101


	//----- nvinfo : EIATTR_UNUSED_LOAD_BYTE_OFFSET
	.align		4
        /*0118*/ 	.byte	0x04, 0x44
        /*011a*/ 	.short	(.L_263 - .L_262)


	//   ....[0]....
.L_262:
        /*011c*/ 	.word	0x00003ac0
        /*0120*/ 	.word	0x00000fff


	//----- nvinfo : EIATTR_VRC_CTA_INIT_COUNT
	.align		4
.L_263:
        /*0124*/ 	.byte	0x02, 0x4a
	.zero		1
	.zero		1


	//----- nvinfo : EIATTR_EXIT_INSTR_OFFSETS
	.align		4
        /*0128*/ 	.byte	0x04, 0x1c
        /*012a*/ 	.short	(.L_265 - .L_264)


	//   ....[0]....
.L_264:
        /*012c*/ 	.word	0x00000080


	//   ....[1]....
        /*0130*/ 	.word	0x00004140


	//   ....[2]....
        /*0134*/ 	.word	0x00004490


	//   ....[3]....
        /*0138*/ 	.word	0x00004690


	//----- nvinfo : EIATTR_CRS_STACK_SIZE
	.align		4
.L_265:
        /*013c*/ 	.byte	0x04, 0x1e
        /*013e*/ 	.short	(.L_267 - .L_266)
.L_266:
        /*0140*/ 	.word	0x00000000


	//----- nvinfo : EIATTR_CBANK_PARAM_SIZE
	.align		4
.L_267:
        /*0144*/ 	.byte	0x03, 0x19
        /*0146*/ 	.short	0x0068


	//----- nvinfo : EIATTR_PARAM_CBANK
	.align		4
        /*0148*/ 	.byte	0x04, 0x0a
        /*014a*/ 	.short	(.L_269 - .L_268)
	.align		4
.L_268:
        /*014c*/ 	.word	index@(.nv.constant0._Z15lensesAndPrismsPhjfjPKfS1_S1_S1_jbS1_biS1_bPKh)
        /*0150*/ 	.short	0x0380
        /*0152*/ 	.short	0x0068


	//----- nvinfo : EIATTR_SW_WAR
	.align		4
.L_269:
        /*0154*/ 	.byte	0x04, 0x36
        /*0156*/ 	.short	(.L_271 - .L_270)
.L_270:
        /*0158*/ 	.word	0x00000008
.L_271:


//--------------------- .nv.info._Z16applyCorrectionsPhjfbPKfbiS1_bPKh --------------------------
	.section	.nv.info._Z16applyCorrectionsPhjfbPKfbiS1_bPKh,"",@"SHT_CUDA_INFO"
	.sectionflags	@""
	.align	4


	//----- nvinfo : EIATTR_CUDA_API_VERSION
	.align		4
        /*0000*/ 	.byte	0x04, 0x37
        /*0002*/ 	.short	(.L_273 - .L_272)
.L_272:
        /*0004*/ 	.word	0x00000082


	//----- nvinfo : EIATTR_KPARAM_INFO
	.align		4
.L_273:
        /*0008*/ 	.byte	0x04, 0x17
        /*000a*/ 	.short	(.L_275 - .L_274)
.L_274:
        /*000c*/ 	.word	0x00000000
        /*0010*/ 	.short	0x0009
        /*0012*/ 	.short	0x0038
        /*0014*/ 	.byte	0x00, 0xf5, 0x21, 0x00


	//----- nvinfo : EIATTR_KPARAM_INFO
	.align		4
.L_275:
        /*0018*/ 	.byte	0x04, 0x17
        /*001a*/ 	.short	(.L_277 - .L_276)
.L_276:
        /*001c*/ 	.word	0x00000000
        /*0020*/ 	.short	0x0008
        /*0022*/ 	.short	0x0030
        /*0024*/ 	.byte	0x00, 0xf0, 0x05, 0x00


	//----- nvinfo : EIATTR_KPARAM_INFO
	.align		4
.L_277:
        /*0028*/ 	.byte	0x04, 0x17
        /*002a*/ 	.short	(.L_279 - .L_278)
.L_278:
        /*002c*/ 	.word	0x00000000
        /*0030*/ 	.short	0x0007
        /*0032*/ 	.short	0x0028
        /*0034*/ 	.byte	0x00, 0xf5, 0x21, 0x00


	//----- nvinfo : EIATTR_KPARAM_INFO
	.align		4
.L_279:
        /*0038*/ 	.byte	0x04, 0x17
        /*003a*/ 	.short	(.L_281 - .L_280)
.L_280:
        /*003c*/ 	.word	0x00000000
        /*0040*/ 	.short	0x0006
        /*0042*/ 	.short	0x0024
        /*0044*/ 	.byte	0x00, 0xf0, 0x11, 0x00


	//----- nvinfo : EIATTR_KPARAM_INFO
	.align		4
.L_281:
        /*0048*/ 	.byte	0x04, 0x17
        /*004a*/ 	.short	(.L_283 - .L_282)
.L_282:
        /*004c*/ 	.word	0x00000000
        /*0050*/ 	.short	0x0005
        /*0052*/ 	.short	0x0020
        /*0054*/ 	.byte	0x00, 0xf0, 0x05, 0x00


	//----- nvinfo : EIATTR_KPARAM_INFO
	.align		4
.L_283:
        /*0058*/ 	.byte	0x04, 0x17
        /*005a*/ 	.short	(.L_285 - .L_284)
.L_284:
        /*005c*/ 	.word	0x00000000
        /*0060*/ 	.short	0x0004
        /*0062*/ 	.short	0x0018
        /*0064*/ 	.byte	0x00, 0xf5, 0x21, 0x00


	//----- nvinfo : EIATTR_KPARAM_INFO
	.align		4
.L_285:
        /*0068*/ 	.byte	0x04, 0x17
        /*006a*/ 	.short	(.L_287 - .L_286)
.L_286:
        /*006c*/ 	.word	0x00000000
        /*0070*/ 	.short	0x0003
        /*0072*/ 	.short	0x0010
        /*0074*/ 	.byte	0x00, 0xf0, 0x05, 0x00


	//----- nvinfo : EIATTR_KPARAM_INFO
	.align		4
.L_287:
        /*0078*/ 	.byte	0x04, 0x17
        /*007a*/ 	.short	(.L_289 - .L_288)
.L_288:
        /*007c*/ 	.word	0x00000000
        /*0080*/ 	.short	0x0002
        /*0082*/ 	.short	0x000c
        /*0084*/ 	.byte	0x00, 0xf0, 0x11, 0x00


	//----- nvinfo : EIATTR_KPARAM_INFO
	.align		4
.L_289:
        /*0088*/ 	.byte	0x04, 0x17
        /*008a*/ 	.short	(.L_291 - .L_290)
.L_290:
        /*008c*/ 	.word	0x00000000
        /*0090*/ 	.short	0x0001
        /*0092*/ 	.short	0x0008
        /*0094*/ 	.byte	0x00, 0xf0, 0x11, 0x00


	//----- nvinfo : EIATTR_KPARAM_INFO
	.align		4
.L_291:
        /*0098*/ 	.byte	0x04, 0x17
        /*009a*/ 	.short	(.L_293 - .L_292)
.L_292:
        /*009c*/ 	.word	0x00000000
        /*00a0*/ 	.short	0x0000
        /*00a2*/ 	.short	0x0000
        /*00a4*/ 	.byte	0x00, 0xf5, 0x21, 0x00


	//----- nvinfo : EIATTR_SPARSE_MMA_MASK
	.align		4
.L_293:
        /*00a8*/ 	.byte	0x03, 0x50
        /*00aa*/ 	.short	0x0000


	//----- nvinfo : EIATTR_MAXREG_COUNT
	.align		4
        /*00ac*/ 	.byte	0x03, 0x1b
        /*00ae*/ 	.short	0x00ff


	//----- nvinfo : EIATTR_NUM_BARRIERS
	.align		4
        /*00b0*/ 	.byte	0x02, 0x4c
        /*00b2*/ 	.byte	0x01
	.zero		1


	//----- nvinfo : EIATTR_MERCURY_ISA_VERSION
	.align		4
        /*00b4*/ 	.byte	0x03, 0x5f
        /*00b6*/ 	.short	0x0101


	//----- nvinfo : EIATTR_UNUSED_LOAD_BYTE_OFFSET
	.align		4
        /*00b8*/ 	.byte	0x04, 0x44
        /*00ba*/ 	.short	(.L_295 - .L_294)


	//   ....[0]....
.L_294:
        /*00bc*/ 	.word	0x00002a90
        /*00c0*/ 	.word	0x00000fff


	//----- nvinfo : EIATTR_VRC_CTA_INIT_COUNT
	.align		4
.L_295:
        /*00c4*/ 	.byte	0x02, 0x4a
	.zero		1
	.zero		1


	//----- nvinfo : EIATTR_EXIT_INSTR_OFFSETS
	.align		4
        /*00c8*/ 	.byte	0x04, 0x1c
        /*00ca*/ 	.short	(.L_297 - .L_296)


	//   ....[0]....
.L_296:
        /*00cc*/ 	.word	0x000030e0


	//   ....[1]....
        /*00d0*/ 	.word	0x00003430


	//   ....[2]....
        /*00d4*/ 	.word	0x00003630


	//----- nvinfo : EIATTR_CRS_STACK_SIZE
	.align		4
.L_297:
        /*00d8*/ 	.byte	0x04, 0x1e
        /*00da*/ 	.short	(.L_299 - .L_298)
.L_298:
        /*00dc*/ 	.word	0x00000000


	//----- nvinfo : EIATTR_CBANK_PARAM_SIZE
	.align		4
.L_299:
        /*00e0*/ 	.byte	0x03, 0x19
        /*00e2*/ 	.short	0x0040


	//----- nvinfo : EIATTR_PARAM_CBANK
	.align		4
        /*00e4*/ 	.byte	0x04, 0x0a
        /*00e6*/ 	.short	(.L_301 - .L_300)
	.align		4
.L_300:
        /*00e8*/ 	.word	index@(.nv.constant0._Z16applyCorrectionsPhjfbPKfbiS1_bPKh)
        /*00ec*/ 	.short	0x0380
        /*00ee*/ 	.short	0x0040


	//----- nvinfo : EIATTR_SW_WAR
	.align		4
.L_301:
        /*00f0*/ 	.byte	0x04, 0x36
        /*00f2*/ 	.short	(.L_303 - .L_302)
.L_302:
        /*00f4*/ 	.word	0x00000008
.L_303:


//--------------------- .nv.callgraph             --------------------------
	.section	.nv.callgraph,"",@"SHT_CUDA_CALLGRAPH"
	.align	4
	.sectionentsize	8
	.align		4
        /*0000*/ 	.word	0x00000000
	.align		4
        /*0004*/ 	.word	0xffffffff
	.align		4
        /*0008*/ 	.word	index@(_Z24propagateToSpotPositionsPKfjfjS0_S0_S0_PfS1_)
	.align		4
        /*000c*/ 	.word	index@(vprintf)
	.align		4
        /*0010*/ 	.word	0x00000000
	.align		4
        /*0014*/ 	.word	0xfffffffe
	.align		4
        /*0018*/ 	.word	0x00000000
	.align		4
        /*001c*/ 	.word	0xfffffffd
	.align		4
        /*0020*/ 	.word	0x00000000
	.align		4
        /*0024*/ 	.word	0xfffffffc


//--------------------- .nv.constant4             --------------------------
	.section	.nv.constant4,"a",@progbits
	.align	8
	.align		8
.nv.constant4:
        /*0000*/ 	.dword	$str
	.align		8
        /*0008*/ 	.dword	__cudart_i2opi_f
	.align		8
        /*0010*/ 	.dword	vprintf


//--------------------- .text._Z4uc2fPfPKhi       --------------------------
	.section	.text._Z4uc2fPfPKhi,"ax",@progbits
	.align	128
        .global         _Z4uc2fPfPKhi
        .type           _Z4uc2fPfPKhi,@function
        .size           _Z4uc2fPfPKhi,(.L_x_239 - _Z4uc2fPfPKhi)
        .other          _Z4uc2fPfPKhi,@"STO_CUDA_ENTRY STV_DEFAULT"
_Z4uc2fPfPKhi:
.text._Z4uc2fPfPKhi:
[----:B------:R-:W-:Y:S01]  /*0000*/  LDC R1, c[0x0][0x37c] ;  /* 0x0000df00ff017b82 */ /* 0x000fe20000000800 */
[----:B------:R-:W0:Y:S07]  /*0010*/  S2R R0, SR_TID.X ;  /* 0x0000000000007919 */ /* 0x000e2e0000002100 */
[----:B------:R-:W0:Y:S01]  /*0020*/  S2UR UR4, SR_CTAID.X ;  /* 0x00000000000479c3 */ /* 0x000e220000002500 */
[----:B------:R-:W1:Y:S07]  /*0030*/  LDCU UR5, c[0x0][0x390] ;  /* 0x00007200ff0577ac */ /* 0x000e6e0008000800 */
[----:B------:R-:W0:Y:S02]  /*0040*/  LDC R11, c[0x0][0x360] ;  /* 0x0000d800ff0b7b82 */ /* 0x000e240000000800 */
[----:B0-----:R-:W-:-:S05]  /*0050*/  IMAD R11, R11, UR4, R0 ;  /* 0x000000040b0b7c24 */ /* 0x001fca000f8e0200 */
[----:B-1----:R-:W-:-:S13]  /*0060*/  ISETP.GE.AND P0, PT, R11, UR5, PT ;  /* 0x000000050b007c0c */ /* 0x002fda000bf06270 */
[----:B------:R-:W-:Y:S05]  /*0070*/  @P0 EXIT ;  /* 0x000000000000094d */ /* 0x000fea0003800000 */
[----:B------:R-:W0:Y:S01]  /*0080*/  LDCU.64 UR6, c[0x0][0x388] ;  /* 0x00007100ff0677ac */ /* 0x000e220008000a00 */
[----:B------:R-:W1:Y:S01]  /*0090*/  LDC.64 R8, c[0x0][0x380] ;  /* 0x0000e000ff087b82 */ /* 0x000e620000000a00 */
[----:B------:R-:W2:Y:S01]  /*00a0*/  LDCU.64 UR4, c[0x0][0x358] ;  /* 0x00006b00ff0477ac */ /* 0x000ea20008000a00 */
[----:B0-----:R-:W-:-:S04]  /*00b0*/  IADD3 R6, P0, PT, R11, UR6, RZ ;  /* 0x000000060b067c10 */ /* 0x001fc8000ff1e0ff */
[----:B------:R-:W-:-:S05]  /*00c0*/  LEA.HI.X.SX32 R7, R11, UR7, 0x1, P0 ;  /* 0x000000070b077c11 */ /* 0x000fca00080f0eff */
[----:B--2---:R-:W2:Y:S01]  /*00d0*/  LDG.E.U8 R6, desc[UR4][R6.64] ;  /* 0x0000000406067981 */ /* 0x004ea2000c1e1100 */
[----:B------:R-:W-:Y:S01]  /*00e0*/  UMOV UR6, 0x54442d18 ;  /* 0x54442d1800067882 */ /* 0x000fe20000000000 */
[----:B------:R-:W-:Y:S01]  /*00f0*/  UMOV UR7, 0x400921fb ;  /* 0x400921fb00077882 */ /* 0x000fe20000000000 */
[----:B------:R-:W-:Y:S01]  /*0100*/  IMAD.MOV.U32 R4, RZ, RZ, 0x54442d18 ;  /* 0x54442d18ff047424 */ /* 0x000fe200078e00ff */
[----:B------:R-:W-:Y:S02]  /*0110*/  MOV R5, 0x400921fb ;  /* 0x400921fb00057802 */ /* 0x000fe40000000f00 */
[----:B--2---:R-:W-:-:S05]  /*0120*/  I2FP.F32.U32 R0, R6 ;  /* 0x0000000600007245 */ /* 0x004fca0000201000 */
[----:B------:R-:W-:-:S04]  /*0130*/  FADD R0, R0, R0 ;  /* 0x0000000000007221 */ /* 0x000fc80000000000 */
[----:B------:R-:W0:Y:S02]  /*0140*/  F2F.F64.F32 R2, R0 ;  /* 0x0000000000027310 */ /* 0x000e240000201800 */
[----:B0-----:R-:W-:-:S08]  /*0150*/  DMUL R2, R2, UR6 ;  /* 0x0000000602027c28 */ /* 0x001fd00008000000 */
[----:B------:R-:W-:Y:S01]  /*0160*/  DFMA R2, R2, 0.00390625, -R4 ;  /* 0x3f7000000202782b */ /* 0x000fe20000000804 */
[----:B-1----:R-:W-:-:S09]  /*0170*/  IMAD.WIDE R4, R11, 0x4, R8 ;  /* 0x000000040b047825 */ /* 0x002fd200078e0208 */
[----:B------:R-:W0:Y:S02]  /*0180*/  F2F.F32.F64 R3, R2 ;  /* 0x0000000200037310 */ /* 0x000e240000301000 */
[----:B0-----:R-:W-:Y:S01]  /*0190*/  STG.E desc[UR4][R4.64], R3 ;  /* 0x0000000304007986 */ /* 0x001fe2000c101904 */
[----:B------:R-:W-:Y:S05]  /*01a0*/  EXIT ;  /* 0x000000000000794d */ /* 0x000fea0003800000 */
.L_x_0:
[----:B------:R-:W-:-:S00]  /*01b0*/  BRA `(.L_x_0) ;  /* 0xfffffffc00fc7947 */ /* 0x000fc0000383ffff */
[----:B------:R-:W-:-:S00]  /*01c0*/  NOP ;  /* 0x0000000000007918 */ /* 0x000fc00000000000 */
        /* <DEDUP_REMOVED lines=11> */
.L_x_239:


//--------------------- .text._Z14propagateToSLMPhPfS0_jfjibPKfS2_S2_S2_S2_S2_S0_S0_bjbS2_biS2_bPKhbf --------------------------
	.section	.text._Z14propagateToSLMPhPfS0_jfjibPKfS2_S2_S2_S2_S2_S0_S0_bjbS2_biS2_bPKhbf,"ax",@progbits
	.align	128
        .global         _Z14propagateToSLMPhPfS0_jfjibPKfS2_S2_S2_S2_S2_S0_S0_bjbS2_biS2_bPKhbf
        .type           _Z14propagateToSLMPhPfS0_jfjibPKfS2_S2_S2_S2_S2_S0_S0_bjbS2_biS2_bPKhbf,@function
        .size           _Z14propagateToSLMPhPfS0_jfjibPKfS2_S2_S2_S2_S2_S0_S0_bjbS2_biS2_bPKhbf,(.L_x_232 - _Z14propagateToSLMPhPfS0_jfjibPKfS2_S2_S2_S2_S2_S0_S0_bjbS2_biS2_bPKhbf)
        .other          _Z14propagateToSLMPhPfS0_jfjibPKfS2_S2_S2_S2_S2_S0_S0_bjbS2_biS2_bPKhbf,@"STO_CUDA_ENTRY STV_DEFAULT"
_Z14propagateToSLMPhPfS0_jfjibPKfS2_S2_S2_S2_S2_S0_S0_bjbS2_biS2_bPKhbf:
.text._Z14propagateToSLMPhPfS0_jfjibPKfS2_S2_S2_S2_S2_S0_S0_bjbS2_biS2_bPKhbf:
[----:B------:R-:W0:Y:S01]  /*0000*/  LDC R1, c[0x0][0x37c] ;  /* 0x0000df00ff017b82 */ /* 0x000e220000000800 */
[----:B------:R-:W1:Y:S07]  /*0010*/  S2R R5, SR_TID.X ;  /* 0x0000000000057919 */ /* 0x000e6e0000002100 */
[----:B------:R-:W1:Y:S01]  /*0020*/  S2UR UR4, SR_CTAID.X ;  /* 0x00000000000479c3 */ /* 0x000e620000002500 */
[----:B------:R-:W2:Y:S01]  /*0030*/  LDCU UR5, c[0x0][0x3a0] ;  /* 0x00007400ff0577ac */ /* 0x000ea20008000800 */
[----:B0-----:R-:W-:-:S06]  /*0040*/  IADD3 R1, PT, PT, R1, -0x20, RZ ;  /* 0xffffffe001017810 */ /* 0x001fcc0007ffe0ff */
[----:B------:R-:W1:Y:S02]  /*0050*/  LDC R20, c[0x0][0x360] ;  /* 0x0000d800ff147b82 */ /* 0x000e640000000800 */
[----:B-1----:R-:W-:-:S05]  /*0060*/  IMAD R20, R20, UR4, R5 ;  /* 0x0000000414147c24 */ /* 0x002fca000f8e0205 */
[----:B--2---:R-:W-:-:S13]  /*0070*/  ISETP.GE.U32.AND P0, PT, R20, UR5, PT ;  /* 0x0000000514007c0c */ /* 0x004fda000bf06070 */
[----:B------:R-:W-:Y:S05]  /*0080*/  @P0 EXIT ;  /* 0x000000000000094d */ /* 0x000fea0003800000 */
[----:B------:R-:W0:Y:S01]  /*0090*/  S2UR UR6, SR_CgaCtaId ;  /* 0x00000000000679c3 */ /* 0x000e220000008800 */
[----:B------:R-:W1:Y:S01]  /*00a0*/  LDCU UR7, c[0x0][0x3f4] ;  /* 0x00007e80ff0777ac */ /* 0x000e620008000800 */
[----:B------:R-:W-:Y:S01]  /*00b0*/  BSSY.RECONVERGENT B0, `(.L_x_1) ;  /* 0x000007d000007945 */ /* 0x000fe20003800200 */
[----:B------:R-:W-:Y:S01]  /*00c0*/  UMOV UR4, 0x400 ;  /* 0x0000040000047882 */ /* 0x000fe20000000000 */
[----:B------:R-:W2:Y:S01]  /*00d0*/  LDCU.64 UR8, c[0x0][0x358] ;  /* 0x00006b00ff0877ac */ /* 0x000ea20008000a00 */
[----:B------:R-:W-:Y:S02]  /*00e0*/  UIADD3 UR5, UPT, UPT, UR4, 0x104, URZ ;  /* 0x0000010404057890 */ /* 0x000fe4000fffe0ff */
[----:B------:R-:W-:Y:S01]  /*00f0*/  UIADD3 UR4, UPT, UPT, UR4, 0x204, URZ ;  /* 0x0000020404047890 */ /* 0x000fe2000fffe0ff */
[----:B-1----:R-:W-:Y:S01]  /*0100*/  ISETP.GE.U32.AND P0, PT, R5, UR7, PT ;  /* 0x0000000705007c0c */ /* 0x002fe2000bf06070 */
[----:B0-----:R-:W-:Y:S02]  /*0110*/  ULEA UR5, UR6, UR5, 0x18 ;  /* 0x0000000506057291 */ /* 0x001fe4000f8ec0ff */
[----:B------:R-:W-:-:S04]  /*0120*/  ULEA UR4, UR6, UR4, 0x18 ;  /* 0x0000000406047291 */ /* 0x000fc8000f8ec0ff */
[C---:B------:R-:W-:Y:S02]  /*0130*/  LEA R8, R5.reuse, UR5, 0x2 ;  /* 0x0000000505087c11 */ /* 0x040fe4000f8e10ff */
[----:B------:R-:W-:-:S04]  /*0140*/  LEA R2, R5, UR4, 0x2 ;  /* 0x0000000405027c11 */ /* 0x000fc8000f8e10ff */
[----:B--2---:R-:W-:Y:S05]  /*0150*/  @P0 BRA `(.L_x_2) ;  /* 0x0000000400c80947 */ /* 0x004fea0003800000 */
[----:B------:R-:W0:Y:S08]  /*0160*/  LDC.64 R10, c[0x0][0x3d0] ;  /* 0x0000f400ff0a7b82 */ /* 0x000e300000000a00 */
[----:B------:R-:W1:Y:S01]  /*0170*/  LDC.64 R6, c[0x0][0x3d8] ;  /* 0x0000f600ff067b82 */ /* 0x000e620000000a00 */
[----:B0-----:R-:W-:-:S06]  /*0180*/  IMAD.WIDE.U32 R10, R5, 0x4, R10 ;  /* 0x00000004050a7825 */ /* 0x001fcc00078e000a */
[----:B------:R-:W2:Y:S01]  /*0190*/  LDG.E R10, desc[UR8][R10.64] ;  /* 0x000000080a0a7981 */ /* 0x000ea2000c1e1900 */
[----:B-1----:R-:W-:-:S05]  /*01a0*/  IMAD.WIDE.U32 R6, R5, 0x4, R6 ;  /* 0x0000000405067825 */ /* 0x002fca00078e0006 */
[----:B------:R-:W2:Y:S01]  /*01b0*/  LDG.E R9, desc[UR8][R6.64] ;  /* 0x0000000806097981 */ /* 0x000ea2000c1e1900 */
[----:B------:R-:W-:Y:S01]  /*01c0*/  BSSY.RECONVERGENT B1, `(.L_x_3) ;  /* 0x0000011000017945 */ /* 0x000fe20003800200 */
[----:B--2---:R-:W-:-:S04]  /*01d0*/  FSETP.GT.AND P2, PT, |R9|, |R10|, PT ;  /* 0x4000000a0900720b */ /* 0x004fc80003f44200 */
[----:B------:R-:W-:-:S04]  /*01e0*/  FSEL R4, |R9|, |R10|, P2 ;  /* 0x4000000a09047208 */ /* 0x000fc80001000200 */
[----:B------:R-:W0:Y:S01]  /*01f0*/  MUFU.RCP R3, R4 ;  /* 0x0000000400037308 */ /* 0x000e220000001000 */
[----:B------:R-:W-:-:S07]  /*0200*/  FSEL R0, |R10|, |R9|, P2 ;  /* 0x400000090a007208 */ /* 0x000fce0001000200 */
[----:B------:R-:W1:Y:S01]  /*0210*/  FCHK P0, R0, R4 ;  /* 0x0000000400007302 */ /* 0x000e620000000000 */
[----:B0-----:R-:W-:-:S04]  /*0220*/  FFMA R12, -R4, R3, 1 ;  /* 0x3f800000040c7423 */ /* 0x001fc80000000103 */
[----:B------:R-:W-:-:S04]  /*0230*/  FFMA R3, R3, R12, R3 ;  /* 0x0000000c03037223 */ /* 0x000fc80000000003 */
[----:B------:R-:W-:-:S04]  /*0240*/  FFMA R14, R0, R3, RZ ;  /* 0x00000003000e7223 */ /* 0x000fc800000000ff */
[----:B------:R-:W-:Y:S01]  /*0250*/  FFMA R13, -R4, R14, R0 ;  /* 0x0000000e040d7223 */ /* 0x000fe20000000100 */
[----:B------:R-:W-:-:S03]  /*0260*/  FADD R12, |R10|, -RZ ;  /* 0x800000ff0a0c7221 */ /* 0x000fc60000000200 */
[----:B------:R-:W-:Y:S01]  /*0270*/  FFMA R3, R3, R13, R14 ;  /* 0x0000000d03037223 */ /* 0x000fe2000000000e */
[----:B------:R-:W-:Y:S01]  /*0280*/  FADD R13, |R9|, -RZ ;  /* 0x800000ff090d7221 */ /* 0x000fe20000000200 */
[----:B-1----:R-:W-:Y:S06]  /*0290*/  @!P0 BRA `(.L_x_4) ;  /* 0x00000000000c8947 */ /* 0x002fec0003800000 */
[----:B------:R-:W-:Y:S02]  /*02a0*/  MOV R3, R0 ;  /* 0x0000000000037202 */ /* 0x000fe40000000f00 */
[----:B------:R-:W-:-:S07]  /*02b0*/  MOV R6, 0x2d0 ;  /* 0x000002d000067802 */ /* 0x000fce0000000f00 */
[----:B------:R-:W-:Y:S05]  /*02c0*/  CALL.REL.NOINC `($__internal_2_$__cuda_sm3x_div_rn_noftz_f32_slowpath) ;  /* 0x0000005c00c87944 */ /* 0x000fea0003c00000 */
.L_x_4:
[----:B------:R-:W-:Y:S05]  /*02d0*/  BSYNC.RECONVERGENT B1 ;  /* 0x0000000000017941 */ /* 0x000fea0003800200 */
.L_x_3:
[----:B------:R-:W-:Y:S02]  /*02e0*/  HFMA2 R7, -RZ, RZ, 0.89990234375, 10328 ;  /* 0x3b33710bff077431 */ /* 0x000fe400000001ff */
[----:B------:R-:W-:Y:S01]  /*02f0*/  FMUL R0, R3, R3 ;  /* 0x0000000303007220 */ /* 0x000fe20000400000 */
[C---:B------:R-:W-:Y:S01]  /*0300*/  ISETP.GE.AND P0, PT, R10.reuse, RZ, PT ;  /* 0x000000ff0a00720c */ /* 0x040fe20003f06270 */
[----:B------:R-:W0:Y:S01]  /*0310*/  S2UR UR5, SR_CgaCtaId ;  /* 0x00000000000579c3 */ /* 0x000e220000008800 */
[----:B------:R-:W-:Y:S01]  /*0320*/  FSETP.NEU.AND P3, PT, |R10|, |R9|, PT ;  /* 0x400000090a00720b */ /* 0x000fe20003f6d200 */
[----:B------:R-:W-:Y:S01]  /*0330*/  UMOV UR4, 0x400 ;  /* 0x0000040000047882 */ /* 0x000fe20000000000 */
[----:B------:R-:W-:Y:S01]  /*0340*/  FSETP.NEU.AND P1, PT, R4, RZ, PT ;  /* 0x000000ff0400720b */ /* 0x000fe20003f2d000 */
[----:B------:R-:W-:Y:S01]  /*0350*/  UIADD3 UR4, UPT, UPT, UR4, 0x4, URZ ;  /* 0x0000000404047890 */ /* 0x000fe2000fffe0ff */
[----:B------:R-:W-:Y:S01]  /*0360*/  FADD R10, |R10|, |R9| ;  /* 0x400000090a0a7221 */ /* 0x000fe20000000200 */
[----:B------:R-:W-:Y:S01]  /*0370*/  BSSY.RECONVERGENT B1, `(.L_x_5) ;  /* 0x000002c000017945 */ /* 0x000fe20003800200 */
[----:B------:R-:W-:-:S04]  /*0380*/  FFMA R7, R0, R7, -0.015681877732276916504 ;  /* 0xbc80774800077423 */ /* 0x000fc80000000007 */
[----:B------:R-:W-:-:S04]  /*0390*/  FFMA R7, R0, R7, 0.042200751602649688721 ;  /* 0x3d2cdab200077423 */ /* 0x000fc80000000007 */
[----:B------:R-:W-:-:S04]  /*03a0*/  FFMA R7, R0, R7, -0.074792981147766113281 ;  /* 0xbd992d1000077423 */ /* 0x000fc80000000007 */
[----:B------:R-:W-:-:S04]  /*03b0*/  FFMA R7, R0, R7, 0.10640415549278259277 ;  /* 0x3dd9ea6c00077423 */ /* 0x000fc80000000007 */
[----:B------:R-:W-:Y:S01]  /*03c0*/  FFMA R7, R0, R7, -0.14207722246646881104 ;  /* 0xbe117cb100077423 */ /* 0x000fe20000000007 */
[----:B0-----:R-:W-:-:S03]  /*03d0*/  ULEA UR4, UR5, UR4, 0x18 ;  /* 0x0000000405047291 */ /* 0x001fc6000f8ec0ff */
[----:B------:R-:W-:-:S04]  /*03e0*/  FFMA R7, R0, R7, 0.19993925094604492188 ;  /* 0x3e4cbce000077423 */ /* 0x000fc80000000007 */
[----:B------:R-:W-:-:S04]  /*03f0*/  FFMA R7, R0, R7, -0.33333197236061096191 ;  /* 0xbeaaaa7d00077423 */ /* 0x000fc80000000007 */
[----:B------:R-:W-:Y:S01]  /*0400*/  FMUL R0, R0, R7 ;  /* 0x0000000700007220 */ /* 0x000fe20000400000 */
[----:B------:R-:W-:-:S03]  /*0410*/  MOV R7, 0x3f6ee581 ;  /* 0x3f6ee58100077802 */ /* 0x000fc60000000f00 */
[----:B------:R-:W-:Y:S01]  /*0420*/  FFMA R0, R0, R3, R3 ;  /* 0x0000000300007223 */ /* 0x000fe20000000003 */
[----:B------:R-:W-:-:S03]  /*0430*/  FSEL R6, R7, 1.8663789033889770508, P2 ;  /* 0x3feee58107067808 */ /* 0x000fc60001000000 */
[----:B------:R-:W-:-:S05]  /*0440*/  FFMA R3, R7, 1.6832555532455444336, -R0 ;  /* 0x3fd774eb07037823 */ /* 0x000fca0000000800 */
[-C--:B------:R-:W-:Y:S02]  /*0450*/  FSEL R14, R3, R0.reuse, P2 ;  /* 0x00000000030e7208 */ /* 0x080fe40001000000 */
[----:B------:R-:W-:Y:S01]  /*0460*/  FSEL R3, R0, -R0, P2 ;  /* 0x8000000000037208 */ /* 0x000fe20001000000 */
[----:B------:R-:W-:-:S04]  /*0470*/  HFMA2 R0, -RZ, RZ, 2.04296875, -15.78125 ;  /* 0x4016cbe4ff007431 */ /* 0x000fc800000001ff */
[----:B------:R-:W-:Y:S01]  /*0480*/  @!P0 FFMA R14, R6, 1.6832555532455444336, R3 ;  /* 0x3fd774eb060e8823 */ /* 0x000fe20000000003 */
[CC--:B------:R-:W-:Y:S02]  /*0490*/  VIMNMX R3, PT, PT, R12.reuse, R13.reuse, PT ;  /* 0x0000000d0c037248 */ /* 0x0c0fe40003fe0100 */
[----:B------:R-:W-:Y:S02]  /*04a0*/  VIMNMX R12, PT, PT, R12, R13, !PT ;  /* 0x0000000d0c0c7248 */ /* 0x000fe40007fe0100 */
[----:B------:R-:W-:Y:S02]  /*04b0*/  @!P3 FSEL R14, R0, 0.78539818525314331055, !P0 ;  /* 0x3f490fdb000eb808 */ /* 0x000fe40004000000 */
[----:B------:R-:W-:Y:S02]  /*04c0*/  LOP3.LUT R4, R12, 0xfe000000, RZ, 0xc0, !PT ;  /* 0xfe0000000c047812 */ /* 0x000fe400078ec0ff */
[----:B------:R-:W-:Y:S02]  /*04d0*/  @!P1 FSEL R14, RZ, 3.1415927410125732422, P0 ;  /* 0x40490fdbff0e9808 */ /* 0x000fe40000000000 */
[----:B------:R-:W-:-:S02]  /*04e0*/  LOP3.LUT R6, R4, 0x7e800000, RZ, 0x3c, !PT ;  /* 0x7e80000004067812 */ /* 0x000fc400078e3cff */
[----:B------:R-:W-:Y:S02]  /*04f0*/  LOP3.LUT R9, R14, 0x80000000, R9, 0xb8, !PT ;  /* 0x800000000e097812 */ /* 0x000fe400078eb809 */
[----:B------:R-:W-:Y:S01]  /*0500*/  FSETP.NAN.AND P0, PT, R10, R10, PT ;  /* 0x0000000a0a00720b */ /* 0x000fe20003f08000 */
[-C--:B------:R-:W-:Y:S01]  /*0510*/  FMUL R7, R3, R6.reuse ;  /* 0x0000000603077220 */ /* 0x080fe20000400000 */
[----:B------:R-:W-:Y:S01]  /*0520*/  FMUL R6, R12, R6 ;  /* 0x000000060c067220 */ /* 0x000fe20000400000 */
[----:B------:R-:W-:Y:S02]  /*0530*/  LEA R0, R5, UR4, 0x2 ;  /* 0x0000000405007c11 */ /* 0x000fe4000f8e10ff */
[----:B------:R-:W-:Y:S01]  /*0540*/  FMUL R7, R7, R7 ;  /* 0x0000000707077220 */ /* 0x000fe20000400000 */
[----:B------:R-:W-:-:S03]  /*0550*/  FSEL R9, R10, R9, P0 ;  /* 0x000000090a097208 */ /* 0x000fc60000000000 */
[----:B------:R-:W-:Y:S02]  /*0560*/  FFMA R7, R6, R6, R7 ;  /* 0x0000000606077223 */ /* 0x000fe40000000007 */
[----:B------:R0:W-:Y:S02]  /*0570*/  STS [R0], R9 ;  /* 0x0000000900007388 */ /* 0x0001e40000000800 */
[----:B------:R0:W1:Y:S01]  /*0580*/  MUFU.RSQ R6, R7 ;  /* 0x0000000700067308 */ /* 0x0000620000001400 */
[----:B------:R-:W-:-:S04]  /*0590*/  IADD3 R10, PT, PT, R7, -0xd000000, RZ ;  /* 0xf3000000070a7810 */ /* 0x000fc80007ffe0ff */
[----:B------:R-:W-:-:S13]  /*05a0*/  ISETP.GT.U32.AND P0, PT, R10, 0x727fffff, PT ;  /* 0x727fffff0a00780c */ /* 0x000fda0003f04070 */
[----:B01----:R-:W-:Y:S05]  /*05b0*/  @!P0 BRA `(.L_x_6) ;  /* 0x00000000000c8947 */ /* 0x003fea0003800000 */
[----:B------:R-:W-:-:S07]  /*05c0*/  MOV R13, 0x5e0 ;  /* 0x000005e0000d7802 */ /* 0x000fce0000000f00 */
[----:B------:R-:W-:Y:S05]  /*05d0*/  CALL.REL.NOINC `($__internal_1_$__cuda_sm20_sqrt_rn_f32_slowpath) ;  /* 0x0000005800a87944 */ /* 0x000fea0003c00000 */
[----:B------:R-:W-:Y:S05]  /*05e0*/  BRA `(.L_x_7) ;  /* 0x0000000000107947 */ /* 0x000fea0003800000 */
.L_x_6:
[----:B------:R-:W-:Y:S01]  /*05f0*/  FMUL.FTZ R0, R7, R6 ;  /* 0x0000000607007220 */ /* 0x000fe20000410000 */
[----:B------:R-:W-:-:S03]  /*0600*/  FMUL.FTZ R6, R6, 0.5 ;  /* 0x3f00000006067820 */ /* 0x000fc60000410000 */
[----:B------:R-:W-:-:S04]  /*0610*/  FFMA R7, -R0, R0, R7 ;  /* 0x0000000000077223 */ /* 0x000fc80000000107 */
[----:B------:R-:W-:-:S07]  /*0620*/  FFMA R9, R7, R6, R0 ;  /* 0x0000000607097223 */ /* 0x000fce0000000000 */
.L_x_7:
[----:B------:R-:W-:Y:S05]  /*0630*/  BSYNC.RECONVERGENT B1 ;  /* 0x0000000000017941 */ /* 0x000fea0003800200 */
.L_x_5:
[----:B------:R-:W0:Y:S02]  /*0640*/  LDC.64 R6, c[0x0][0x3c8] ;  /* 0x0000f200ff067b82 */ /* 0x000e240000000a00 */
[----:B0-----:R-:W-:-:S05]  /*0650*/  IMAD.WIDE.U32 R6, R5, 0x4, R6 ;  /* 0x0000000405067825 */ /* 0x001fca00078e0006 */
[----:B------:R-:W2:Y:S01]  /*0660*/  LDG.E R0, desc[UR8][R6.64] ;  /* 0x0000000806007981 */ /* 0x000ea2000c1e1900 */
[----:B------:R-:W-:Y:S01]  /*0670*/  FSETP.NEU.AND P0, PT, R3, RZ, PT ;  /* 0x000000ff0300720b */ /* 0x000fe20003f0d000 */
[----:B------:R-:W-:Y:S01]  /*0680*/  BSSY.RECONVERGENT B1, `(.L_x_8) ;  /* 0x0000011000017945 */ /* 0x000fe20003800200 */
[----:B------:R-:W-:-:S11]  /*0690*/  LOP3.LUT R4, R4, 0x800000, RZ, 0xfc, !PT ;  /* 0x0080000004047812 */ /* 0x000fd600078efcff */
[----:B------:R-:W-:Y:S01]  /*06a0*/  @P0 FMUL R12, R4, R9 ;  /* 0x00000009040c0220 */ /* 0x000fe20000400000 */
[----:B------:R-:W-:-:S04]  /*06b0*/  FSETP.NEU.AND P0, PT, R3, +INF , PT ;  /* 0x7f8000000300780b */ /* 0x000fc80003f0d000 */
[----:B------:R-:W-:Y:S01]  /*06c0*/  FSEL R3, R12, +INF , P0 ;  /* 0x7f8000000c037808 */ /* 0x000fe20000000000 */
[----:B--2---:R-:W0:Y:S08]  /*06d0*/  MUFU.RCP R11, R0 ;  /* 0x00000000000b7308 */ /* 0x004e300000001000 */
[----:B------:R-:W1:Y:S01]  /*06e0*/  FCHK P0, R3, R0 ;  /* 0x0000000003007302 */ /* 0x000e620000000000 */
[----:B0-----:R-:W-:-:S04]  /*06f0*/  FFMA R4, -R0, R11, 1 ;  /* 0x3f80000000047423 */ /* 0x001fc8000000010b */
[----:B------:R-:W-:-:S04]  /*0700*/  FFMA R4, R11, R4, R11 ;  /* 0x000000040b047223 */ /* 0x000fc8000000000b */
[----:B------:R-:W-:-:S04]  /*0710*/  FFMA R9, R3, R4, RZ ;  /* 0x0000000403097223 */ /* 0x000fc800000000ff */
[----:B------:R-:W-:-:S04]  /*0720*/  FFMA R6, -R0, R9, R3 ;  /* 0x0000000900067223 */ /* 0x000fc80000000103 */
[----:B------:R-:W-:Y:S01]  /*0730*/  FFMA R9, R4, R6, R9 ;  /* 0x0000000604097223 */ /* 0x000fe20000000009 */
[----:B-1----:R-:W-:Y:S06]  /*0740*/  @!P0 BRA `(.L_x_9) ;  /* 0x0000000000108947 */ /* 0x002fec0003800000 */
[----:B------:R-:W-:Y:S02]  /*0750*/  MOV R4, R0 ;  /* 0x0000000000047202 */ /* 0x000fe40000000f00 */
[----:B------:R-:W-:-:S07]  /*0760*/  MOV R6, 0x780 ;  /* 0x0000078000067802 */ /* 0x000fce0000000f00 */
[----:B------:R-:W-:Y:S05]  /*0770*/  CALL.REL.NOINC `($__internal_2_$__cuda_sm3x_div_rn_noftz_f32_slowpath) ;  /* 0x00000058009c7944 */ /* 0x000fea0003c00000 */
[----:B------:R-:W-:-:S07]  /*0780*/  MOV R9, R3 ;  /* 0x0000000300097202 */ /* 0x000fce0000000f00 */
.L_x_9:
[----:B------:R-:W-:Y:S05]  /*0790*/  BSYNC.RECONVERGENT B1 ;  /* 0x0000000000017941 */ /* 0x000fea0003800200 */
.L_x_8:
[----:B------:R-:W0:Y:S01]  /*07a0*/  LDCU UR4, c[0x0][0x3a4] ;  /* 0x00007480ff0477ac */ /* 0x000e220008000800 */
[----:B------:R1:W-:Y:S01]  /*07b0*/  STS [R8], R9 ;  /* 0x0000000908007388 */ /* 0x0003e20000000800 */
[----:B0-----:R-:W-:-:S09]  /*07c0*/  UISETP.NE.AND UP0, UPT, UR4, URZ, UPT ;  /* 0x000000ff0400728c */ /* 0x001fd2000bf05270 */
[----:B-1----:R-:W-:Y:S05]  /*07d0*/  BRA.U !UP0, `(.L_x_10) ;  /* 0x00000001081c7547 */ /* 0x002fea000b800000 */
[----:B------:R-:W0:Y:S08]  /*07e0*/  LDC R0, c[0x0][0x3f4] ;  /* 0x0000fd00ff007b82 */ /* 0x000e300000000800 */
[----:B------:R-:W1:Y:S01]  /*07f0*/  LDC.64 R6, c[0x0][0x3e0] ;  /* 0x0000f800ff067b82 */ /* 0x000e620000000a00 */
[----:B0-----:R-:W-:-:S04]  /*0800*/  IMAD R3, R0, UR4, R5 ;  /* 0x0000000400037c24 */ /* 0x001fc8000f8e0205 */
[----:B-1----:R-:W-:-:S06]  /*0810*/  IMAD.WIDE.U32 R6, R3, 0x4, R6 ;  /* 0x0000000403067825 */ /* 0x002fcc00078e0006 */
[----:B------:R-:W2:Y:S04]  /*0820*/  LDG.E R7, desc[UR8][R6.64] ;  /* 0x0000000806077981 */ /* 0x000ea8000c1e1900 */
[----:B--2---:R0:W-:Y:S01]  /*0830*/  STS [R2], R7 ;  /* 0x0000000702007388 */ /* 0x0041e20000000800 */
[----:B------:R-:W-:Y:S05]  /*0840*/  BRA `(.L_x_2) ;  /* 0x00000000000c7947 */ /* 0x000fea0003800000 */
.L_x_10:
[----:B------:R-:W-:-:S05]  /*0850*/  FMNMX.NAN R9, R9, 0.5, !PT ;  /* 0x3f00000009097809 */ /* 0x000fca0007820000 */
[----:B------:R1:W-:Y:S04]  /*0860*/  STS [R8], R9 ;  /* 0x0000000908007388 */ /* 0x0003e80000000800 */
[----:B------:R1:W-:Y:S02]  /*0870*/  STS [R2], R0 ;  /* 0x0000000002007388 */ /* 0x0003e40000000800 */
.L_x_2:
[----:B------:R-:W-:Y:S05]  /*0880*/  BSYNC.RECONVERGENT B0 ;  /* 0x0000000000007941 */ /* 0x000fea0003800200 */
.L_x_1:
[----:B------:R-:W-:Y:S01]  /*0890*/  BAR.SYNC.DEFER_BLOCKING 0x0 ;  /* 0x0000000000007b1d */ /* 0x000fe20000010000 */
[----:B------:R-:W-:-:S05]  /*08a0*/  ISETP.NE.AND P0, PT, R5, RZ, PT ;  /* 0x000000ff0500720c */ /* 0x000fca0003f05270 */
[----:B------:R-:W-:Y:S08]  /*08b0*/  BSSY.RECONVERGENT B0, `(.L_x_11) ;  /* 0x0000082000007945 */ /* 0x000ff00003800200 */
[----:B------:R-:W-:Y:S05]  /*08c0*/  @P0 BRA `(.L_x_12) ;  /* 0x0000000800000947 */ /* 0x000fea0003800000 */
[----:B------:R-:W2:Y:S01]  /*08d0*/  LDCU UR11, c[0x0][0x3f4] ;  /* 0x00007e80ff0b77ac */ /* 0x000ea20008000800 */
[----:B------:R-:W-:Y:S01]  /*08e0*/  HFMA2 R3, -RZ, RZ, 0, 0 ;  /* 0x00000000ff037431 */ /* 0x000fe200000001ff */
[----:B--2---:R-:W-:-:S09]  /*08f0*/  UISETP.NE.AND UP0, UPT, UR11, URZ, UPT ;  /* 0x000000ff0b00728c */ /* 0x004fd2000bf05270 */
[----:B------:R-:W-:Y:S05]  /*0900*/  BRA.U !UP0, `(.L_x_13) ;  /* 0x0000000508b07547 */ /* 0x000fea000b800000 */
[----:B------:R-:W-:Y:S01]  /*0910*/  UISETP.GE.U32.AND UP1, UPT, UR11, 0x10, UPT ;  /* 0x000000100b00788c */ /* 0x000fe2000bf26070 */
[----:B------:R-:W-:Y:S01]  /*0920*/  MOV R3, RZ ;  /* 0x000000ff00037202 */ /* 0x000fe20000000f00 */
[----:B------:R-:W-:Y:S01]  /*0930*/  ULOP3.LUT UR7, UR11, 0xf, URZ, 0xc0, !UPT ;  /* 0x0000000f0b077892 */ /* 0x000fe2000f8ec0ff */
[----:B------:R-:W-:-:S03]  /*0940*/  UMOV UR4, URZ ;  /* 0x000000ff00047c82 */ /* 0x000fc60008000000 */
[----:B------:R-:W-:-:S03]  /*0950*/  UISETP.NE.AND UP0, UPT, UR7, URZ, UPT ;  /* 0x000000ff0700728c */ /* 0x000fc6000bf05270 */
[----:B------:R-:W-:Y:S08]  /*0960*/  BRA.U !UP1, `(.L_x_14) ;  /* 0x0000000109ac7547 */ /* 0x000ff0000b800000 */
[----:B------:R-:W2:Y:S01]  /*0970*/  S2UR UR6, SR_CgaCtaId ;  /* 0x00000000000679c3 */ /* 0x000ea20000008800 */
[----:B------:R-:W-:Y:S01]  /*0980*/  UMOV UR4, 0x400 ;  /* 0x0000040000047882 */ /* 0x000fe20000000000 */
[----:B------:R-:W-:Y:S01]  /*0990*/  MOV R3, RZ ;  /* 0x000000ff00037202 */ /* 0x000fe20000000f00 */
[----:B------:R-:W-:Y:S02]  /*09a0*/  UIADD3 UR5, UPT, UPT, UR4, 0x104, URZ ;  /* 0x0000010404057890 */ /* 0x000fe4000fffe0ff */
[----:B------:R-:W-:Y:S02]  /*09b0*/  ULOP3.LUT UR4, UR11, 0xfffffff0, URZ, 0xc0, !UPT ;  /* 0xfffffff00b047892 */ /* 0x000fe4000f8ec0ff */
[----:B--2---:R-:W-:-:S03]  /*09c0*/  ULEA UR6, UR6, UR5, 0x18 ;  /* 0x0000000506067291 */ /* 0x004fc6000f8ec0ff */
[----:B------:R-:W-:-:S09]  /*09d0*/  UMOV UR5, URZ ;  /* 0x000000ff00057c82 */ /* 0x000fd20008000000 */
.L_x_15:
[----:B------:R-:W-:Y:S02]  /*09e0*/  ULEA UR10, UR5, UR6, 0x2 ;  /* 0x00000006050a7291 */ /* 0x000fe4000f8e10ff */
[----:B------:R-:W-:-:S04]  /*09f0*/  UIADD3 UR5, UPT, UPT, UR5, 0x10, URZ ;  /* 0x0000001005057890 */ /* 0x000fc8000fffe0ff */
[----:B------:R-:W-:-:S03]  /*0a00*/  UISETP.NE.AND UP1, UPT, UR5, UR4, UPT ;  /* 0x000000040500728c */ /* 0x000fc6000bf25270 */
[----:B------:R-:W2:Y:S04]  /*0a10*/  LDS R4, [UR10] ;  /* 0x0000000aff047984 */ /* 0x000ea80008000800 */
[----:B0-----:R-:W0:Y:S04]  /*0a20*/  LDS R7, [UR10+0x4] ;  /* 0x0000040aff077984 */ /* 0x001e280008000800 */
[----:B-1----:R-:W1:Y:S04]  /*0a30*/  LDS R9, [UR10+0x8] ;  /* 0x0000080aff097984 */ /* 0x002e680008000800 */
[----:B------:R-:W3:Y:S04]  /*0a40*/  LDS R11, [UR10+0xc] ;  /* 0x00000c0aff0b7984 */ /* 0x000ee80008000800 */
[----:B------:R-:W4:Y:S04]  /*0a50*/  LDS R13, [UR10+0x10] ;  /* 0x0000100aff0d7984 */ /* 0x000f280008000800 */
[----:B------:R-:W5:Y:S04]  /*0a60*/  LDS R15, [UR10+0x14] ;  /* 0x0000140aff0f7984 */ /* 0x000f680008000800 */
[----:B------:R-:W5:Y:S04]  /*0a70*/  LDS R17, [UR10+0x18] ;  /* 0x0000180aff117984 */ /* 0x000f680008000800 */
[----:B------:R-:W5:Y:S04]  /*0a80*/  LDS R19, [UR10+0x1c] ;  /* 0x00001c0aff137984 */ /* 0x000f680008000800 */
[----:B------:R-:W5:Y:S04]  /*0a90*/  LDS R21, [UR10+0x20] ;  /* 0x0000200aff157984 */ /* 0x000f680008000800 */
[----:B------:R-:W5:Y:S01]  /*0aa0*/  LDS R0, [UR10+0x24] ;  /* 0x0000240aff007984 */ /* 0x000f620008000800 */
[----:B--2---:R-:W-:-:S03]  /*0ab0*/  FADD R4, R4, R3 ;  /* 0x0000000304047221 */ /* 0x004fc60000000000 */
[----:B------:R-:W2:Y:S01]  /*0ac0*/  LDS R3, [UR10+0x28] ;  /* 0x0000280aff037984 */ /* 0x000ea20008000800 */
[----:B0-----:R-:W-:-:S03]  /*0ad0*/  FADD R4, R4, R7 ;  /* 0x0000000704047221 */ /* 0x001fc60000000000 */
[----:B------:R-:W0:Y:S01]  /*0ae0*/  LDS R7, [UR10+0x2c] ;  /* 0x00002c0aff077984 */ /* 0x000e220008000800 */
[----:B-1----:R-:W-:-:S03]  /*0af0*/  FADD R4, R4, R9 ;  /* 0x0000000904047221 */ /* 0x002fc60000000000 */
[----:B------:R-:W1:Y:S01]  /*0b00*/  LDS R9, [UR10+0x30] ;  /* 0x0000300aff097984 */ /* 0x000e620008000800 */
[----:B---3--:R-:W-:-:S03]  /*0b10*/  FADD R4, R4, R11 ;  /* 0x0000000b04047221 */ /* 0x008fc60000000000 */
[----:B------:R-:W3:Y:S01]  /*0b20*/  LDS R11, [UR10+0x34] ;  /* 0x0000340aff0b7984 */ /* 0x000ee20008000800 */
[----:B----4-:R-:W-:-:S03]  /*0b30*/  FADD R4, R4, R13 ;  /* 0x0000000d04047221 */ /* 0x010fc60000000000 */
[----:B------:R-:W4:Y:S01]  /*0b40*/  LDS R13, [UR10+0x38] ;  /* 0x0000380aff0d7984 */ /* 0x000f220008000800 */
[----:B-----5:R-:W-:-:S03]  /*0b50*/  FADD R4, R4, R15 ;  /* 0x0000000f04047221 */ /* 0x020fc60000000000 */
[----:B------:R-:W5:Y:S01]  /*0b60*/  LDS R15, [UR10+0x3c] ;  /* 0x00003c0aff0f7984 */ /* 0x000f620008000800 */
[----:B------:R-:W-:-:S04]  /*0b70*/  FADD R4, R4, R17 ;  /* 0x0000001104047221 */ /* 0x000fc80000000000 */
[----:B------:R-:W-:-:S04]  /*0b80*/  FADD R4, R4, R19 ;  /* 0x0000001304047221 */ /* 0x000fc80000000000 */
[----:B------:R-:W-:-:S04]  /*0b90*/  FADD R21, R4, R21 ;  /* 0x0000001504157221 */ /* 0x000fc80000000000 */
[----:B------:R-:W-:-:S04]  /*0ba0*/  FADD R0, R21, R0 ;  /* 0x0000000015007221 */ /* 0x000fc80000000000 */
[----:B--2---:R-:W-:-:S04]  /*0bb0*/  FADD R0, R0, R3 ;  /* 0x0000000300007221 */ /* 0x004fc80000000000 */
[----:B0-----:R-:W-:-:S04]  /*0bc0*/  FADD R0, R0, R7 ;  /* 0x0000000700007221 */ /* 0x001fc80000000000 */
[----:B-1----:R-:W-:-:S04]  /*0bd0*/  FADD R0, R0, R9 ;  /* 0x0000000900007221 */ /* 0x002fc80000000000 */
[----:B---3--:R-:W-:-:S04]  /*0be0*/  FADD R0, R0, R11 ;  /* 0x0000000b00007221 */ /* 0x008fc80000000000 */
[----:B----4-:R-:W-:-:S04]  /*0bf0*/  FADD R0, R0, R13 ;  /* 0x0000000d00007221 */ /* 0x010fc80000000000 */
[----:B-----5:R-:W-:Y:S01]  /*0c00*/  FADD R3, R0, R15 ;  /* 0x0000000f00037221 */ /* 0x020fe20000000000 */
[----:B------:R-:W-:Y:S06]  /*0c10*/  BRA.U UP1, `(.L_x_15) ;  /* 0xfffffffd01707547 */ /* 0x000fec000b83ffff */
.L_x_14:
[----:B------:R-:W-:Y:S05]  /*0c20*/  BRA.U !UP0, `(.L_x_13) ;  /* 0x0000000108e87547 */ /* 0x000fea000b800000 */
[----:B------:R-:W-:Y:S02]  /*0c30*/  UISETP.GE.U32.AND UP0, UPT, UR7, 0x8, UPT ;  /* 0x000000080700788c */ /* 0x000fe4000bf06070 */
[----:B------:R-:W-:-:S04]  /*0c40*/  ULOP3.LUT UR10, UR11, 0x7, URZ, 0xc0, !UPT ;  /* 0x000000070b0a7892 */ /* 0x000fc8000f8ec0ff */
[----:B------:R-:W-:-:S03]  /*0c50*/  UISETP.NE.AND UP1, UPT, UR10, URZ, UPT ;  /* 0x000000ff0a00728c */ /* 0x000fc6000bf25270 */
[----:B------:R-:W-:Y:S08]  /*0c60*/  BRA.U !UP0, `(.L_x_16) ;  /* 0x0000000108587547 */ /* 0x000ff0000b800000 */
[----:B------:R-:W2:Y:S01]  /*0c70*/  S2UR UR6, SR_CgaCtaId ;  /* 0x00000000000679c3 */ /* 0x000ea20000008800 */
[----:B------:R-:W-:Y:S02]  /*0c80*/  UMOV UR5, 0x400 ;  /* 0x0000040000057882 */ /* 0x000fe40000000000 */
[----:B------:R-:W-:-:S04]  /*0c90*/  UIADD3 UR5, UPT, UPT, UR5, 0x104, URZ ;  /* 0x0000010405057890 */ /* 0x000fc8000fffe0ff */
[----:B--2---:R-:W-:-:S04]  /*0ca0*/  ULEA UR5, UR6, UR5, 0x18 ;  /* 0x0000000506057291 */ /* 0x004fc8000f8ec0ff */
[----:B------:R-:W-:Y:S02]  /*0cb0*/  ULEA UR5, UR4, UR5, 0x2 ;  /* 0x0000000504057291 */ /* 0x000fe4000f8e10ff */
[----:B------:R-:W-:-:S07]  /*0cc0*/  UIADD3 UR4, UPT, UPT, UR4, 0x8, URZ ;  /* 0x0000000804047890 */ /* 0x000fce000fffe0ff */
[----:B-1----:R-:W1:Y:S04]  /*0cd0*/  LDS R0, [UR5] ;  /* 0x00000005ff007984 */ /* 0x002e680008000800 */
[----:B0-----:R-:W0:Y:S04]  /*0ce0*/  LDS R7, [UR5+0x4] ;  /* 0x00000405ff077984 */ /* 0x001e280008000800 */
[----:B------:R-:W2:Y:S04]  /*0cf0*/  LDS R9, [UR5+0x8] ;  /* 0x00000805ff097984 */ /* 0x000ea80008000800 */
[----:B------:R-:W3:Y:S04]  /*0d00*/  LDS R11, [UR5+0xc] ;  /* 0x00000c05ff0b7984 */ /* 0x000ee80008000800 */
[----:B------:R-:W4:Y:S04]  /*0d10*/  LDS R13, [UR5+0x10] ;  /* 0x00001005ff0d7984 */ /* 0x000f280008000800 */
[----:B------:R-:W5:Y:S04]  /*0d20*/  LDS R15, [UR5+0x14] ;  /* 0x00001405ff0f7984 */ /* 0x000f680008000800 */
[----:B------:R-:W5:Y:S04]  /*0d30*/  LDS R17, [UR5+0x18] ;  /* 0x00001805ff117984 */ /* 0x000f680008000800 */
[----:B------:R-:W5:Y:S01]  /*0d40*/  LDS R19, [UR5+0x1c] ;  /* 0x00001c05ff137984 */ /* 0x000f620008000800 */
[----:B-1----:R-:W-:-:S04]  /*0d50*/  FADD R0, R3, R0 ;  /* 0x0000000003007221 */ /* 0x002fc80000000000 */
[----:B0-----:R-:W-:-:S04]  /*0d60*/  FADD R0, R0, R7 ;  /* 0x0000000700007221 */ /* 0x001fc80000000000 */
[----:B--2---:R-:W-:-:S04]  /*0d70*/  FADD R0, R0, R9 ;  /* 0x0000000900007221 */ /* 0x004fc80000000000 */
[----:B---3--:R-:W-:-:S04]  /*0d80*/  FADD R0, R0, R11 ;  /* 0x0000000b00007221 */ /* 0x008fc80000000000 */
[----:B----4-:R-:W-:-:S04]  /*0d90*/  FADD R0, R0, R13 ;  /* 0x0000000d00007221 */ /* 0x010fc80000000000 */
[----:B-----5:R-:W-:-:S04]  /*0da0*/  FADD R0, R0, R15 ;  /* 0x0000000f00007221 */ /* 0x020fc80000000000 */
[----:B------:R-:W-:-:S04]  /*0db0*/  FADD R0, R0, R17 ;  /* 0x0000001100007221 */ /* 0x000fc80000000000 */
[----:B------:R-:W-:-:S07]  /*0dc0*/  FADD R3, R0, R19 ;  /* 0x0000001300037221 */ /* 0x000fce0000000000 */
.L_x_16:
        /* <DEDUP_REMOVED lines=14> */
[----:B------:R-:W3:Y:S01]  /*0eb0*/  LDS R11, [UR5+0xc] ;  /* 0x00000c05ff0b7984 */ /* 0x000ee20008000800 */
[----:B-1----:R-:W-:-:S04]  /*0ec0*/  FADD R0, R3, R0 ;  /* 0x0000000003007221 */ /* 0x002fc80000000000 */
[----:B0-----:R-:W-:-:S04]  /*0ed0*/  FADD R0, R0, R7 ;  /* 0x0000000700007221 */ /* 0x001fc80000000000 */
[----:B--2---:R-:W-:-:S04]  /*0ee0*/  FADD R0, R0, R9 ;  /* 0x0000000900007221 */ /* 0x004fc80000000000 */
[----:B---3--:R-:W-:-:S07]  /*0ef0*/  FADD R3, R0, R11 ;  /* 0x0000000b00037221 */ /* 0x008fce0000000000 */
.L_x_17:
[----:B------:R-:W-:Y:S05]  /*0f00*/  BRA.U !UP1, `(.L_x_13) ;  /* 0x0000000109307547 */ /* 0x000fea000b800000 */
[----:B------:R-:W2:Y:S01]  /*0f10*/  S2UR UR6, SR_CgaCtaId ;  /* 0x00000000000679c3 */ /* 0x000ea20000008800 */
[----:B------:R-:W-:Y:S02]  /*0f20*/  UMOV UR5, 0x400 ;  /* 0x0000040000057882 */ /* 0x000fe40000000000 */
[----:B------:R-:W-:-:S04]  /*0f30*/  UIADD3 UR5, UPT, UPT, UR5, 0x104, URZ ;  /* 0x0000010405057890 */ /* 0x000fc8000fffe0ff */
[----:B--2---:R-:W-:-:S03]  /*0f40*/  ULEA UR6, UR6, UR5, 0x18 ;  /* 0x0000000506067291 */ /* 0x004fc6000f8ec0ff */
[----:B------:R-:W-:-:S09]  /*0f50*/  UMOV UR5, URZ ;  /* 0x000000ff00057c82 */ /* 0x000fd20008000000 */
.L_x_18:
[----:B------:R-:W-:Y:S02]  /*0f60*/  ULEA UR10, UR4, UR6, 0x2 ;  /* 0x00000006040a7291 */ /* 0x000fe4000f8e10ff */
[----:B------:R-:W-:Y:S02]  /*0f70*/  UIADD3 UR5, UPT, UPT, UR5, 0x1, URZ ;  /* 0x0000000105057890 */ /* 0x000fe4000fffe0ff */
[----:B------:R-:W-:Y:S02]  /*0f80*/  UIADD3 UR4, UPT, UPT, UR4, 0x1, URZ ;  /* 0x0000000104047890 */ /* 0x000fe4000fffe0ff */
[----:B------:R-:W-:-:S03]  /*0f90*/  UISETP.NE.AND UP0, UPT, UR5, UR7, UPT ;  /* 0x000000070500728c */ /* 0x000fc6000bf05270 */
[----:B-1----:R-:W1:Y:S02]  /*0fa0*/  LDS R0, [UR10] ;  /* 0x0000000aff007984 */ /* 0x002e640008000800 */
[----:B-1----:R-:W-:-:S04]  /*0fb0*/  FADD R3, R0, R3 ;  /* 0x0000000300037221 */ /* 0x002fc80000000000 */
[----:B------:R-:W-:Y:S05]  /*0fc0*/  BRA.U UP0, `(.L_x_18) ;  /* 0xfffffffd00e47547 */ /* 0x000fea000b83ffff */
.L_x_13:
[----:B------:R-:W-:-:S04]  /*0fd0*/  I2FP.F32.U32 R4, UR11 ;  /* 0x0000000b00047c45 */ /* 0x000fc80008201000 */
[----:B0-----:R-:W1:Y:S08]  /*0fe0*/  MUFU.RCP R7, R4 ;  /* 0x0000000400077308 */ /* 0x001e700000001000 */
[----:B------:R-:W0:Y:S01]  /*0ff0*/  FCHK P0, R3, R4 ;  /* 0x0000000403007302 */ /* 0x000e220000000000 */
[----:B-1----:R-:W-:-:S04]  /*1000*/  FFMA R0, -R4, R7, 1 ;  /* 0x3f80000004007423 */ /* 0x002fc80000000107 */
[----:B------:R-:W-:-:S04]  /*1010*/  FFMA R0, R7, R0, R7 ;  /* 0x0000000007007223 */ /* 0x000fc80000000007 */
[----:B------:R-:W-:-:S04]  /*1020*/  FFMA R7, R0, R3, RZ ;  /* 0x0000000300077223 */ /* 0x000fc800000000ff */
[----:B------:R-:W-:-:S04]  /*1030*/  FFMA R6, -R4, R7, R3 ;  /* 0x0000000704067223 */ /* 0x000fc80000000103 */
[----:B------:R-:W-:Y:S01]  /*1040*/  FFMA R0, R0, R6, R7 ;  /* 0x0000000600007223 */ /* 0x000fe20000000007 */
[----:B0-----:R-:W-:Y:S06]  /*1050*/  @!P0 BRA `(.L_x_19) ;  /* 0x00000000000c8947 */ /* 0x001fec0003800000 */
[----:B------:R-:W-:-:S07]  /*1060*/  MOV R6, 0x1080 ;  /* 0x0000108000067802 */ /* 0x000fce0000000f00 */
[----:B------:R-:W-:Y:S05]  /*1070*/  CALL.REL.NOINC `($__internal_2_$__cuda_sm3x_div_rn_noftz_f32_slowpath) ;  /* 0x00000050005c7944 */ /* 0x000fea0003c00000 */
[----:B------:R-:W-:-:S07]  /*1080*/  MOV R0, R3 ;  /* 0x0000000300007202 */ /* 0x000fce0000000f00 */
.L_x_19:
[----:B------:R-:W0:Y:S01]  /*1090*/  S2UR UR5, SR_CgaCtaId ;  /* 0x00000000000579c3 */ /* 0x000e220000008800 */
[----:B------:R-:W-:Y:S02]  /*10a0*/  UMOV UR4, 0x400 ;  /* 0x0000040000047882 */ /* 0x000fe40000000000 */
[----:B0-----:R-:W-:-:S09]  /*10b0*/  ULEA UR4, UR5, UR4, 0x18 ;  /* 0x0000000405047291 */ /* 0x001fd2000f8ec0ff */
[----:B------:R2:W-:Y:S03]  /*10c0*/  STS [UR4], R0 ;  /* 0x00000000ff007988 */ /* 0x0005e60008000804 */
.L_x_12:
[----:B------:R-:W-:Y:S05]  /*10d0*/  BSYNC.RECONVERGENT B0 ;  /* 0x0000000000007941 */ /* 0x000fea0003800200 */
.L_x_11:
[----:B------:R-:W3:Y:S01]  /*10e0*/  LDCU UR4, c[0x0][0x3f4] ;  /* 0x00007e80ff0477ac */ /* 0x000ee20008000800 */
[----:B------:R-:W-:Y:S01]  /*10f0*/  BSSY.RECONVERGENT B0, `(.L_x_20) ;  /* 0x0000030000007945 */ /* 0x000fe20003800200 */
[----:B------:R-:W-:Y:S01]  /*1100*/  BAR.SYNC.DEFER_BLOCKING 0x0 ;  /* 0x0000000000007b1d */ /* 0x000fe20000010000 */
[----:B---3--:R-:W-:-:S13]  /*1110*/  ISETP.GE.U32.AND P0, PT, R5, UR4, PT ;  /* 0x0000000405007c0c */ /* 0x008fda000bf06070 */
[----:B------:R-:W-:Y:S05]  /*1120*/  @P0 BRA `(.L_x_21) ;  /* 0x0000000000b00947 */ /* 0x000fea0003800000 */
[----:B------:R-:W3:Y:S01]  /*1130*/  S2UR UR5, SR_CgaCtaId ;  /* 0x00000000000579c3 */ /* 0x000ee20000008800 */
[----:B------:R-:W0:Y:S01]  /*1140*/  LDS R4, [R8] ;  /* 0x0000000008047984 */ /* 0x000e220000000800 */
[----:B------:R-:W-:Y:S01]  /*1150*/  UMOV UR4, 0x400 ;  /* 0x0000040000047882 */ /* 0x000fe20000000000 */
[----:B------:R-:W-:Y:S02]  /*1160*/  BSSY.RECONVERGENT B1, `(.L_x_22) ;  /* 0x0000011000017945 */ /* 0x000fe40003800200 */
[----:B-12---:R-:W-:Y:S01]  /*1170*/  LDS R0, [R2] ;  /* 0x0000000002007984 */ /* 0x006fe20000000800 */
[----:B---3--:R-:W-:-:S09]  /*1180*/  ULEA UR4, UR5, UR4, 0x18 ;  /* 0x0000000405047291 */ /* 0x008fd2000f8ec0ff */
[----:B------:R-:W1:Y:S01]  /*1190*/  LDS R3, [UR4] ;  /* 0x00000004ff037984 */ /* 0x000e620008000800 */
[----:B0-----:R-:W0:Y:S02]  /*11a0*/  MUFU.RCP R7, R4 ;  /* 0x0000000400077308 */ /* 0x001e240000001000 */
[----:B0-----:R-:W-:-:S04]  /*11b0*/  FFMA R6, -R4, R7, 1 ;  /* 0x3f80000004067423 */ /* 0x001fc80000000107 */
[----:B------:R-:W-:Y:S01]  /*11c0*/  FFMA R7, R7, R6, R7 ;  /* 0x0000000607077223 */ /* 0x000fe20000000007 */
[----:B-1----:R-:W-:-:S04]  /*11d0*/  FMUL R0, R0, R3 ;  /* 0x0000000300007220 */ /* 0x002fc80000400000 */
[----:B------:R-:W0:Y:S01]  /*11e0*/  FCHK P0, R0, R4 ;  /* 0x0000000400007302 */ /* 0x000e220000000000 */
[----:B------:R-:W-:-:S04]  /*11f0*/  FFMA R6, R0, R7, RZ ;  /* 0x0000000700067223 */ /* 0x000fc800000000ff */
[----:B------:R-:W-:-:S04]  /*1200*/  FFMA R3, -R4, R6, R0 ;  /* 0x0000000604037223 */ /* 0x000fc80000000100 */
[----:B------:R-:W-:Y:S01]  /*1210*/  FFMA R7, R7, R3, R6 ;  /* 0x0000000307077223 */ /* 0x000fe20000000006 */
[----:B0-----:R-:W-:Y:S06]  /*1220*/  @!P0 BRA `(.L_x_23) ;  /* 0x0000000000108947 */ /* 0x001fec0003800000 */
[----:B------:R-:W-:Y:S02]  /*1230*/  MOV R3, R0 ;  /* 0x0000000000037202 */ /* 0x000fe40000000f00 */
[----:B------:R-:W-:-:S07]  /*1240*/  MOV R6, 0x1260 ;  /* 0x0000126000067802 */ /* 0x000fce0000000f00 */
[----:B------:R-:W-:Y:S05]  /*1250*/  CALL.REL.NOINC `($__internal_2_$__cuda_sm3x_div_rn_noftz_f32_slowpath) ;  /* 0x0000004c00e47944 */ /* 0x000fea0003c00000 */
[----:B------:R-:W-:-:S07]  /*1260*/  MOV R7, R3 ;  /* 0x0000000300077202 */ /* 0x000fce0000000f00 */
.L_x_23:
[----:B------:R-:W-:Y:S05]  /*1270*/  BSYNC.RECONVERGENT B1 ;  /* 0x0000000000017941 */ /* 0x000fea0003800200 */
.L_x_22:
[----:B------:R-:W0:Y:S01]  /*1280*/  LDCU.U8 UR4, c[0x0][0x3a8] ;  /* 0x00007500ff0477ac */ /* 0x000e220008000000 */
[----:B------:R1:W-:Y:S01]  /*1290*/  STS [R2], R7 ;  /* 0x0000000702007388 */ /* 0x0003e20000000800 */
[----:B------:R-:W2:Y:S01]  /*12a0*/  LDCU.U8 UR5, c[0x0][0x3f0] ;  /* 0x00007e00ff0577ac */ /* 0x000ea20008000000 */
[----:B0-----:R-:W-:-:S04]  /*12b0*/  UPRMT UR4, UR4, 0x8880, URZ ;  /* 0x0000888004047896 */ /* 0x001fc800080000ff */
[----:B------:R-:W-:Y:S02]  /*12c0*/  UISETP.NE.AND UP0, UPT, UR4, URZ, UPT ;  /* 0x000000ff0400728c */ /* 0x000fe4000bf05270 */
[----:B--2---:R-:W-:-:S04]  /*12d0*/  UPRMT UR5, UR5, 0x8880, URZ ;  /* 0x0000888005057896 */ /* 0x004fc800080000ff */
[----:B------:R-:W-:-:S03]  /*12e0*/  UISETP.NE.AND UP1, UPT, UR5, URZ, UPT ;  /* 0x000000ff0500728c */ /* 0x000fc6000bf25270 */
[----:B-1----:R-:W-:Y:S08]  /*12f0*/  BRA.U UP0, `(.L_x_24) ;  /* 0x00000001001c7547 */ /* 0x002ff0000b800000 */
[----:B------:R-:W0:Y:S01]  /*1300*/  LDCU UR4, c[0x0][0x3f4] ;  /* 0x00007e80ff0477ac */ /* 0x000e220008000800 */
[----:B------:R-:W1:Y:S01]  /*1310*/  LDC.64 R2, c[0x0][0x3e0] ;  /* 0x0000f800ff027b82 */ /* 0x000e620000000a00 */
[----:B------:R-:W0:Y:S02]  /*1320*/  LDCU UR5, c[0x0][0x3a4] ;  /* 0x00007480ff0577ac */ /* 0x000e240008000800 */
[----:B0-----:R-:W-:-:S06]  /*1330*/  UIMAD UR4, UR4, UR5, UR4 ;  /* 0x00000005040472a4 */ /* 0x001fcc000f8e0204 */
[----:B------:R-:W-:-:S05]  /*1340*/  IADD3 R9, PT, PT, R5, UR4, RZ ;  /* 0x0000000405097c10 */ /* 0x000fca000fffe0ff */
[----:B-1----:R-:W-:-:S05]  /*1350*/  IMAD.WIDE.U32 R2, R9, 0x4, R2 ;  /* 0x0000000409027825 */ /* 0x002fca00078e0002 */
[----:B------:R0:W-:Y:S02]  /*1360*/  STG.E desc[UR8][R2.64], R7 ;  /* 0x0000000702007986 */ /* 0x0001e4000c101908 */
.L_x_24:
[----:B------:R-:W-:Y:S05]  /*1370*/  BRA.U !UP1, `(.L_x_21) ;  /* 0x00000001091c7547 */ /* 0x000fea000b800000 */
[----:B------:R-:W1:Y:S01]  /*1380*/  LDC R0, c[0x0][0x3a4] ;  /* 0x0000e900ff007b82 */ /* 0x000e620000000800 */
[----:B------:R-:W1:Y:S01]  /*1390*/  LDCU UR4, c[0x0][0x3f4] ;  /* 0x00007e80ff0477ac */ /* 0x000e620008000800 */
[----:B0-----:R-:W-:-:S06]  /*13a0*/  FMUL R7, R4, R4 ;  /* 0x0000000404077220 */ /* 0x001fcc0000400000 */
[----:B------:R-:W0:Y:S01]  /*13b0*/  LDC.64 R2, c[0x0][0x3e8] ;  /* 0x0000fa00ff027b82 */ /* 0x000e220000000a00 */
[----:B-1----:R-:W-:-:S04]  /*13c0*/  IMAD R9, R0, UR4, R5 ;  /* 0x0000000400097c24 */ /* 0x002fc8000f8e0205 */
[----:B0-----:R-:W-:-:S05]  /*13d0*/  IMAD.WIDE.U32 R2, R9, 0x4, R2 ;  /* 0x0000000409027825 */ /* 0x001fca00078e0002 */
[----:B------:R3:W-:Y:S02]  /*13e0*/  STG.E desc[UR8][R2.64], R7 ;  /* 0x0000000702007986 */ /* 0x0007e4000c101908 */
.L_x_21:
[----:B------:R-:W-:Y:S05]  /*13f0*/  BSYNC.RECONVERGENT B0 ;  /* 0x0000000000007941 */ /* 0x000fea0003800200 */
.L_x_20:
[----:B------:R-:W4:Y:S01]  /*1400*/  LDCU.64 UR4, c[0x0][0x398] ;  /* 0x00007300ff0477ac */ /* 0x000f220008000a00 */
[----:B-1----:R-:W-:Y:S01]  /*1410*/  HFMA2 R9, -RZ, RZ, 0, 0 ;  /* 0x00000000ff097431 */ /* 0x002fe200000001ff */
[----:B------:R-:W-:Y:S01]  /*1420*/  MOV R10, RZ ;  /* 0x000000ff000a7202 */ /* 0x000fe20000000f00 */
[----:B------:R-:W1:Y:S01]  /*1430*/  LDCU UR7, c[0x0][0x3f4] ;  /* 0x00007e80ff0777ac */ /* 0x000e620008000800 */
[----:B----4-:R-:W-:Y:S02]  /*1440*/  UIADD3 UR6, UPT, UPT, UR4, -0x1, URZ ;  /* 0xffffffff04067890 */ /* 0x010fe4000fffe0ff */
[----:B------:R-:W-:Y:S02]  /*1450*/  USHF.R.S32.HI UR4, URZ, 0x1, UR4 ;  /* 0x00000001ff047899 */ /* 0x000fe40008011404 */
[----:B-1----:R-:W-:Y:S02]  /*1460*/  UISETP.NE.AND UP0, UPT, UR7, URZ, UPT ;  /* 0x000000ff0700728c */ /* 0x002fe4000bf05270 */
[----:B0--3--:R-:W-:-:S04]  /*1470*/  LOP3.LUT R3, R20, UR6, RZ, 0xc0, !PT ;  /* 0x0000000614037c12 */ /* 0x009fc8000f8ec0ff */
[----:B--2---:R-:W-:Y:S02]  /*1480*/  IADD3 R0, PT, PT, R20, -R3, RZ ;  /* 0x8000000314007210 */ /* 0x004fe40007ffe0ff */
[----:B------:R-:W-:Y:S02]  /*1490*/  IADD3 R3, PT, PT, R3, -UR4, RZ ;  /* 0x8000000403037c10 */ /* 0x000fe4000fffe0ff */
[----:B------:R-:W-:Y:S02]  /*14a0*/  LEA.HI.SX32 R2, R0, -UR4, 0x17 ;  /* 0x8000000400027c11 */ /* 0x000fe4000f8fbaff */
[----:B------:R-:W-:Y:S02]  /*14b0*/  I2FP.F32.S32 R0, R3 ;  /* 0x0000000300007245 */ /* 0x000fe40000201400 */
[----:B------:R-:W-:-:S03]  /*14c0*/  I2FP.F32.S32 R2, R2 ;  /* 0x0000000200027245 */ /* 0x000fc60000201400 */
[----:B------:R-:W-:Y:S02]  /*14d0*/  FMUL R0, R0, UR5 ;  /* 0x0000000500007c20 */ /* 0x000fe40008400000 */
[----:B------:R-:W-:Y:S01]  /*14e0*/  FMUL R2, R2, UR5 ;  /* 0x0000000502027c20 */ /* 0x000fe20008400000 */
[----:B------:R-:W-:Y:S06]  /*14f0*/  BAR.SYNC.DEFER_BLOCKING 0x0 ;  /* 0x0000000000007b1d */ /* 0x000fec0000010000 */
[----:B------:R-:W-:Y:S05]  /*1500*/  BRA.U !UP0, `(.L_x_25) ;  /* 0x0000000d08007547 */ /* 0x000fea000b800000 */
[----:B------:R-:W-:Y:S02]  /*1510*/  CS2R R10, SRZ ;  /* 0x00000000000a7805 */ /* 0x000fe4000001ff00 */
[----:B------:R-:W-:-:S07]  /*1520*/  MOV R9, RZ ;  /* 0x000000ff00097202 */ /* 0x000fce0000000f00 */
.L_x_32:
[----:B------:R-:W0:Y:S08]  /*1530*/  LDC.64 R12, c[0x0][0x3b8] ;  /* 0x0000ee00ff0c7b82 */ /* 0x000e300000000a00 */
[----:B------:R-:W1:Y:S08]  /*1540*/  LDC.64 R6, c[0x0][0x3b0] ;  /* 0x0000ec00ff067b82 */ /* 0x000e700000000a00 */
[----:B------:R-:W2:Y:S01]  /*1550*/  LDC.64 R14, c[0x0][0x3c0] ;  /* 0x0000f000ff0e7b82 */ /* 0x000ea20000000a00 */
[----:B0-----:R-:W-:-:S06]  /*1560*/  IMAD.WIDE.U32 R12, R11, 0x4, R12 ;  /* 0x000000040b0c7825 */ /* 0x001fcc00078e000c */
[----:B------:R0:W3:Y:S01]  /*1570*/  LDG.E R13, desc[UR8][R12.64] ;  /* 0x000000080c0d7981 */ /* 0x0000e2000c1e1900 */
[----:B-1----:R-:W-:-:S06]  /*1580*/  IMAD.WIDE.U32 R6, R11, 0x4, R6 ;  /* 0x000000040b067825 */ /* 0x002fcc00078e0006 */
[----:B------:R-:W4:Y:S01]  /*1590*/  LDG.E R7, desc[UR8][R6.64] ;  /* 0x0000000806077981 */ /* 0x000f22000c1e1900 */
[----:B--2---:R-:W-:-:S06]  /*15a0*/  IMAD.WIDE.U32 R14, R11, 0x4, R14 ;  /* 0x000000040b0e7825 */ /* 0x004fcc00078e000e */
[----:B------:R-:W2:Y:S01]  /*15b0*/  LDG.E R14, desc[UR8][R14.64] ;  /* 0x000000080e0e7981 */ /* 0x000ea2000c1e1900 */
[----:B------:R-:W1:Y:S01]  /*15c0*/  S2R R19, SR_CgaCtaId ;  /* 0x0000000000137919 */ /* 0x000e620000008800 */
[----:B------:R-:W-:Y:S01]  /*15d0*/  MOV R8, 0x400 ;  /* 0x0000040000087802 */ /* 0x000fe20000000f00 */
[----:B------:R-:W-:-:S03]  /*15e0*/  FMUL R3, R2, R2 ;  /* 0x0000000202037220 */ /* 0x000fc60000400000 */
[----:B------:R-:W-:Y:S01]  /*15f0*/  IADD3 R4, PT, PT, R8, 0x4, RZ ;  /* 0x0000000408047810 */ /* 0x000fe20007ffe0ff */
[----:B------:R-:W-:Y:S01]  /*1600*/  FFMA R3, R0, R0, R3 ;  /* 0x0000000000037223 */ /* 0x000fe20000000003 */
[----:B------:R-:W-:Y:S01]  /*1610*/  UMOV UR4, 0x54442d18 ;  /* 0x54442d1800047882 */ /* 0x000fe20000000000 */
[----:B------:R-:W-:Y:S01]  /*1620*/  UMOV UR5, 0x400921fb ;  /* 0x400921fb00057882 */ /* 0x000fe20000000000 */
[----:B-1----:R-:W-:-:S04]  /*1630*/  LEA R4, R19, R4, 0x18 ;  /* 0x0000000413047211 */ /* 0x002fc800078ec0ff */
[----:B------:R-:W-:Y:S02]  /*1640*/  LEA R4, R11, R4, 0x2 ;  /* 0x000000040b047211 */ /* 0x000fe400078e10ff */
[----:B------:R-:W-:-:S04]  /*1650*/  IADD3 R8, PT, PT, R8, 0x204, RZ ;  /* 0x0000020408087810 */ /* 0x000fc80007ffe0ff */
[----:B------:R-:W-:-:S04]  /*1660*/  LEA R8, R19, R8, 0x18 ;  /* 0x0000000813087211 */ /* 0x000fc800078ec0ff */
[----:B0-----:R-:W-:-:S06]  /*1670*/  LEA R12, R11, R8, 0x2 ;  /* 0x000000080b0c7211 */ /* 0x001fcc00078e10ff */
[----:B------:R-:W-:Y:S01]  /*1680*/  LDS R12, [R12] ;  /* 0x000000000c0c7984 */ /* 0x000fe20000000800 */
[----:B------:R-:W-:Y:S01]  /*1690*/  BSSY.RECONVERGENT B0, `(.L_x_26) ;  /* 0x000004b000007945 */ /* 0x000fe20003800200 */
[----:B---3--:R-:W-:Y:S02]  /*16a0*/  FMUL R17, R2, R13 ;  /* 0x0000000d02117220 */ /* 0x008fe40000400000 */
[----:B------:R-:W0:Y:S02]  /*16b0*/  LDS R13, [R4] ;  /* 0x00000000040d7984 */ /* 0x000e240000000800 */
[----:B----4-:R-:W-:-:S04]  /*16c0*/  FFMA R17, R0, R7, R17 ;  /* 0x0000000700117223 */ /* 0x010fc80000000011 */
[----:B------:R-:W-:-:S04]  /*16d0*/  FADD R17, R17, R17 ;  /* 0x0000001111117221 */ /* 0x000fc80000000000 */
[----:B--2---:R-:W-:-:S04]  /*16e0*/  FFMA R3, R14, R3, R17 ;  /* 0x000000030e037223 */ /* 0x004fc80000000011 */
[----:B------:R-:W1:Y:S02]  /*16f0*/  F2F.F64.F32 R6, R3 ;  /* 0x0000000300067310 */ /* 0x000e640000201800 */
[----:B-1----:R-:W-:-:S10]  /*1700*/  DMUL R6, R6, UR4 ;  /* 0x0000000406067c28 */ /* 0x002fd40008000000 */
[----:B------:R-:W0:Y:S02]  /*1710*/  F2F.F32.F64 R6, R6 ;  /* 0x0000000600067310 */ /* 0x000e240000301000 */
[----:B0-----:R-:W-:-:S04]  /*1720*/  FADD R13, R6, R13 ;  /* 0x0000000d060d7221 */ /* 0x001fc80000000000 */
[----:B------:R-:W-:-:S06]  /*1730*/  FMUL R8, R13, 0.63661974668502807617 ;  /* 0x3f22f9830d087820 */ /* 0x000fcc0000400000 */
[----:B------:R-:W0:Y:S01]  /*1740*/  F2I.NTZ R8, R8 ;  /* 0x0000000800087305 */ /* 0x000e220000203100 */
[----:B------:R-:W-:Y:S02]  /*1750*/  FSETP.GE.AND P0, PT, |R13|, 105615, PT ;  /* 0x47ce47800d00780b */ /* 0x000fe40003f06200 */
[----:B0-----:R-:W-:-:S05]  /*1760*/  I2FP.F32.S32 R16, R8 ;  /* 0x0000000800107245 */ /* 0x001fca0000201400 */
[----:B------:R-:W-:-:S04]  /*1770*/  FFMA R3, R16, -1.5707962512969970703, R13 ;  /* 0xbfc90fda10037823 */ /* 0x000fc8000000000d */
[----:B------:R-:W-:-:S04]  /*1780*/  FFMA R3, R16, -7.5497894158615963534e-08, R3 ;  /* 0xb3a2216810037823 */ /* 0x000fc80000000003 */
[----:B------:R-:W-:Y:S01]  /*1790*/  FFMA R16, R16, -5.3903029534742383927e-15, R3 ;  /* 0xa7c234c510107823 */ /* 0x000fe20000000003 */
[----:B------:R-:W-:-:S04]  /*17a0*/  MOV R17, R8 ;  /* 0x0000000800117202 */ /* 0x000fc80000000f00 */
[----:B------:R-:W-:Y:S01]  /*17b0*/  MOV R3, R16 ;  /* 0x0000001000037202 */ /* 0x000fe20000000f00 */
[----:B------:R-:W-:Y:S06]  /*17c0*/  @!P0 BRA `(.L_x_27) ;  /* 0x0000000000dc8947 */ /* 0x000fec0003800000 */
[----:B------:R-:W-:-:S13]  /*17d0*/  FSETP.NEU.AND P1, PT, |R13|, +INF , PT ;  /* 0x7f8000000d00780b */ /* 0x000fda0003f2d200 */
[----:B------:R-:W-:Y:S01]  /*17e0*/  @!P1 FMUL R3, RZ, R13 ;  /* 0x0000000dff039220 */ /* 0x000fe20000400000 */
[----:B------:R-:W-:Y:S01]  /*17f0*/  @!P1 MOV R8, RZ ;  /* 0x000000ff00089202 */ /* 0x000fe20000000f00 */
[----:B------:R-:W-:Y:S06]  /*1800*/  @!P1 BRA `(.L_x_27) ;  /* 0x0000000000cc9947 */ /* 0x000fec0003800000 */
[----:B------:R-:W-:Y:S01]  /*1810*/  SHF.L.U32 R4, R13, 0x8, RZ ;  /* 0x000000080d047819 */ /* 0x000fe200000006ff */
[----:B------:R-:W-:Y:S01]  /*1820*/  HFMA2 R14, -RZ, RZ, 0, 0 ;  /* 0x00000000ff0e7431 */ /* 0x000fe200000001ff */
[----:B------:R-:W-:Y:S01]  /*1830*/  MOV R3, R1 ;  /* 0x0000000100037202 */ /* 0x000fe20000000f00 */
[----:B------:R-:W0:Y:S01]  /*1840*/  LDCU.64 UR6, c[0x4][0x8] ;  /* 0x01000100ff0677ac */ /* 0x000e220008000a00 */
[----:B------:R-:W-:Y:S01]  /*1850*/  LOP3.LUT R15, R4, 0x80000000, RZ, 0xfc, !PT ;  /* 0x80000000040f7812 */ /* 0x000fe200078efcff */
[----:B------:R-:W-:Y:S01]  /*1860*/  UMOV UR5, URZ ;  /* 0x000000ff00057c82 */ /* 0x000fe20008000000 */
[----:B------:R-:W-:-:S05]  /*1870*/  UMOV UR4, URZ ;  /* 0x000000ff00047c82 */ /* 0x000fca0008000000 */
.L_x_28:
[----:B0-----:R-:W-:Y:S02]  /*1880*/  MOV R18, UR6 ;  /* 0x0000000600127c02 */ /* 0x001fe40008000f00 */
[----:B------:R-:W-:-:S05]  /*1890*/  MOV R19, UR7 ;  /* 0x0000000700137c02 */ /* 0x000fca0008000f00 */
[----:B------:R-:W2:Y:S01]  /*18a0*/  LDG.E.CONSTANT R6, desc[UR8][R18.64] ;  /* 0x0000000812067981 */ /* 0x000ea2000c1e9900 */
[----:B------:R-:W-:Y:S02]  /*18b0*/  UIADD3 UR6, UP0, UPT, UR6, 0x4, URZ ;  /* 0x0000000406067890 */ /* 0x000fe4000ff1e0ff */
[----:B------:R-:W-:Y:S02]  /*18c0*/  UIADD3 UR4, UPT, UPT, UR4, 0x1, URZ ;  /* 0x0000000104047890 */ /* 0x000fe4000fffe0ff */
[----:B------:R-:W-:Y:S02]  /*18d0*/  UIADD3.X UR7, UPT, UPT, URZ, UR7, URZ, UP0, !UPT ;  /* 0x00000007ff077290 */ /* 0x000fe400087fe4ff */
[----:B------:R-:W-:Y:S01]  /*18e0*/  UISETP.NE.AND UP0, UPT, UR4, 0x6, UPT ;  /* 0x000000060400788c */ /* 0x000fe2000bf05270 */
[----:B--2---:R-:W-:-:S03]  /*18f0*/  IMAD.WIDE.U32 R6, R6, R15, RZ ;  /* 0x0000000f06067225 */ /* 0x004fc600078e00ff */
[----:B------:R-:W-:-:S04]  /*1900*/  IADD3 R4, P1, PT, R6, R14, RZ ;  /* 0x0000000e06047210 */ /* 0x000fc80007f3e0ff */
[----:B------:R-:W-:Y:S01]  /*1910*/  IADD3.X R14, PT, PT, R7, UR5, RZ, P1, !PT ;  /* 0x00000005070e7c10 */ /* 0x000fe20008ffe4ff */
[----:B------:R0:W-:Y:S02]  /*1920*/  STL [R3], R4 ;  /* 0x0000000403007387 */ /* 0x0001e40000100800 */
[----:B0-----:R-:W-:Y:S01]  /*1930*/  IADD3 R3, PT, PT, R3, 0x4, RZ ;  /* 0x0000000403037810 */ /* 0x001fe20007ffe0ff */
[----:B------:R-:W-:Y:S06]  /*1940*/  BRA.U UP0, `(.L_x_28) ;  /* 0xfffffffd00cc7547 */ /* 0x000fec000b83ffff */
[----:B------:R-:W-:Y:S01]  /*1950*/  SHF.R.U32.HI R6, RZ, 0x17, R13 ;  /* 0x00000017ff067819 */ /* 0x000fe2000001160d */
[----:B------:R0:W-:Y:S03]  /*1960*/  STL [R1+0x18], R14 ;  /* 0x0000180e01007387 */ /* 0x0001e60000100800 */
[C---:B------:R-:W-:Y:S02]  /*1970*/  LOP3.LUT R3, R6.reuse, 0xe0, RZ, 0xc0, !PT ;  /* 0x000000e006037812 */ /* 0x040fe400078ec0ff */
[----:B------:R-:W-:Y:S02]  /*1980*/  LOP3.LUT P1, RZ, R6, 0x1f, RZ, 0xc0, !PT ;  /* 0x0000001f06ff7812 */ /* 0x000fe4000782c0ff */
[----:B------:R-:W-:-:S04]  /*1990*/  IADD3 R3, PT, PT, R3, -0x80, RZ ;  /* 0xffffff8003037810 */ /* 0x000fc80007ffe0ff */
[----:B------:R-:W-:-:S05]  /*19a0*/  SHF.R.U32.HI R4, RZ, 0x5, R3 ;  /* 0x00000005ff047819 */ /* 0x000fca0000011603 */
[----:B------:R-:W-:-:S05]  /*19b0*/  IMAD R15, R4, -0x4, R1 ;  /* 0xfffffffc040f7824 */ /* 0x000fca00078e0201 */
[----:B------:R-:W2:Y:S04]  /*19c0*/  LDL R3, [R15+0x18] ;  /* 0x000018000f037983 */ /* 0x000ea80000100800 */
[----:B------:R-:W2:Y:S04]  /*19d0*/  LDL R4, [R15+0x14] ;  /* 0x000014000f047983 */ /* 0x000ea80000100800 */
[----:B------:R-:W3:Y:S01]  /*19e0*/  @P1 LDL R7, [R15+0x10] ;  /* 0x000010000f071983 */ /* 0x000ee20000100800 */
[----:B------:R-:W-:Y:S01]  /*19f0*/  LOP3.LUT R6, R6, 0x1f, RZ, 0xc0, !PT ;  /* 0x0000001f06067812 */ /* 0x000fe200078ec0ff */
[----:B------:R-:W-:Y:S01]  /*1a00*/  UMOV UR4, 0x54442d19 ;  /* 0x54442d1900047882 */ /* 0x000fe20000000000 */
[----:B------:R-:W-:-:S02]  /*1a10*/  UMOV UR5, 0x3bf921fb ;  /* 0x3bf921fb00057882 */ /* 0x000fc40000000000 */
[-C--:B--2---:R-:W-:Y:S02]  /*1a20*/  @P1 SHF.L.W.U32.HI R3, R4, R6.reuse, R3 ;  /* 0x0000000604031219 */ /* 0x084fe40000010e03 */
[----:B---3--:R-:W-:Y:S02]  /*1a30*/  @P1 SHF.L.W.U32.HI R4, R7, R6, R4 ;  /* 0x0000000607041219 */ /* 0x008fe40000010e04 */
[----:B------:R-:W-:Y:S02]  /*1a40*/  ISETP.GE.AND P1, PT, R13, RZ, PT ;  /* 0x000000ff0d00720c */ /* 0x000fe40003f26270 */
[C---:B------:R-:W-:Y:S02]  /*1a50*/  SHF.L.W.U32.HI R8, R4.reuse, 0x2, R3 ;  /* 0x0000000204087819 */ /* 0x040fe40000010e03 */
[----:B------:R-:W-:Y:S02]  /*1a60*/  SHF.L.U32 R4, R4, 0x2, RZ ;  /* 0x0000000204047819 */ /* 0x000fe400000006ff */
[----:B------:R-:W-:-:S02]  /*1a70*/  SHF.R.S32.HI R7, RZ, 0x1f, R8 ;  /* 0x0000001fff077819 */ /* 0x000fc40000011408 */
[----:B------:R-:W-:Y:S02]  /*1a80*/  SHF.R.U32.HI R3, RZ, 0x1e, R3 ;  /* 0x0000001eff037819 */ /* 0x000fe40000011603 */
[C---:B------:R-:W-:Y:S02]  /*1a90*/  LOP3.LUT R6, R7.reuse, R4, RZ, 0x3c, !PT ;  /* 0x0000000407067212 */ /* 0x040fe400078e3cff */
[----:B------:R-:W-:Y:S02]  /*1aa0*/  LOP3.LUT R7, R7, R8, RZ, 0x3c, !PT ;  /* 0x0000000807077212 */ /* 0x000fe400078e3cff */
[C---:B------:R-:W-:Y:S02]  /*1ab0*/  LOP3.LUT R4, R8.reuse, R13, RZ, 0x3c, !PT ;  /* 0x0000000d08047212 */ /* 0x040fe400078e3cff */
[----:B------:R-:W-:Y:S02]  /*1ac0*/  LEA.HI R8, R8, R3, RZ, 0x1 ;  /* 0x0000000308087211 */ /* 0x000fe400078f08ff */
[----:B------:R-:W0:Y:S01]  /*1ad0*/  I2F.F64.S64 R6, R6 ;  /* 0x0000000600067312 */ /* 0x000e220000301c00 */
[----:B------:R-:W-:-:S02]  /*1ae0*/  ISETP.GE.AND P2, PT, R4, RZ, PT ;  /* 0x000000ff0400720c */ /* 0x000fc40003f46270 */
[----:B------:R-:W-:-:S04]  /*1af0*/  IADD3 R3, PT, PT, -R8, RZ, RZ ;  /* 0x000000ff08037210 */ /* 0x000fc80007ffe1ff */
[----:B------:R-:W-:Y:S01]  /*1b00*/  @!P1 MOV R8, R3 ;  /* 0x0000000300089202 */ /* 0x000fe20000000f00 */
[----:B0-----:R-:W-:-:S10]  /*1b10*/  DMUL R14, R6, UR4 ;  /* 0x00000004060e7c28 */ /* 0x001fd40008000000 */
[----:B------:R-:W0:Y:S02]  /*1b20*/  F2F.F32.F64 R14, R14 ;  /* 0x0000000e000e7310 */ /* 0x000e240000301000 */
[----:B0-----:R-:W-:-:S07]  /*1b30*/  FSEL R3, -R14, R14, !P2 ;  /* 0x0000000e0e037208 */ /* 0x001fce0005000100 */
.L_x_27:
[----:B------:R-:W-:Y:S05]  /*1b40*/  BSYNC.RECONVERGENT B0 ;  /* 0x0000000000007941 */ /* 0x000fea0003800200 */
.L_x_26:
[----:B------:R-:W-:Y:S02]  /*1b50*/  HFMA2 R18, -RZ, RZ, 0.487060546875, -0.0625 ;  /* 0x37cbac00ff127431 */ /* 0x000fe400000001ff */
[----:B------:R-:W-:Y:S01]  /*1b60*/  FMUL R4, R3, R3 ;  /* 0x0000000303047220 */ /* 0x000fe20000400000 */
[C---:B------:R-:W-:Y:S01]  /*1b70*/  LOP3.LUT R7, R8.reuse, 0x1, RZ, 0xc0, !PT ;  /* 0x0000000108077812 */ /* 0x040fe200078ec0ff */
[----:B------:R-:W-:Y:S01]  /*1b80*/  BSSY.RECONVERGENT B0, `(.L_x_29) ;  /* 0x0000045000007945 */ /* 0x000fe20003800200 */
[----:B------:R-:W-:Y:S01]  /*1b90*/  IADD3 R14, PT, PT, R8, 0x1, RZ ;  /* 0x00000001080e7810 */ /* 0x000fe20007ffe0ff */
[----:B------:R-:W-:Y:S01]  /*1ba0*/  HFMA2 R8, -RZ, RZ, 1.541015625, -0.052001953125 ;  /* 0x3e2aaaa8ff087431 */ /* 0x000fe200000001ff */
[----:B------:R-:W-:Y:S02]  /*1bb0*/  ISETP.NE.U32.AND P1, PT, R7, 0x1, PT ;  /* 0x000000010700780c */ /* 0x000fe40003f25070 */
[----:B------:R-:W-:Y:S01]  /*1bc0*/  MOV R19, 0x3c0885e4 ;  /* 0x3c0885e400137802 */ /* 0x000fe20000000f00 */
[----:B------:R-:W-:Y:S01]  /*1bd0*/  FFMA R6, R4, R18, -0.0013887860113754868507 ;  /* 0xbab607ed04067423 */ /* 0x000fe20000000012 */
[----:B------:R-:W-:-:S02]  /*1be0*/  LOP3.LUT P2, RZ, R14, 0x2, RZ, 0xc0, !PT ;  /* 0x000000020eff7812 */ /* 0x000fc4000784c0ff */
[----:B------:R-:W-:Y:S02]  /*1bf0*/  FSEL R15, R19, 0.041666727513074874878, !P1 ;  /* 0x3d2aaabb130f7808 */ /* 0x000fe40004800000 */
[----:B------:R-:W-:Y:S02]  /*1c00*/  FSEL R7, R6, -0.00019574658654164522886, P1 ;  /* 0xb94d415306077808 */ /* 0x000fe40000800000 */
[----:B------:R-:W-:Y:S02]  /*1c10*/  FSEL R3, R3, 1, !P1 ;  /* 0x3f80000003037808 */ /* 0x000fe40004800000 */
[----:B------:R-:W-:Y:S01]  /*1c20*/  FSEL R14, -R8, -0.4999999701976776123, !P1 ;  /* 0xbeffffff080e7808 */ /* 0x000fe20004800100 */
[C---:B------:R-:W-:Y:S02]  /*1c30*/  FFMA R7, R4.reuse, R7, R15 ;  /* 0x0000000704077223 */ /* 0x040fe4000000000f */
[C---:B------:R-:W-:Y:S02]  /*1c40*/  FFMA R6, R4.reuse, R3, RZ ;  /* 0x0000000304067223 */ /* 0x040fe400000000ff */
[----:B------:R-:W-:-:S04]  /*1c50*/  FFMA R7, R4, R7, R14 ;  /* 0x0000000704077223 */ /* 0x000fc8000000000e */
[----:B------:R-:W-:-:S04]  /*1c60*/  FFMA R3, R6, R7, R3 ;  /* 0x0000000706037223 */ /* 0x000fc80000000003 */
[----:B------:R-:W-:-:S04]  /*1c70*/  @P2 FADD R3, RZ, -R3 ;  /* 0x80000003ff032221 */ /* 0x000fc80000000000 */
[----:B------:R-:W-:Y:S01]  /*1c80*/  FFMA R9, R12, R3, R9 ;  /* 0x000000030c097223 */ /* 0x000fe20000000009 */
[----:B------:R-:W-:Y:S06]  /*1c90*/  @!P0 BRA `(.L_x_30) ;  /* 0x0000000000cc8947 */ /* 0x000fec0003800000 */
[----:B------:R-:W-:-:S13]  /*1ca0*/  FSETP.NEU.AND P0, PT, |R13|, +INF , PT ;  /* 0x7f8000000d00780b */ /* 0x000fda0003f0d200 */
[----:B------:R-:W-:Y:S01]  /*1cb0*/  @!P0 FMUL R16, RZ, R13 ;  /* 0x0000000dff108220 */ /* 0x000fe20000400000 */
[----:B------:R-:W-:Y:S01]  /*1cc0*/  @!P0 MOV R17, RZ ;  /* 0x000000ff00118202 */ /* 0x000fe20000000f00 */
[----:B------:R-:W-:Y:S06]  /*1cd0*/  @!P0 BRA `(.L_x_30) ;  /* 0x0000000000bc8947 */ /* 0x000fec0003800000 */
[----:B------:R-:W0:Y:S01]  /*1ce0*/  LDC.64 R6, c[0x4][0x8] ;  /* 0x01000200ff067b82 */ /* 0x000e220000000a00 */
[----:B------:R-:W-:Y:S01]  /*1cf0*/  SHF.L.U32 R14, R13, 0x8, RZ ;  /* 0x000000080d0e7819 */ /* 0x000fe200000006ff */
[----:B------:R-:W-:Y:S01]  /*1d00*/  HFMA2 R3, -RZ, RZ, 0, 0 ;  /* 0x00000000ff037431 */ /* 0x000fe200000001ff */
[----:B------:R-:W-:Y:S01]  /*1d10*/  MOV R4, RZ ;  /* 0x000000ff00047202 */ /* 0x000fe20000000f00 */
[----:B------:R-:W-:Y:S01]  /*1d20*/  UMOV UR4, URZ ;  /* 0x000000ff00047c82 */ /* 0x000fe20008000000 */
[----:B------:R-:W-:-:S07]  /*1d30*/  LOP3.LUT R23, R14, 0x80000000, RZ, 0xfc, !PT ;  /* 0x800000000e177812 */ /* 0x000fce00078efcff */
.L_x_31:
[----:B0-----:R-:W-:-:S06]  /*1d40*/  IMAD.WIDE.U32 R14, R3, 0x4, R6 ;  /* 0x00000004030e7825 */ /* 0x001fcc00078e0006 */
[----:B------:R-:W2:Y:S01]  /*1d50*/  LDG.E.CONSTANT R14, desc[UR8][R14.64] ;  /* 0x000000080e0e7981 */ /* 0x000ea2000c1e9900 */
[C---:B-1----:R-:W-:Y:S02]  /*1d60*/  LEA R21, R3.reuse, R1, 0x2 ;  /* 0x0000000103157211 */ /* 0x042fe400078e10ff */
[----:B------:R-:W-:-:S04]  /*1d70*/  IADD3 R3, PT, PT, R3, 0x1, RZ ;  /* 0x0000000103037810 */ /* 0x000fc80007ffe0ff */
[----:B------:R-:W-:Y:S01]  /*1d80*/  ISETP.NE.AND P0, PT, R3, 0x6, PT ;  /* 0x000000060300780c */ /* 0x000fe20003f05270 */
[----:B--2---:R-:W-:-:S03]  /*1d90*/  IMAD.WIDE.U32 R16, R14, R23, RZ ;  /* 0x000000170e107225 */ /* 0x004fc600078e00ff */
[----:B------:R-:W-:-:S04]  /*1da0*/  IADD3 R16, P1, PT, R16, R4, RZ ;  /* 0x0000000410107210 */ /* 0x000fc80007f3e0ff */
[----:B------:R-:W-:Y:S01]  /*1db0*/  IADD3.X R4, PT, PT, R17, UR4, RZ, P1, !PT ;  /* 0x0000000411047c10 */ /* 0x000fe20008ffe4ff */
[----:B------:R1:W-:Y:S04]  /*1dc0*/  STL [R21], R16 ;  /* 0x0000001015007387 */ /* 0x0003e80000100800 */
[----:B------:R-:W-:Y:S05]  /*1dd0*/  @P0 BRA `(.L_x_31) ;  /* 0xfffffffc00d80947 */ /* 0x000fea000383ffff */
        /* <DEDUP_REMOVED lines=12> */
[----:B------:R-:W-:Y:S01]  /*1ea0*/  UMOV UR5, 0x3bf921fb ;  /* 0x3bf921fb00057882 */ /* 0x000fe20000000000 */
[----:B------:R-:W-:-:S02]  /*1eb0*/  ISETP.GE.AND P1, PT, R13, RZ, PT ;  /* 0x000000ff0d00720c */ /* 0x000fc40003f26270 */
[-C--:B--2---:R-:W-:Y:S02]  /*1ec0*/  @P0 SHF.L.W.U32.HI R3, R6, R14.reuse, R3 ;  /* 0x0000000e06030219 */ /* 0x084fe40000010e03 */
[----:B---3--:R-:W-:-:S04]  /*1ed0*/  @P0 SHF.L.W.U32.HI R6, R7, R14, R6 ;  /* 0x0000000e07060219 */ /* 0x008fc80000010e06 */
[C-C-:B-1----:R-:W-:Y:S02]  /*1ee0*/  SHF.L.W.U32.HI R16, R6.reuse, 0x2, R3.reuse ;  /* 0x0000000206107819 */ /* 0x142fe40000010e03 */
[----:B------:R-:W-:Y:S02]  /*1ef0*/  SHF.L.U32 R6, R6, 0x2, RZ ;  /* 0x0000000206067819 */ /* 0x000fe400000006ff */
[----:B------:R-:W-:Y:S02]  /*1f00*/  SHF.R.S32.HI R7, RZ, 0x1f, R16 ;  /* 0x0000001fff077819 */ /* 0x000fe40000011410 */
[----:B------:R-:W-:Y:S02]  /*1f10*/  SHF.R.U32.HI R3, RZ, 0x1e, R3 ;  /* 0x0000001eff037819 */ /* 0x000fe40000011603 */
[C---:B------:R-:W-:Y:S02]  /*1f20*/  LOP3.LUT R6, R7.reuse, R6, RZ, 0x3c, !PT ;  /* 0x0000000607067212 */ /* 0x040fe400078e3cff */
[----:B------:R-:W-:-:S02]  /*1f30*/  LOP3.LUT R7, R7, R16, RZ, 0x3c, !PT ;  /* 0x0000001007077212 */ /* 0x000fc400078e3cff */
[C---:B------:R-:W-:Y:S02]  /*1f40*/  LOP3.LUT R13, R16.reuse, R13, RZ, 0x3c, !PT ;  /* 0x0000000d100d7212 */ /* 0x040fe400078e3cff */
[----:B------:R-:W-:Y:S02]  /*1f50*/  LEA.HI R17, R16, R3, RZ, 0x1 ;  /* 0x0000000310117211 */ /* 0x000fe400078f08ff */
[----:B------:R-:W1:Y:S01]  /*1f60*/  I2F.F64.S64 R6, R6 ;  /* 0x0000000600067312 */ /* 0x000e620000301c00 */
[----:B------:R-:W-:Y:S02]  /*1f70*/  ISETP.GE.AND P0, PT, R13, RZ, PT ;  /* 0x000000ff0d00720c */ /* 0x000fe40003f06270 */
[----:B------:R-:W-:-:S04]  /*1f80*/  IADD3 R3, PT, PT, -R17, RZ, RZ ;  /* 0x000000ff11037210 */ /* 0x000fc80007ffe1ff */
[----:B------:R-:W-:Y:S01]  /*1f90*/  @!P1 MOV R17, R3 ;  /* 0x0000000300119202 */ /* 0x000fe20000000f00 */
[----:B-1----:R-:W-:-:S10]  /*1fa0*/  DMUL R14, R6, UR4 ;  /* 0x00000004060e7c28 */ /* 0x002fd40008000000 */
[----:B------:R-:W1:Y:S02]  /*1fb0*/  F2F.F32.F64 R14, R14 ;  /* 0x0000000e000e7310 */ /* 0x000e640000301000 */
[----:B01----:R-:W-:-:S07]  /*1fc0*/  FSEL R16, -R14, R14, !P0 ;  /* 0x0000000e0e107208 */ /* 0x003fce0004000100 */
.L_x_30:
[----:B------:R-:W-:Y:S05]  /*1fd0*/  BSYNC.RECONVERGENT B0 ;  /* 0x0000000000007941 */ /* 0x000fea0003800200 */
.L_x_29:
[----:B------:R-:W0:Y:S01]  /*1fe0*/  LDCU UR4, c[0x0][0x3f4] ;  /* 0x00007e80ff0477ac */ /* 0x000e220008000800 */
[----:B------:R-:W-:Y:S01]  /*1ff0*/  FMUL R4, R16, R16 ;  /* 0x0000001010047220 */ /* 0x000fe20000400000 */
[----:B------:R-:W-:Y:S02]  /*2000*/  LOP3.LUT R3, R17, 0x1, RZ, 0xc0, !PT ;  /* 0x0000000111037812 */ /* 0x000fe400078ec0ff */
[----:B------:R-:W-:Y:S01]  /*2010*/  IADD3 R11, PT, PT, R11, 0x1, RZ ;  /* 0x000000010b0b7810 */ /* 0x000fe20007ffe0ff */
[----:B------:R-:W-:Y:S01]  /*2020*/  FFMA R18, R4, R18, -0.0013887860113754868507 ;  /* 0xbab607ed04127423 */ /* 0x000fe20000000012 */
[----:B------:R-:W-:Y:S02]  /*2030*/  ISETP.NE.U32.AND P0, PT, R3, 0x1, PT ;  /* 0x000000010300780c */ /* 0x000fe40003f05070 */
[----:B------:R-:W-:Y:S02]  /*2040*/  LOP3.LUT P1, RZ, R17, 0x2, RZ, 0xc0, !PT ;  /* 0x0000000211ff7812 */ /* 0x000fe4000782c0ff */
[----:B------:R-:W-:-:S02]  /*2050*/  FSEL R19, R19, 0.041666727513074874878, P0 ;  /* 0x3d2aaabb13137808 */ /* 0x000fc40000000000 */
[----:B------:R-:W-:Y:S02]  /*2060*/  FSEL R3, R18, -0.00019574658654164522886, !P0 ;  /* 0xb94d415312037808 */ /* 0x000fe40004000000 */
[----:B------:R-:W-:-:S03]  /*2070*/  FSEL R8, -R8, -0.4999999701976776123, P0 ;  /* 0xbeffffff08087808 */ /* 0x000fc60000000100 */
[----:B------:R-:W-:Y:S01]  /*2080*/  FFMA R19, R4, R3, R19 ;  /* 0x0000000304137223 */ /* 0x000fe20000000013 */
[----:B------:R-:W-:Y:S02]  /*2090*/  FSEL R3, R16, 1, P0 ;  /* 0x3f80000010037808 */ /* 0x000fe40000000000 */
[----:B0-----:R-:W-:Y:S01]  /*20a0*/  ISETP.NE.AND P0, PT, R11, UR4, PT ;  /* 0x000000040b007c0c */ /* 0x001fe2000bf05270 */
[C---:B------:R-:W-:Y:S02]  /*20b0*/  FFMA R8, R4.reuse, R19, R8 ;  /* 0x0000001304087223 */ /* 0x040fe40000000008 */
[----:B------:R-:W-:-:S04]  /*20c0*/  FFMA R4, R4, R3, RZ ;  /* 0x0000000304047223 */ /* 0x000fc800000000ff */
[----:B------:R-:W-:-:S04]  /*20d0*/  FFMA R3, R4, R8, R3 ;  /* 0x0000000804037223 */ /* 0x000fc80000000003 */
[----:B------:R-:W-:-:S04]  /*20e0*/  @P1 FADD R3, RZ, -R3 ;  /* 0x80000003ff031221 */ /* 0x000fc80000000000 */
[----:B------:R-:W-:Y:S01]  /*20f0*/  FFMA R10, R12, R3, R10 ;  /* 0x000000030c0a7223 */ /* 0x000fe2000000000a */
[----:B------:R-:W-:Y:S06]  /*2100*/  @P0 BRA `(.L_x_32) ;  /* 0xfffffff400080947 */ /* 0x000fec000383ffff */
.L_x_25:
[CC--:B------:R-:W-:Y:S01]  /*2110*/  FSETP.GT.AND P2, PT, |R10|.reuse, |R9|.reuse, PT ;  /* 0x400000090a00720b */ /* 0x0c0fe20003f44200 */
[----:B------:R-:W-:Y:S03]  /*2120*/  BSSY.RECONVERGENT B0, `(.L_x_33) ;  /* 0x000000e000007945 */ /* 0x000fe60003800200 */
[----:B------:R-:W-:Y:S02]  /*2130*/  FSEL R4, |R10|, |R9|, P2 ;  /* 0x400000090a047208 */ /* 0x000fe40001000200 */
[----:B------:R-:W-:Y:S02]  /*2140*/  FSEL R3, |R9|, |R10|, P2 ;  /* 0x4000000a09037208 */ /* 0x000fe40001000200 */
[----:B------:R-:W0:Y:S08]  /*2150*/  MUFU.RCP R7, R4 ;  /* 0x0000000400077308 */ /* 0x000e300000001000 */
[----:B------:R-:W1:Y:S01]  /*2160*/  FCHK P0, R3, R4 ;  /* 0x0000000403007302 */ /* 0x000e620000000000 */
[----:B0-----:R-:W-:-:S04]  /*2170*/  FFMA R6, -R4, R7, 1 ;  /* 0x3f80000004067423 */ /* 0x001fc80000000107 */
[----:B------:R-:W-:-:S04]  /*2180*/  FFMA R6, R7, R6, R7 ;  /* 0x0000000607067223 */ /* 0x000fc80000000007 */
[----:B------:R-:W-:-:S04]  /*2190*/  FFMA R7, R3, R6, RZ ;  /* 0x0000000603077223 */ /* 0x000fc800000000ff */
[----:B------:R-:W-:-:S04]  /*21a0*/  FFMA R8, -R4, R7, R3 ;  /* 0x0000000704087223 */ /* 0x000fc80000000103 */
[----:B------:R-:W-:Y:S01]  /*21b0*/  FFMA R6, R6, R8, R7 ;  /* 0x0000000806067223 */ /* 0x000fe20000000007 */
[----:B-1----:R-:W-:Y:S06]  /*21c0*/  @!P0 BRA `(.L_x_34) ;  /* 0x00000000000c8947 */ /* 0x002fec0003800000 */
[----:B------:R-:W-:-:S07]  /*21d0*/  MOV R6, 0x21f0 ;  /* 0x000021f000067802 */ /* 0x000fce0000000f00 */
[----:B------:R-:W-:Y:S05]  /*21e0*/  CALL.REL.NOINC `($__internal_2_$__cuda_sm3x_div_rn_noftz_f32_slowpath) ;  /* 0x0000004000007944 */ /* 0x000fea0003c00000 */
[----:B------:R-:W-:-:S07]  /*21f0*/  MOV R6, R3 ;  /* 0x0000000300067202 */ /* 0x000fce0000000f00 */
.L_x_34:
[----:B------:R-:W-:Y:S05]  /*2200*/  BSYNC.RECONVERGENT B0 ;  /* 0x0000000000007941 */ /* 0x000fea0003800200 */
.L_x_33:
[----:B------:R-:W-:Y:S02]  /*2210*/  HFMA2 R8, -RZ, RZ, 0.89990234375, 10328 ;  /* 0x3b33710bff087431 */ /* 0x000fe400000001ff */
[----:B------:R-:W-:Y:S01]  /*2220*/  FMUL R3, R6, R6 ;  /* 0x0000000606037220 */ /* 0x000fe20000400000 */
[----:B------:R-:W0:Y:S01]  /*2230*/  LDCU.U8 UR4, c[0x0][0x428] ;  /* 0x00008500ff0477ac */ /* 0x000e220008000000 */
[C---:B------:R-:W-:Y:S02]  /*2240*/  ISETP.GE.AND P0, PT, R9.reuse, RZ, PT ;  /* 0x000000ff0900720c */ /* 0x040fe40003f06270 */
[----:B------:R-:W-:Y:S02]  /*2250*/  FSETP.NEU.AND P3, PT, |R9|, |R10|, PT ;  /* 0x4000000a0900720b */ /* 0x000fe40003f6d200 */
[----:B------:R-:W-:Y:S01]  /*2260*/  FSETP.NEU.AND P1, PT, R4, RZ, PT ;  /* 0x000000ff0400720b */ /* 0x000fe20003f2d000 */
[----:B------:R-:W-:-:S04]  /*2270*/  FFMA R8, R3, R8, -0.015681877732276916504 ;  /* 0xbc80774803087423 */ /* 0x000fc80000000008 */
[----:B------:R-:W-:-:S04]  /*2280*/  FFMA R8, R3, R8, 0.042200751602649688721 ;  /* 0x3d2cdab203087423 */ /* 0x000fc80000000008 */
[----:B------:R-:W-:Y:S01]  /*2290*/  FFMA R8, R3, R8, -0.074792981147766113281 ;  /* 0xbd992d1003087423 */ /* 0x000fe20000000008 */
[----:B0-----:R-:W-:-:S03]  /*22a0*/  UPRMT UR4, UR4, 0x8880, URZ ;  /* 0x0000888004047896 */ /* 0x001fc600080000ff */
[----:B------:R-:W-:Y:S01]  /*22b0*/  FFMA R8, R3, R8, 0.10640415549278259277 ;  /* 0x3dd9ea6c03087423 */ /* 0x000fe20000000008 */
[----:B------:R-:W-:-:S03]  /*22c0*/  UISETP.NE.AND UP0, UPT, UR4, URZ, UPT ;  /* 0x000000ff0400728c */ /* 0x000fc6000bf05270 */
[----:B------:R-:W-:-:S04]  /*22d0*/  FFMA R8, R3, R8, -0.14207722246646881104 ;  /* 0xbe117cb103087423 */ /* 0x000fc80000000008 */
        /* <DEDUP_REMOVED lines=11> */
[----:B------:R-:W-:Y:S01]  /*2390*/  @!P3 FSEL R11, R3, 0.78539818525314331055, !P0 ;  /* 0x3f490fdb030bb808 */ /* 0x000fe20004000000 */
[----:B------:R-:W-:Y:S01]  /*23a0*/  FADD R3, |R10|, |R9| ;  /* 0x400000090a037221 */ /* 0x000fe20000000200 */
[----:B------:R-:W-:-:S04]  /*23b0*/  @!P1 FSEL R11, RZ, 3.1415927410125732422, P0 ;  /* 0x40490fdbff0b9808 */ /* 0x000fc80000000000 */
[----:B------:R-:W-:Y:S02]  /*23c0*/  FSETP.NAN.AND P0, PT, R3, R3, PT ;  /* 0x000000030300720b */ /* 0x000fe40003f08000 */
[----:B------:R-:W-:-:S04]  /*23d0*/  LOP3.LUT R10, R11, 0x80000000, R10, 0xb8, !PT ;  /* 0x800000000b0a7812 */ /* 0x000fc800078eb80a */
[----:B------:R-:W-:Y:S01]  /*23e0*/  FSEL R3, R3, R10, P0 ;  /* 0x0000000a03037208 */ /* 0x000fe20000000000 */
[----:B------:R-:W-:Y:S06]  /*23f0*/  BRA.U !UP0, `(.L_x_35) ;  /* 0x0000000108347547 */ /* 0x000fec000b800000 */
[----:B------:R-:W0:Y:S01]  /*2400*/  LDC.64 R6, c[0x0][0x390] ;  /* 0x0000e400ff067b82 */ /* 0x000e220000000a00 */
[----:B------:R-:W1:Y:S01]  /*2410*/  LDCU.U8 UR4, c[0x0][0x3a8] ;  /* 0x00007500ff0477ac */ /* 0x000e620008000000 */
[----:B------:R-:W2:Y:S01]  /*2420*/  LDCU UR5, c[0x0][0x42c] ;  /* 0x00008580ff0577ac */ /* 0x000ea20008000800 */
[----:B0-----:R-:W-:-:S05]  /*2430*/  IMAD.WIDE R6, R20, 0x4, R6 ;  /* 0x0000000414067825 */ /* 0x001fca00078e0206 */
[----:B------:R-:W3:Y:S01]  /*2440*/  LDG.E R4, desc[UR8][R6.64] ;  /* 0x0000000806047981 */ /* 0x000ee2000c1e1900 */
[----:B-1----:R-:W-:-:S04]  /*2450*/  UPRMT UR4, UR4, 0x8880, URZ ;  /* 0x0000888004047896 */ /* 0x002fc800080000ff */
[----:B------:R-:W-:Y:S01]  /*2460*/  UISETP.NE.AND UP0, UPT, UR4, URZ, UPT ;  /* 0x000000ff0400728c */ /* 0x000fe2000bf05270 */
[----:B---3--:R-:W-:-:S05]  /*2470*/  FADD R8, R3, -R4 ;  /* 0x8000000403087221 */ /* 0x008fca0000000000 */
[----:B--2---:R-:W-:-:S04]  /*2480*/  FSETP.GT.AND P0, PT, |R8|, UR5, PT ;  /* 0x0000000508007c0b */ /* 0x004fc8000bf04200 */
[----:B------:R-:W-:Y:S01]  /*2490*/  FSEL R3, R4, R3, P0 ;  /* 0x0000000304037208 */ /* 0x000fe20000000000 */
[----:B------:R-:W-:Y:S08]  /*24a0*/  BRA.U !UP0, `(.L_x_36) ;  /* 0x0000003508747547 */ /* 0x000ff0000b800000 */
[----:B------:R0:W-:Y:S01]  /*24b0*/  STG.E desc[UR8][R6.64], R3 ;  /* 0x0000000306007986 */ /* 0x0001e2000c101908 */
[----:B------:R-:W-:Y:S05]  /*24c0*/  BRA `(.L_x_37) ;  /* 0x0000000000107947 */ /* 0x000fea0003800000 */
.L_x_35:
[----:B------:R-:W0:Y:S02]  /*24d0*/  LDCU.U8 UR4, c[0x0][0x3a8] ;  /* 0x00007500ff0477ac */ /* 0x000e240008000000 */
[----:B0-----:R-:W-:-:S04]  /*24e0*/  UPRMT UR4, UR4, 0x8880, URZ ;  /* 0x0000888004047896 */ /* 0x001fc800080000ff */
[----:B------:R-:W-:-:S09]  /*24f0*/  UISETP.NE.AND UP0, UPT, UR4, URZ, UPT ;  /* 0x000000ff0400728c */ /* 0x000fd2000bf05270 */
[----:B------:R-:W-:Y:S05]  /*2500*/  BRA.U !UP0, `(.L_x_36) ;  /* 0x00000035085c7547 */ /* 0x000fea000b800000 */
.L_x_37:
[----:B------:R-:W1:Y:S01]  /*2510*/  LDCU.U8 UR4, c[0x0][0x3f8] ;  /* 0x00007f00ff0477ac */ /* 0x000e620008000000 */
[----:B0-----:R-:W-:Y:S01]  /*2520*/  MOV R7, 0x401921fb ;  /* 0x401921fb00077802 */ /* 0x001fe20000000f00 */
[----:B------:R-:W-:Y:S01]  /*2530*/  UMOV UR6, 0x54442d18 ;  /* 0x54442d1800067882 */ /* 0x000fe20000000000 */
[----:B-1----:R-:W-:-:S04]  /*2540*/  UPRMT UR4, UR4, 0x8880, URZ ;  /* 0x0000888004047896 */ /* 0x002fc800080000ff */
[----:B------:R-:W-:-:S09]  /*2550*/  UISETP.NE.AND UP0, UPT, UR4, URZ, UPT ;  /* 0x000000ff0400728c */ /* 0x000fd2000bf05270 */
[----:B------:R-:W-:Y:S05]  /*2560*/  BRA.U !UP0, `(.L_x_38) ;  /* 0x0000000108947547 */ /* 0x000fea000b800000 */
[----:B------:R-:W0:Y:S02]  /*2570*/  LDC.64 R10, c[0x0][0x400] ;  /* 0x00010000ff0a7b82 */ /* 0x000e240000000a00 */
[----:B0-----:R-:W-:-:S06]  /*2580*/  IMAD.WIDE R10, R20, 0x4, R10 ;  /* 0x00000004140a7825 */ /* 0x001fcc00078e020a */
[----:B------:R-:W2:Y:S01]  /*2590*/  LDG.E R10, desc[UR8][R10.64] ;  /* 0x000000080a0a7981 */ /* 0x000ea2000c1e1900 */
[----:B------:R-:W0:Y:S01]  /*25a0*/  MUFU.RCP64H R13, 6.283184051513671875 ;  /* 0x401921fb000d7908 */ /* 0x000e220000001800 */
[----:B------:R-:W-:Y:S01]  /*25b0*/  HFMA2 R8, -RZ, RZ, 68.25, 0.07958984375 ;  /* 0x54442d18ff087431 */ /* 0x000fe200000001ff */
[----:B------:R-:W-:Y:S01]  /*25c0*/  MOV R9, 0x401921fb ;  /* 0x401921fb00097802 */ /* 0x000fe20000000f00 */
[----:B------:R-:W-:Y:S01]  /*25d0*/  HFMA2 R12, -RZ, RZ, 0, 5.9604644775390625e-08 ;  /* 0x00000001ff0c7431 */ /* 0x000fe200000001ff */
[----:B------:R-:W-:Y:S01]  /*25e0*/  UMOV UR4, 0x54442d18 ;  /* 0x54442d1800047882 */ /* 0x000fe20000000000 */
[----:B------:R-:W-:Y:S01]  /*25f0*/  UMOV UR5, 0x400921fb ;  /* 0x400921fb00057882 */ /* 0x000fe20000000000 */
[----:B------:R-:W-:Y:S03]  /*2600*/  BSSY.RECONVERGENT B0, `(.L_x_39) ;  /* 0x0000016000007945 */ /* 0x000fe60003800200 */
[----:B0-----:R-:W-:-:S08]  /*2610*/  DFMA R14, R12, -R8, 1 ;  /* 0x3ff000000c0e742b */ /* 0x001fd00000000808 */
[----:B------:R-:W-:-:S08]  /*2620*/  DFMA R14, R14, R14, R14 ;  /* 0x0000000e0e0e722b */ /* 0x000fd0000000000e */
[----:B------:R-:W-:-:S08]  /*2630*/  DFMA R14, R12, R14, R12 ;  /* 0x0000000e0c0e722b */ /* 0x000fd0000000000c */
[----:B------:R-:W-:-:S08]  /*2640*/  DFMA R16, R14, -R8, 1 ;  /* 0x3ff000000e10742b */ /* 0x000fd00000000808 */
[----:B------:R-:W-:Y:S01]  /*2650*/  DFMA R16, R14, R16, R14 ;  /* 0x000000100e10722b */ /* 0x000fe2000000000e */
[----:B--2---:R-:W-:-:S04]  /*2660*/  FADD R3, R3, -R10 ;  /* 0x8000000a03037221 */ /* 0x004fc80000000000 */
[----:B------:R-:W0:Y:S02]  /*2670*/  F2F.F64.F32 R12, R3 ;  /* 0x00000003000c7310 */ /* 0x000e240000201800 */
[----:B0-----:R-:W-:-:S08]  /*2680*/  DADD R10, R12, UR4 ;  /* 0x000000040c0a7e29 */ /* 0x001fd00008000000 */
[----:B------:R-:W-:Y:S02]  /*2690*/  DMUL R14, R10, R16 ;  /* 0x000000100a0e7228 */ /* 0x000fe40000000000 */
[----:B------:R-:W-:-:S06]  /*26a0*/  FSETP.GEU.AND P1, PT, |R11|, 6.5827683646048100446e-37, PT ;  /* 0x036000000b00780b */ /* 0x000fcc0003f2e200 */
[----:B------:R-:W-:-:S08]  /*26b0*/  DFMA R8, R14, -R8, R10 ;  /* 0x800000080e08722b */ /* 0x000fd0000000000a */
[----:B------:R-:W-:-:S10]  /*26c0*/  DFMA R8, R16, R8, R14 ;  /* 0x000000081008722b */ /* 0x000fd4000000000e */
[----:B------:R-:W-:-:S05]  /*26d0*/  FFMA R4, RZ, 2.3926990032196044922, R9 ;  /* 0x401921fbff047823 */ /* 0x000fca0000000009 */
[----:B------:R-:W-:-:S13]  /*26e0*/  FSETP.GT.AND P0, PT, |R4|, 1.469367938527859385e-39, PT ;  /* 0x001000000400780b */ /* 0x000fda0003f04200 */
[----:B------:R-:W-:Y:S05]  /*26f0*/  @P0 BRA P1, `(.L_x_40) ;  /* 0x0000000000180947 */ /* 0x000fea0000800000 */
[----:B------:R-:W-:Y:S02]  /*2700*/  MOV R8, R10 ;  /* 0x0000000a00087202 */ /* 0x000fe40000000f00 */
[----:B------:R-:W-:Y:S02]  /*2710*/  MOV R9, R11 ;  /* 0x0000000b00097202 */ /* 0x000fe40000000f00 */
[----:B------:R-:W-:-:S07]  /*2720*/  MOV R4, 0x2740 ;  /* 0x0000274000047802 */ /* 0x000fce0000000f00 */
[----:B------:R-:W-:Y:S05]  /*2730*/  CALL.REL.NOINC `($__internal_0_$__cuda_sm20_div_rn_f64_full) ;  /* 0x0000003000e07944 */ /* 0x000fea0003c00000 */
[----:B------:R-:W-:Y:S02]  /*2740*/  MOV R8, R16 ;  /* 0x0000001000087202 */ /* 0x000fe40000000f00 */
[----:B------:R-:W-:-:S07]  /*2750*/  MOV R9, R17 ;  /* 0x0000001100097202 */ /* 0x000fce0000000f00 */
.L_x_40:
[----:B------:R-:W-:Y:S05]  /*2760*/  BSYNC.RECONVERGENT B0 ;  /* 0x0000000000007941 */ /* 0x000fea0003800200 */
.L_x_39:
[----:B------:R-:W0:Y:S01]  /*2770*/  FRND.F64.FLOOR R8, R8 ;  /* 0x0000000800087313 */ /* 0x000e220000305800 */
[----:B------:R-:W-:Y:S01]  /*2780*/  UMOV UR4, 0x54442d18 ;  /* 0x54442d1800047882 */ /* 0x000fe20000000000 */
[----:B------:R-:W-:Y:S02]  /*2790*/  UMOV UR5, 0x401921fb ;  /* 0x401921fb00057882 */ /* 0x000fe40000000000 */
[----:B0-----:R-:W-:-:S06]  /*27a0*/  DFMA R12, R8, -UR4, R12 ;  /* 0x80000004080c7c2b */ /* 0x001fcc000800000c */
[----:B------:R0:W1:Y:S05]  /*27b0*/  F2F.F32.F64 R3, R12 ;  /* 0x0000000c00037310 */ /* 0x00006a0000301000 */
.L_x_38:
[----:B------:R-:W2:Y:S02]  /*27c0*/  LDCU.U8 UR4, c[0x0][0x408] ;  /* 0x00008100ff0477ac */ /* 0x000ea40008000000 */
[----:B--2---:R-:W-:-:S04]  /*27d0*/  UPRMT UR4, UR4, 0x8880, URZ ;  /* 0x0000888004047896 */ /* 0x004fc800080000ff */
[----:B------:R-:W-:-:S09]  /*27e0*/  UISETP.NE.AND UP0, UPT, UR4, URZ, UPT ;  /* 0x000000ff0400728c */ /* 0x000fd2000bf05270 */
[----:B------:R-:W-:Y:S05]  /*27f0*/  BRA.U !UP0, `(.L_x_41) ;  /* 0x0000002d08347547 */ /* 0x000fea000b800000 */
[----:B------:R-:W2:Y:S01]  /*2800*/  LDCU UR6, c[0x0][0x40c] ;  /* 0x00008180ff0677ac */ /* 0x000ea20008000800 */
[----:B------:R-:W-:Y:S01]  /*2810*/  BSSY.RECONVERGENT B0, `(.L_x_42) ;  /* 0x000000c000007945 */ /* 0x000fe20003800200 */
[----:B--2---:R-:W-:-:S13]  /*2820*/  ISETP.GE.AND P0, PT, R5, UR6, PT ;  /* 0x0000000605007c0c */ /* 0x004fda000bf06270 */
[----:B------:R-:W-:Y:S05]  /*2830*/  @P0 BRA `(.L_x_43) ;  /* 0x0000000000240947 */ /* 0x000fea0003800000 */
[----:B------:R-:W2:Y:S02]  /*2840*/  LDC.64 R6, c[0x0][0x410] ;  /* 0x00010400ff067b82 */ /* 0x000ea40000000a00 */
[----:B--2---:R-:W-:-:S06]  /*2850*/  IMAD.WIDE.U32 R6, R5, 0x4, R6 ;  /* 0x0000000405067825 */ /* 0x004fcc00078e0006 */
[----:B------:R-:W2:Y:S01]  /*2860*/  LDG.E R6, desc[UR8][R6.64] ;  /* 0x0000000806067981 */ /* 0x000ea2000c1e1900 */
[----:B------:R-:W3:Y:S01]  /*2870*/  S2UR UR5, SR_CgaCtaId ;  /* 0x00000000000579c3 */ /* 0x000ee20000008800 */
[----:B------:R-:W-:Y:S02]  /*2880*/  UMOV UR4, 0x400 ;  /* 0x0000040000047882 */ /* 0x000fe40000000000 */
[----:B------:R-:W-:-:S04]  /*2890*/  UIADD3 UR4, UPT, UPT, UR4, 0x304, URZ ;  /* 0x0000030404047890 */ /* 0x000fc8000fffe0ff */
[----:B---3--:R-:W-:-:S06]  /*28a0*/  ULEA UR4, UR5, UR4, 0x18 ;  /* 0x0000000405047291 */ /* 0x008fcc000f8ec0ff */
[----:B------:R-:W-:-:S05]  /*28b0*/  LEA R5, R5, UR4, 0x2 ;  /* 0x0000000405057c11 */ /* 0x000fca000f8e10ff */
[----:B--2---:R2:W-:Y:S02]  /*28c0*/  STS [R5], R6 ;  /* 0x0000000605007388 */ /* 0x0045e40000000800 */
.L_x_43:
[----:B------:R-:W-:Y:S05]  /*28d0*/  BSYNC.RECONVERGENT B0 ;  /* 0x0000000000007941 */ /* 0x000fea0003800200 */
.L_x_42:
[----:B------:R-:W-:Y:S01]  /*28e0*/  BAR.SYNC.DEFER_BLOCKING 0x0 ;  /* 0x0000000000007b1d */ /* 0x000fe20000010000 */
[----:B------:R-:W-:Y:S01]  /*28f0*/  UISETP.GT.AND UP0, UPT, UR6, 0x37, UPT ;  /* 0x000000370600788c */ /* 0x000fe2000bf04270 */
[----:B------:R-:W-:-:S08]  /*2900*/  MOV R17, RZ ;  /* 0x000000ff00117202 */ /* 0x000fd00000000f00 */
[----:B------:R-:W-:Y:S05]  /*2910*/  BRA.U UP0, `(.L_x_44) ;  /* 0x0000000100147547 */ /* 0x000fea000b800000 */
[----:B------:R-:W-:-:S09]  /*2920*/  UISETP.NE.AND UP0, UPT, UR6, 0x14, UPT ;  /* 0x000000140600788c */ /* 0x000fd2000bf05270 */
[----:B------:R-:W-:Y:S05]  /*2930*/  BRA.U !UP0, `(.L_x_45) ;  /* 0x0000002508e87547 */ /* 0x000fea000b800000 */
[----:B------:R-:W-:-:S09]  /*2940*/  UISETP.NE.AND UP0, UPT, UR6, 0x23, UPT ;  /* 0x000000230600788c */ /* 0x000fd2000bf05270 */
[----:B------:R-:W-:Y:S05]  /*2950*/  BRA.U !UP0, `(.L_x_46) ;  /* 0x0000002108d47547 */ /* 0x000fea000b800000 */
[----:B------:R-:W-:Y:S05]  /*2960*/  BRA `(.L_x_47) ;  /* 0x0000002800b87947 */ /* 0x000fea0003800000 */
.L_x_44:
[----:B------:R-:W-:-:S09]  /*2970*/  UISETP.NE.AND UP0, UPT, UR6, 0x38, UPT ;  /* 0x000000380600788c */ /* 0x000fd2000bf05270 */
[----:B------:R-:W-:Y:S05]  /*2980*/  BRA.U !UP0, `(.L_x_48) ;  /* 0x0000001d08007547 */ /* 0x000fea000b800000 */
[----:B------:R-:W-:-:S09]  /*2990*/  UISETP.NE.AND UP0, UPT, UR6, 0x54, UPT ;  /* 0x000000540600788c */ /* 0x000fd2000bf05270 */
[----:B------:R-:W-:Y:S05]  /*29a0*/  BRA.U !UP0, `(.L_x_49) ;  /* 0x00000011082c7547 */ /* 0x000fea000b800000 */
[----:B------:R-:W-:-:S09]  /*29b0*/  UISETP.NE.AND UP0, UPT, UR6, 0x78, UPT ;  /* 0x000000780600788c */ /* 0x000fd2000bf05270 */
[----:B------:R-:W-:Y:S05]  /*29c0*/  BRA.U UP0, `(.L_x_47) ;  /* 0x0000002900a07547 */ /* 0x000fea000b800000 */
[----:B------:R-:W3:Y:S01]  /*29d0*/  S2UR UR5, SR_CgaCtaId ;  /* 0x00000000000579c3 */ /* 0x000ee20000008800 */
[----:B------:R-:W-:Y:S02]  /*29e0*/  UMOV UR4, 0x400 ;  /* 0x0000040000047882 */ /* 0x000fe40000000000 */
[----:B---3--:R-:W-:-:S09]  /*29f0*/  ULEA UR4, UR5, UR4, 0x18 ;  /* 0x0000000405047291 */ /* 0x008fd2000f8ec0ff */
[----:B------:R-:W3:Y:S04]  /*2a00*/  LDS.128 R8, [UR4+0x450] ;  /* 0x00045004ff087984 */ /* 0x000ee80008000c00 */
[----:B0-----:R-:W0:Y:S04]  /*2a10*/  LDS.128 R12, [UR4+0x460] ;  /* 0x00046004ff0c7984 */ /* 0x001e280008000c00 */
[----:B--2---:R-:W2:Y:S01]  /*2a20*/  LDS.128 R4, [UR4+0x470] ;  /* 0x00047004ff047984 */ /* 0x004ea20008000c00 */
[C---:B---3--:R-:W-:Y:S01]  /*2a30*/  FMUL R9, R0.reuse, R9 ;  /* 0x0000000900097220 */ /* 0x048fe20000400000 */
[C---:B------:R-:W-:Y:S01]  /*2a40*/  FMUL R17, R0.reuse, R10 ;  /* 0x0000000a00117220 */ /* 0x040fe20000400000 */
[----:B------:R-:W-:-:S02]  /*2a50*/  FMUL R11, R0, R11 ;  /* 0x0000000b000b7220 */ /* 0x000fc40000400000 */
[C---:B------:R-:W-:Y:S01]  /*2a60*/  FMUL R9, R0.reuse, R9 ;  /* 0x0000000900097220 */ /* 0x040fe20000400000 */
[C---:B------:R-:W-:Y:S01]  /*2a70*/  FMUL R17, R0.reuse, R17 ;  /* 0x0000001100117220 */ /* 0x040fe20000400000 */
[C---:B------:R-:W-:Y:S01]  /*2a80*/  FMUL R11, R0.reuse, R11 ;  /* 0x0000000b000b7220 */ /* 0x040fe20000400000 */
[C---:B0-----:R-:W-:Y:S01]  /*2a90*/  FMUL R19, R0.reuse, R12 ;  /* 0x0000000c00137220 */ /* 0x041fe20000400000 */
[C---:B------:R-:W-:Y:S01]  /*2aa0*/  FMUL R9, R0.reuse, R9 ;  /* 0x0000000900097220 */ /* 0x040fe20000400000 */
        /* <DEDUP_REMOVED lines=15> */
[C---:B------:R-:W-:Y:S01]  /*2ba0*/  FFMA R9, R0.reuse, R9, RZ ;  /* 0x0000000900097223 */ /* 0x040fe200000000ff */
[C---:B------:R-:W-:Y:S01]  /*2bb0*/  FMUL R19, R0.reuse, R19 ;  /* 0x0000001300137220 */ /* 0x040fe20000400000 */
[C---:B--2---:R-:W-:Y:S01]  /*2bc0*/  FMUL R5, R0.reuse, R5 ;  /* 0x0000000500057220 */ /* 0x044fe20000400000 */
[----:B------:R-:W-:Y:S01]  /*2bd0*/  FMUL R13, R0, R13 ;  /* 0x0000000d000d7220 */ /* 0x000fe20000400000 */
[----:B------:R-:W-:Y:S01]  /*2be0*/  FFMA R8, R2, R17, R9 ;  /* 0x0000001102087223 */ /* 0x000fe20000000009 */
[----:B------:R-:W-:Y:S01]  /*2bf0*/  FMUL R9, R0, R14 ;  /* 0x0000000e00097220 */ /* 0x000fe20000400000 */
[----:B------:R-:W-:Y:S01]  /*2c00*/  FMUL R19, R2, R19 ;  /* 0x0000001302137220 */ /* 0x000fe20000400000 */
[C---:B------:R-:W-:Y:S01]  /*2c10*/  FMUL R17, R0.reuse, R15 ;  /* 0x0000000f00117220 */ /* 0x040fe20000400000 */
[----:B-1----:R-:W-:Y:S01]  /*2c20*/  FFMA R11, R11, R3, R8 ;  /* 0x000000030b0b7223 */ /* 0x002fe20000000008 */
[C---:B------:R-:W-:Y:S01]  /*2c30*/  FMUL R13, R0.reuse, R13 ;  /* 0x0000000d000d7220 */ /* 0x040fe20000400000 */
[C---:B------:R-:W-:Y:S01]  /*2c40*/  FMUL R15, R0.reuse, R9 ;  /* 0x00000009000f7220 */ /* 0x040fe20000400000 */
[----:B------:R-:W-:Y:S01]  /*2c50*/  FMUL R17, R0, R17 ;  /* 0x0000001100117220 */ /* 0x000fe20000400000 */
[----:B------:R-:W-:Y:S01]  /*2c60*/  FFMA R12, R2, R19, R11 ;  /* 0x00000013020c7223 */ /* 0x000fe2000000000b */
[C---:B------:R-:W-:Y:S01]  /*2c70*/  FMUL R13, R0.reuse, R13 ;  /* 0x0000000d000d7220 */ /* 0x040fe20000400000 */
[----:B------:R-:W0:Y:S01]  /*2c80*/  LDS.128 R8, [UR4+0x480] ;  /* 0x00048004ff087984 */ /* 0x000e220008000c00 */
[C---:B------:R-:W-:Y:S01]  /*2c90*/  FMUL R15, R0.reuse, R15 ;  /* 0x0000000f000f7220 */ /* 0x040fe20000400000 */
[C---:B------:R-:W-:Y:S01]  /*2ca0*/  FMUL R17, R0.reuse, R17 ;  /* 0x0000001100117220 */ /* 0x040fe20000400000 */
[C---:B------:R-:W-:Y:S01]  /*2cb0*/  FMUL R13, R0.reuse, R13 ;  /* 0x0000000d000d7220 */ /* 0x040fe20000400000 */
[C---:B------:R-:W-:Y:S01]  /*2cc0*/  FMUL R19, R0.reuse, R4 ;  /* 0x0000000400137220 */ /* 0x040fe20000400000 */
[C---:B------:R-:W-:Y:S01]  /*2cd0*/  FMUL R15, R0.reuse, R15 ;  /* 0x0000000f000f7220 */ /* 0x040fe20000400000 */
[----:B------:R-:W-:Y:S01]  /*2ce0*/  FMUL R17, R0, R17 ;  /* 0x0000001100117220 */ /* 0x000fe20000400000 */
[----:B------:R-:W-:Y:S01]  /*2cf0*/  FMUL R13, R2, R13 ;  /* 0x0000000d020d7220 */ /* 0x000fe20000400000 */
[C---:B------:R-:W-:Y:S01]  /*2d00*/  FMUL R19, R0.reuse, R19 ;  /* 0x0000001300137220 */ /* 0x040fe20000400000 */
[----:B------:R-:W-:Y:S01]  /*2d10*/  FMUL R4, R0, R15 ;  /* 0x0000000f00047220 */ /* 0x000fe20000400000 */
[----:B------:R-:W-:Y:S01]  /*2d20*/  FMUL R17, R2, R17 ;  /* 0x0000001102117220 */ /* 0x000fe20000400000 */
[-C--:B------:R-:W-:Y:S01]  /*2d30*/  FFMA R12, R13, R3.reuse, R12 ;  /* 0x000000030d0c7223 */ /* 0x080fe2000000000c */
[----:B------:R-:W-:Y:S01]  /*2d40*/  FMUL R15, R0, R6 ;  /* 0x00000006000f7220 */ /* 0x000fe20000400000 */
[----:B------:R-:W-:Y:S01]  /*2d50*/  FMUL R13, R4, R3 ;  /* 0x00000003040d7220 */ /* 0x000fe20000400000 */
[----:B------:R-:W-:Y:S01]  /*2d60*/  FMUL R17, R2, R17 ;  /* 0x0000001102117220 */ /* 0x000fe20000400000 */
[C---:B------:R-:W-:Y:S01]  /*2d70*/  FMUL R19, R0.reuse, R19 ;  /* 0x0000001300137220 */ /* 0x040fe20000400000 */
[C---:B------:R-:W-:Y:S01]  /*2d80*/  FMUL R5, R0.reuse, R5 ;  /* 0x0000000500057220 */ /* 0x040fe20000400000 */
[----:B------:R-:W-:Y:S01]  /*2d90*/  FFMA R13, R13, R3, R12 ;  /* 0x000000030d0d7223 */ /* 0x000fe2000000000c */
[C---:B------:R-:W-:Y:S01]  /*2da0*/  FMUL R15, R0.reuse, R15 ;  /* 0x0000000f000f7220 */ /* 0x040fe20000400000 */
[C---:B------:R-:W-:Y:S01]  /*2db0*/  FMUL R19, R0.reuse, R19 ;  /* 0x0000001300137220 */ /* 0x040fe20000400000 */
[----:B------:R-:W-:Y:S01]  /*2dc0*/  FMUL R5, R0, R5 ;  /* 0x0000000500057220 */ /* 0x000fe20000400000 */
[----:B------:R-:W-:Y:S01]  /*2dd0*/  FFMA R4, R2, R17, R13 ;  /* 0x0000001102047223 */ /* 0x000fe2000000000d */
[C---:B------:R-:W-:Y:S01]  /*2de0*/  FMUL R13, R0.reuse, R7 ;  /* 0x00000007000d7220 */ /* 0x040fe20000400000 */
[----:B------:R-:W-:Y:S01]  /*2df0*/  FMUL R7, R0, R15 ;  /* 0x0000000f00077220 */ /* 0x000fe20000400000 */
[----:B------:R-:W-:Y:S01]  /*2e00*/  FMUL R19, R2, R19 ;  /* 0x0000001302137220 */ /* 0x000fe20000400000 */
[C---:B------:R-:W-:Y:S01]  /*2e10*/  FMUL R5, R0.reuse, R5 ;  /* 0x0000000500057220 */ /* 0x040fe20000400000 */
[C---:B------:R-:W-:Y:S01]  /*2e20*/  FMUL R17, R0.reuse, R13 ;  /* 0x0000000d00117220 */ /* 0x040fe20000400000 */
[----:B------:R-:W-:Y:S01]  /*2e30*/  FMUL R16, R0, R7 ;  /* 0x0000000700107220 */ /* 0x000fe20000400000 */
[----:B------:R-:W1:Y:S01]  /*2e40*/  LDS.128 R12, [UR4+0x490] ;  /* 0x00049004ff0c7984 */ /* 0x000e620008000c00 */
[C---:B------:R-:W-:Y:S01]  /*2e50*/  FMUL R19, R2.reuse, R19 ;  /* 0x0000001302137220 */ /* 0x040fe20000400000 */
[----:B------:R-:W-:Y:S01]  /*2e60*/  FMUL R6, R2, R5 ;  /* 0x0000000502067220 */ /* 0x000fe20000400000 */
[----:B------:R-:W-:Y:S01]  /*2e70*/  FMUL R17, R0, R17 ;  /* 0x0000001100117220 */ /* 0x000fe20000400000 */
[-C--:B------:R-:W-:Y:S01]  /*2e80*/  FMUL R16, R16, R3.reuse ;  /* 0x0000000310107220 */ /* 0x080fe20000400000 */
[-C--:B------:R-:W-:Y:S01]  /*2e90*/  FFMA R4, R19, R3.reuse, R4 ;  /* 0x0000000313047223 */ /* 0x080fe20000000004 */
[----:B------:R-:W-:Y:S01]  /*2ea0*/  FMUL R5, R6, R3 ;  /* 0x0000000306057220 */ /* 0x000fe20000400000 */
[----:B------:R-:W-:-:S03]  /*2eb0*/  FMUL R17, R2, R17 ;  /* 0x0000001102117220 */ /* 0x000fc60000400000 */
[-C--:B------:R-:W-:Y:S01]  /*2ec0*/  FFMA R4, R5, R3.reuse, R4 ;  /* 0x0000000305047223 */ /* 0x080fe20000000004 */
[----:B------:R-:W-:Y:S01]  /*2ed0*/  FMUL R5, R16, R3 ;  /* 0x0000000310057220 */ /* 0x000fe20000400000 */
[----:B0-----:R-:W-:Y:S01]  /*2ee0*/  FMUL R7, R0, R8 ;  /* 0x0000000800077220 */ /* 0x001fe20000400000 */
[----:B------:R-:W-:Y:S01]  /*2ef0*/  FMUL R17, R2, R17 ;  /* 0x0000001102117220 */ /* 0x000fe20000400000 */
[C---:B------:R-:W-:Y:S01]  /*2f00*/  FMUL R9, R0.reuse, R9 ;  /* 0x0000000900097220 */ /* 0x040fe20000400000 */
[----:B------:R-:W-:Y:S01]  /*2f10*/  FFMA R5, R5, R3, R4 ;  /* 0x0000000305057223 */ /* 0x000fe20000000004 */
[----:B------:R-:W-:Y:S01]  /*2f20*/  FMUL R7, R0, R7 ;  /* 0x0000000700077220 */ /* 0x000fe20000400000 */
[----:B------:R-:W-:Y:S01]  /*2f30*/  FMUL R17, R2, R17 ;  /* 0x0000001102117220 */ /* 0x000fe20000400000 */
        /* <DEDUP_REMOVED lines=8> */
[----:B------:R-:W-:Y:S01]  /*2fc0*/  FMUL R17, R0, R17 ;  /* 0x0000001100117220 */ /* 0x000fe20000400000 */
[C---:B------:R-:W-:Y:S01]  /*2fd0*/  FMUL R11, R2.reuse, R5 ;  /* 0x00000005020b7220 */ /* 0x040fe20000400000 */
[----:B------:R-:W-:-:S02]  /*2fe0*/  FMUL R9, R2, R7 ;  /* 0x0000000702097220 */ /* 0x000fc40000400000 */
[----:B------:R-:W-:Y:S01]  /*2ff0*/  FMUL R17, R0, R17 ;  /* 0x0000001100117220 */ /* 0x000fe20000400000 */
[C---:B------:R-:W-:Y:S01]  /*3000*/  FMUL R10, R2.reuse, R11 ;  /* 0x0000000b020a7220 */ /* 0x040fe20000400000 */
[C---:B------:R-:W-:Y:S01]  /*3010*/  FMUL R9, R2.reuse, R9 ;  /* 0x0000000902097220 */ /* 0x040fe20000400000 */
[----:B------:R-:W0:Y:S01]  /*3020*/  LDS.128 R4, [UR4+0x4a0] ;  /* 0x0004a004ff047984 */ /* 0x000e220008000c00 */
[----:B------:R-:W-:Y:S02]  /*3030*/  FMUL R16, R2, R17 ;  /* 0x0000001102107220 */ /* 0x000fe40000400000 */
[-C--:B------:R-:W-:Y:S01]  /*3040*/  FFMA R8, R9, R3.reuse, R8 ;  /* 0x0000000309087223 */ /* 0x080fe20000000008 */
[----:B------:R-:W-:Y:S01]  /*3050*/  FMUL R9, R10, R3 ;  /* 0x000000030a097220 */ /* 0x000fe20000400000 */
[----:B------:R-:W-:Y:S01]  /*3060*/  FMUL R10, R0, R19 ;  /* 0x00000013000a7220 */ /* 0x000fe20000400000 */
[-C--:B------:R-:W-:Y:S01]  /*3070*/  FMUL R16, R16, R3.reuse ;  /* 0x0000000310107220 */ /* 0x080fe20000400000 */
[----:B-1----:R-:W-:Y:S01]  /*3080*/  FMUL R11, R0, R12 ;  /* 0x0000000c000b7220 */ /* 0x002fe20000400000 */
[-C--:B------:R-:W-:Y:S01]  /*3090*/  FFMA R8, R9, R3.reuse, R8 ;  /* 0x0000000309087223 */ /* 0x080fe20000000008 */
[-C--:B------:R-:W-:Y:S01]  /*30a0*/  FMUL R10, R10, R3.reuse ;  /* 0x000000030a0a7220 */ /* 0x080fe20000400000 */
[----:B------:R-:W-:Y:S01]  /*30b0*/  FMUL R9, R16, R3 ;  /* 0x0000000310097220 */ /* 0x000fe20000400000 */
[C---:B------:R-:W-:Y:S01]  /*30c0*/  FMUL R11, R0.reuse, R11 ;  /* 0x0000000b000b7220 */ /* 0x040fe20000400000 */
[----:B------:R-:W-:Y:S01]  /*30d0*/  FMUL R13, R0, R13 ;  /* 0x0000000d000d7220 */ /* 0x000fe20000400000 */
[-C--:B------:R-:W-:Y:S01]  /*30e0*/  FMUL R10, R10, R3.reuse ;  /* 0x000000030a0a7220 */ /* 0x080fe20000400000 */
[----:B------:R-:W-:Y:S01]  /*30f0*/  FFMA R8, R9, R3, R8 ;  /* 0x0000000309087223 */ /* 0x000fe20000000008 */
[----:B------:R-:W-:Y:S01]  /*3100*/  FMUL R11, R2, R11 ;  /* 0x0000000b020b7220 */ /* 0x000fe20000400000 */
[----:B------:R-:W-:Y:S01]  /*3110*/  FMUL R17, R0, R13 ;  /* 0x0000000d00117220 */ /* 0x000fe20000400000 */
[----:B------:R-:W-:Y:S01]  /*3120*/  FMUL R9, R10, R3 ;  /* 0x000000030a097220 */ /* 0x000fe20000400000 */
[----:B------:R-:W-:Y:S01]  /*3130*/  FMUL R21, R0, R15 ;  /* 0x0000000f00157220 */ /* 0x000fe20000400000 */
[C---:B------:R-:W-:Y:S01]  /*3140*/  FMUL R11, R2.reuse, R11 ;  /* 0x0000000b020b7220 */ /* 0x040fe20000400000 */
[----:B------:R-:W-:Y:S01]  /*3150*/  FMUL R17, R2, R17 ;  /* 0x0000001102117220 */ /* 0x000fe20000400000 */
[----:B------:R-:W-:Y:S01]  /*3160*/  FFMA R13, R9, R3, R8 ;  /* 0x00000003090d7223 */ /* 0x000fe20000000008 */
[----:B------:R-:W-:Y:S01]  /*3170*/  FMUL R9, R0, R14 ;  /* 0x0000000e00097220 */ /* 0x000fe20000400000 */
[C---:B------:R-:W-:Y:S01]  /*3180*/  FMUL R15, R2.reuse, R11 ;  /* 0x0000000b020f7220 */ /* 0x040fe20000400000 */
[----:B------:R-:W-:Y:S01]  /*3190*/  FMUL R17, R2, R17 ;  /* 0x0000001102117220 */ /* 0x000fe20000400000 */
[C---:B------:R-:W-:Y:S01]  /*31a0*/  FMUL R21, R0.reuse, R21 ;  /* 0x0000001500157220 */ /* 0x040fe20000400000 */
[----:B------:R-:W-:Y:S01]  /*31b0*/  FMUL R19, R0, R9 ;  /* 0x0000000900137220 */ /* 0x000fe20000400000 */
[C---:B------:R-:W-:Y:S01]  /*31c0*/  FMUL R15, R2.reuse, R15 ;  /* 0x0000000f020f7220 */ /* 0x040fe20000400000 */
[----:B------:R-:W1:Y:S01]  /*31d0*/  LDS.128 R8, [UR4+0x4b0] ;  /* 0x0004b004ff087984 */ /* 0x000e620008000c00 */
[C---:B------:R-:W-:Y:S01]  /*31e0*/  FMUL R17, R2.reuse, R17 ;  /* 0x0000001102117220 */ /* 0x040fe20000400000 */
[C---:B------:R-:W-:Y:S01]  /*31f0*/  FMUL R19, R2.reuse, R19 ;  /* 0x0000001302137220 */ /* 0x040fe20000400000 */
[C---:B------:R-:W-:Y:S01]  /*3200*/  FFMA R12, R2.reuse, R15, R13 ;  /* 0x0000000f020c7223 */ /* 0x040fe2000000000d */
[C---:B------:R-:W-:Y:S01]  /*3210*/  FMUL R21, R2.reuse, R21 ;  /* 0x0000001502157220 */ /* 0x040fe20000400000 */
[C---:B------:R-:W-:Y:S01]  /*3220*/  FMUL R17, R2.reuse, R17 ;  /* 0x0000001102117220 */ /* 0x040fe20000400000 */
[----:B------:R-:W-:-:S02]  /*3230*/  FMUL R19, R2, R19 ;  /* 0x0000001302137220 */ /* 0x000fc40000400000 */
[----:B------:R-:W-:Y:S01]  /*3240*/  FMUL R14, R2, R21 ;  /* 0x00000015020e7220 */ /* 0x000fe20000400000 */
[----:B------:R-:W-:Y:S01]  /*3250*/  FFMA R12, R17, R3, R12 ;  /* 0x00000003110c7223 */ /* 0x000fe2000000000c */
[----:B0-----:R-:W-:Y:S01]  /*3260*/  FMUL R13, R0, R4 ;  /* 0x00000004000d7220 */ /* 0x001fe20000400000 */
[----:B------:R-:W-:Y:S01]  /*3270*/  FMUL R4, R2, R19 ;  /* 0x0000001302047220 */ /* 0x000fe20000400000 */
[----:B------:R-:W-:Y:S01]  /*3280*/  FMUL R5, R0, R5 ;  /* 0x0000000500057220 */ /* 0x000fe20000400000 */
[----:B------:R-:W-:Y:S01]  /*3290*/  FMUL R14, R14, R3 ;  /* 0x000000030e0e7220 */ /* 0x000fe20000400000 */
[----:B------:R-:W-:Y:S01]  /*32a0*/  FMUL R15, R0, R13 ;  /* 0x0000000d000f7220 */ /* 0x000fe20000400000 */
[----:B------:R-:W-:Y:S01]  /*32b0*/  FMUL R13, R4, R3 ;  /* 0x00000003040d7220 */ /* 0x000fe20000400000 */
[----:B------:R-:W-:Y:S01]  /*32c0*/  FMUL R16, R0, R5 ;  /* 0x0000000500107220 */ /* 0x000fe20000400000 */
[----:B------:R-:W-:Y:S01]  /*32d0*/  FMUL R5, R14, R3 ;  /* 0x000000030e057220 */ /* 0x000fe20000400000 */
[----:B------:R-:W-:Y:S01]  /*32e0*/  FMUL R4, R2, R15 ;  /* 0x0000000f02047220 */ /* 0x000fe20000400000 */
[-C--:B------:R-:W-:Y:S01]  /*32f0*/  FFMA R12, R13, R3.reuse, R12 ;  /* 0x000000030d0c7223 */ /* 0x080fe2000000000c */
[----:B------:R-:W-:Y:S01]  /*3300*/  FMUL R13, R0, R6 ;  /* 0x00000006000d7220 */ /* 0x000fe20000400000 */
[-C--:B------:R-:W-:Y:S01]  /*3310*/  FMUL R16, R16, R3.reuse ;  /* 0x0000000310107220 */ /* 0x080fe20000400000 */
[-C--:B------:R-:W-:Y:S01]  /*3320*/  FMUL R14, R4, R3.reuse ;  /* 0x00000003040e7220 */ /* 0x080fe20000400000 */
[----:B------:R-:W-:Y:S01]  /*3330*/  FFMA R4, R5, R3, R12 ;  /* 0x0000000305047223 */ /* 0x000fe2000000000c */
[----:B------:R-:W-:Y:S01]  /*3340*/  FMUL R17, R2, R13 ;  /* 0x0000000d02117220 */ /* 0x000fe20000400000 */
[-C--:B------:R-:W-:Y:S01]  /*3350*/  FMUL R16, R16, R3.reuse ;  /* 0x0000000310107220 */ /* 0x080fe20000400000 */
[----:B------:R-:W-:Y:S01]  /*3360*/  FMUL R6, R14, R3 ;  /* 0x000000030e067220 */ /* 0x000fe20000400000 */
[----:B------:R-:W-:Y:S01]  /*3370*/  FMUL R7, R0, R7 ;  /* 0x0000000700077220 */ /* 0x000fe20000400000 */
[----:B------:R-:W-:Y:S01]  /*3380*/  FMUL R17, R2, R17 ;  /* 0x0000001102117220 */ /* 0x000fe20000400000 */
[----:B------:R-:W0:Y:S01]  /*3390*/  LDS.128 R12, [UR4+0x4c0] ;  /* 0x0004c004ff0c7984 */ /* 0x000e220008000c00 */
[-C--:B------:R-:W-:Y:S01]  /*33a0*/  FMUL R5, R6, R3.reuse ;  /* 0x0000000306057220 */ /* 0x080fe20000400000 */
[----:B------:R-:W-:Y:S01]  /*33b0*/  FMUL R16, R16, R3 ;  /* 0x0000000310107220 */ /* 0x000fe20000400000 */
[C---:B------:R-:W-:Y:S01]  /*33c0*/  FMUL R17, R2.reuse, R17 ;  /* 0x0000001102117220 */ /* 0x040fe20000400000 */
[----:B------:R-:W-:Y:S01]  /*33d0*/  FMUL R7, R2, R7 ;  /* 0x0000000702077220 */ /* 0x000fe20000400000 */
[-C--:B------:R-:W-:Y:S01]  /*33e0*/  FFMA R4, R5, R3.reuse, R4 ;  /* 0x0000000305047223 */ /* 0x080fe20000000004 */
[----:B------:R-:W-:Y:S01]  /*33f0*/  FMUL R5, R16, R3 ;  /* 0x0000000310057220 */ /* 0x000fe20000400000 */
[C---:B------:R-:W-:Y:S01]  /*3400*/  FMUL R17, R2.reuse, R17 ;  /* 0x0000001102117220 */ /* 0x040fe20000400000 */
[----:B------:R-:W-:Y:S01]  /*3410*/  FMUL R7, R2, R7 ;  /* 0x0000000702077220 */ /* 0x000fe20000400000 */
[----:B-1----:R-:W-:Y:S01]  /*3420*/  FMUL R19, R0, R8 ;  /* 0x0000000800137220 */ /* 0x002fe20000400000 */
[----:B------:R-:W-:Y:S01]  /*3430*/  FFMA R5, R5, R3, R4 ;  /* 0x0000000305057223 */ /* 0x000fe20000000004 */
[----:B------:R-:W-:Y:S01]  /*3440*/  FMUL R8, R2, R17 ;  /* 0x0000001102087220 */ /* 0x000fe20000400000 */
[----:B------:R-:W-:Y:S01]  /*3450*/  FMUL R17, R0, R9 ;  /* 0x0000000900117220 */ /* 0x000fe20000400000 */
[C---:B------:R-:W-:Y:S01]  /*3460*/  FMUL R19, R2.reuse, R19 ;  /* 0x0000001302137220 */ /* 0x040fe20000400000 */
[C---:B------:R-:W-:Y:S01]  /*3470*/  FMUL R9, R2.reuse, R7 ;  /* 0x0000000702097220 */ /* 0x040fe20000400000 */
[C---:B------:R-:W-:Y:S01]  /*3480*/  FFMA R8, R2.reuse, R8, R5 ;  /* 0x0000000802087223 */ /* 0x040fe20000000005 */
[C---:B------:R-:W-:Y:S01]  /*3490*/  FMUL R17, R2.reuse, R17 ;  /* 0x0000001102117220 */ /* 0x040fe20000400000 */
[C---:B------:R-:W-:Y:S01]  /*34a0*/  FMUL R19, R2.reuse, R19 ;  /* 0x0000001302137220 */ /* 0x040fe20000400000 */
[----:B------:R-:W-:Y:S01]  /*34b0*/  FMUL R9, R2, R9 ;  /* 0x0000000902097220 */ /* 0x000fe20000400000 */
[----:B------:R-:W1:Y:S01]  /*34c0*/  LDS.128 R4, [UR4+0x4d0] ;  /* 0x0004d004ff047984 */ /* 0x000e620008000c00 */
[----:B------:R-:W-:Y:S01]  /*34d0*/  FMUL R21, R0, R10 ;  /* 0x0000000a00157220 */ /* 0x000fe20000400000 */
[C---:B------:R-:W-:Y:S01]  /*34e0*/  FMUL R19, R2.reuse, R19 ;  /* 0x0000001302137220 */ /* 0x040fe20000400000 */
[C---:B------:R-:W-:Y:S01]  /*34f0*/  FMUL R9, R2.reuse, R9 ;  /* 0x0000000902097220 */ /* 0x040fe20000400000 */
[C---:B------:R-:W-:Y:S01]  /*3500*/  FMUL R17, R2.reuse, R17 ;  /* 0x0000001102117220 */ /* 0x040fe20000400000 */
[C---:B------:R-:W-:Y:S01]  /*3510*/  FMUL R21, R2.reuse, R21 ;  /* 0x0000001502157220 */ /* 0x040fe20000400000 */
[C---:B------:R-:W-:Y:S01]  /*3520*/  FMUL R10, R2.reuse, R19 ;  /* 0x00000013020a7220 */ /* 0x040fe20000400000 */
[----:B------:R-:W-:Y:S01]  /*3530*/  FFMA R8, R9, R3, R8 ;  /* 0x0000000309087223 */ /* 0x000fe20000000008 */
[----:B------:R-:W-:Y:S01]  /*3540*/  FMUL R16, R2, R17 ;  /* 0x0000001102107220 */ /* 0x000fe20000400000 */
[----:B------:R-:W-:Y:S01]  /*3550*/  FMUL R11, R0, R11 ;  /* 0x0000000b000b7220 */ /* 0x000fe20000400000 */
[----:B------:R-:W-:Y:S01]  /*3560*/  FMUL R9, R10, R3 ;  /* 0x000000030a097220 */ /* 0x000fe20000400000 */
[----:B------:R-:W-:Y:S01]  /*3570*/  FMUL R10, R2, R21 ;  /* 0x00000015020a7220 */ /* 0x000fe20000400000 */
[----:B------:R-:W-:-:S02]  /*3580*/  FMUL R16, R16, R3 ;  /* 0x0000000310107220 */ /* 0x000fc40000400000 */
[-C--:B------:R-:W-:Y:S01]  /*3590*/  FFMA R8, R9, R3.reuse, R8 ;  /* 0x0000000309087223 */ /* 0x080fe20000000008 */
[-C--:B------:R-:W-:Y:S01]  /*35a0*/  FMUL R10, R10, R3.reuse ;  /* 0x000000030a0a7220 */ /* 0x080fe20000400000 */
[----:B------:R-:W-:Y:S01]  /*35b0*/  FMUL R9, R16, R3 ;  /* 0x0000000310097220 */ /* 0x000fe20000400000 */
[----:B------:R-:W-:Y:S02]  /*35c0*/  FMUL R16, R2, R11 ;  /* 0x0000000b02107220 */ /* 0x000fe40000400000 */
[-C--:B------:R-:W-:Y:S01]  /*35d0*/  FMUL R10, R10, R3.reuse ;  /* 0x000000030a0a7220 */ /* 0x080fe20000400000 */
[-C--:B------:R-:W-:Y:S01]  /*35e0*/  FFMA R8, R9, R3.reuse, R8 ;  /* 0x0000000309087223 */ /* 0x080fe20000000008 */
[----:B0-----:R-:W-:Y:S01]  /*35f0*/  FMUL R12, R0, R12 ;  /* 0x0000000c000c7220 */ /* 0x001fe20000400000 */
[-C--:B------:R-:W-:Y:S01]  /*3600*/  FMUL R16, R16, R3.reuse ;  /* 0x0000000310107220 */ /* 0x080fe20000400000 */
[----:B------:R-:W-:Y:S01]  /*3610*/  FMUL R9, R10, R3 ;  /* 0x000000030a097220 */ /* 0x000fe20000400000 */
[----:B------:R-:W-:Y:S01]  /*3620*/  FMUL R13, R2, R13 ;  /* 0x0000000d020d7220 */ /* 0x000fe20000400000 */
[-C--:B------:R-:W-:Y:S01]  /*3630*/  FMUL R12, R12, R3.reuse ;  /* 0x000000030c0c7220 */ /* 0x080fe20000400000 */
[-C--:B------:R-:W-:Y:S01]  /*3640*/  FMUL R16, R16, R3.reuse ;  /* 0x0000000310107220 */ /* 0x080fe20000400000 */
[----:B------:R-:W-:Y:S01]  /*3650*/  FFMA R10, R9, R3, R8 ;  /* 0x00000003090a7223 */ /* 0x000fe20000000008 */
[----:B------:R-:W-:Y:S01]  /*3660*/  FMUL R13, R2, R13 ;  /* 0x0000000d020d7220 */ /* 0x000fe20000400000 */
[----:B------:R-:W0:Y:S01]  /*3670*/  LDS R8, [UR4+0x4e0] ;  /* 0x0004e004ff087984 */ /* 0x000e220008000800 */
[-C--:B------:R-:W-:Y:S01]  /*3680*/  FMUL R12, R12, R3.reuse ;  /* 0x000000030c0c7220 */ /* 0x080fe20000400000 */
[----:B------:R-:W-:Y:S01]  /*3690*/  FMUL R11, R2, R14 ;  /* 0x0000000e020b7220 */ /* 0x000fe20000400000 */
[----:B------:R-:W-:Y:S01]  /*36a0*/  FMUL R16, R16, R3 ;  /* 0x0000000310107220 */ /* 0x000fe20000400000 */
[----:B------:R-:W-:Y:S01]  /*36b0*/  FMUL R13, R2, R13 ;  /* 0x0000000d020d7220 */ /* 0x000fe20000400000 */
[----:B------:R-:W-:Y:S01]  /*36c0*/  FMUL R12, R12, R3 ;  /* 0x000000030c0c7220 */ /* 0x000fe20000400000 */
[C---:B------:R-:W-:Y:S01]  /*36d0*/  FMUL R11, R2.reuse, R11 ;  /* 0x0000000b020b7220 */ /* 0x040fe20000400000 */
[----:B------:R-:W-:Y:S01]  /*36e0*/  FMUL R15, R2, R15 ;  /* 0x0000000f020f7220 */ /* 0x000fe20000400000 */
[-C--:B------:R-:W-:Y:S01]  /*36f0*/  FMUL R9, R16, R3.reuse ;  /* 0x0000000310097220 */ /* 0x080fe20000400000 */
[----:B------:R-:W-:Y:S01]  /*3700*/  FMUL R12, R12, R3 ;  /* 0x000000030c0c7220 */ /* 0x000fe20000400000 */
[C---:B------:R-:W-:Y:S01]  /*3710*/  FMUL R13, R2.reuse, R13 ;  /* 0x0000000d020d7220 */ /* 0x040fe20000400000 */
[C---:B------:R-:W-:Y:S01]  /*3720*/  FMUL R11, R2.reuse, R11 ;  /* 0x0000000b020b7220 */ /* 0x040fe20000400000 */
[C---:B------:R-:W-:Y:S01]  /*3730*/  FMUL R15, R2.reuse, R15 ;  /* 0x0000000f020f7220 */ /* 0x040fe20000400000 */
[----:B-1----:R-:W-:Y:S01]  /*3740*/  FMUL R17, R2, R4 ;  /* 0x0000000402117220 */ /* 0x002fe20000400000 */
[-C--:B------:R-:W-:Y:S01]  /*3750*/  FFMA R10, R9, R3.reuse, R10 ;  /* 0x00000003090a7223 */ /* 0x080fe2000000000a */
[----:B------:R-:W-:Y:S01]  /*3760*/  FMUL R9, R12, R3 ;  /* 0x000000030c097220 */ /* 0x000fe20000400000 */
[C---:B------:R-:W-:Y:S01]  /*3770*/  FMUL R13, R2.reuse, R13 ;  /* 0x0000000d020d7220 */ /* 0x040fe20000400000 */
[C---:B------:R-:W-:Y:S01]  /*3780*/  FMUL R11, R2.reuse, R11 ;  /* 0x0000000b020b7220 */ /* 0x040fe20000400000 */
[C---:B------:R-:W-:Y:S01]  /*3790*/  FMUL R15, R2.reuse, R15 ;  /* 0x0000000f020f7220 */ /* 0x040fe20000400000 */
[C---:B------:R-:W-:Y:S01]  /*37a0*/  FMUL R17, R2.reuse, R17 ;  /* 0x0000001102117220 */ /* 0x040fe20000400000 */
[----:B------:R-:W-:Y:S01]  /*37b0*/  FFMA R9, R9, R3, R10 ;  /* 0x0000000309097223 */ /* 0x000fe2000000000a */
[C---:B------:R-:W-:Y:S01]  /*37c0*/  FMUL R13, R2.reuse, R13 ;  /* 0x0000000d020d7220 */ /* 0x040fe20000400000 */
[C---:B------:R-:W-:Y:S01]  /*37d0*/  FMUL R11, R2.reuse, R11 ;  /* 0x0000000b020b7220 */ /* 0x040fe20000400000 */
[C---:B------:R-:W-:Y:S01]  /*37e0*/  FMUL R15, R2.reuse, R15 ;  /* 0x0000000f020f7220 */ /* 0x040fe20000400000 */
[C---:B------:R-:W-:Y:S01]  /*37f0*/  FMUL R17, R2.reuse, R17 ;  /* 0x0000001102117220 */ /* 0x040fe20000400000 */
[C---:B------:R-:W-:Y:S01]  /*3800*/  FFMA R4, R2.reuse, R13, R9 ;  /* 0x0000000d02047223 */ /* 0x040fe20000000009 */
[C---:B------:R-:W-:Y:S01]  /*3810*/  FMUL R11, R2.reuse, R11 ;  /* 0x0000000b020b7220 */ /* 0x040fe20000400000 */
[C---:B------:R-:W-:Y:S01]  /*3820*/  FMUL R10, R2.reuse, R15 ;  /* 0x0000000f020a7220 */ /* 0x040fe20000400000 */
[C---:B------:R-:W-:Y:S01]  /*3830*/  FMUL R12, R2.reuse, R17 ;  /* 0x00000011020c7220 */ /* 0x040fe20000400000 */
[----:B------:R-:W-:Y:S01]  /*3840*/  FMUL R9, R2, R5 ;  /* 0x0000000502097220 */ /* 0x000fe20000400000 */
[-C--:B------:R-:W-:Y:S01]  /*3850*/  FFMA R4, R11, R3.reuse, R4 ;  /* 0x000000030b047223 */ /* 0x080fe20000000004 */
[-C--:B------:R-:W-:Y:S01]  /*3860*/  FMUL R5, R10, R3.reuse ;  /* 0x000000030a057220 */ /* 0x080fe20000400000 */
[----:B------:R-:W-:Y:S01]  /*3870*/  FMUL R12, R12, R3 ;  /* 0x000000030c0c7220 */ /* 0x000fe20000400000 */
[C---:B------:R-:W-:Y:S01]  /*3880*/  FMUL R9, R2.reuse, R9 ;  /* 0x0000000902097220 */ /* 0x040fe20000400000 */
[----:B------:R-:W-:Y:S01]  /*3890*/  FMUL R11, R2, R6 ;  /* 0x00000006020b7220 */ /* 0x000fe20000400000 */
[-C--:B------:R-:W-:Y:S01]  /*38a0*/  FFMA R4, R5, R3.reuse, R4 ;  /* 0x0000000305047223 */ /* 0x080fe20000000004 */
[----:B------:R-:W-:Y:S01]  /*38b0*/  FMUL R5, R12, R3 ;  /* 0x000000030c057220 */ /* 0x000fe20000400000 */
[C---:B------:R-:W-:Y:S01]  /*38c0*/  FMUL R6, R2.reuse, R9 ;  /* 0x0000000902067220 */ /* 0x040fe20000400000 */
[C---:B------:R-:W-:Y:S01]  /*38d0*/  FMUL R12, R2.reuse, R7 ;  /* 0x00000007020c7220 */ /* 0x040fe20000400000 */
[----:B------:R-:W-:Y:S01]  /*38e0*/  FMUL R10, R2, R11 ;  /* 0x0000000b020a7220 */ /* 0x000fe20000400000 */
[-C--:B0-----:R-:W-:Y:S01]  /*38f0*/  FMUL R8, R8, R3.reuse ;  /* 0x0000000308087220 */ /* 0x081fe20000400000 */
[-C--:B------:R-:W-:Y:S01]  /*3900*/  FMUL R6, R6, R3.reuse ;  /* 0x0000000306067220 */ /* 0x080fe20000400000 */
[-C--:B------:R-:W-:Y:S01]  /*3910*/  FMUL R12, R12, R3.reuse ;  /* 0x000000030c0c7220 */ /* 0x080fe20000400000 */
[-C--:B------:R-:W-:Y:S01]  /*3920*/  FMUL R10, R10, R3.reuse ;  /* 0x000000030a0a7220 */ /* 0x080fe20000400000 */
[-C--:B------:R-:W-:Y:S01]  /*3930*/  FMUL R8, R8, R3.reuse ;  /* 0x0000000308087220 */ /* 0x080fe20000400000 */
[-C--:B------:R-:W-:Y:S01]  /*3940*/  FMUL R6, R6, R3.reuse ;  /* 0x0000000306067220 */ /* 0x080fe20000400000 */
[-C--:B------:R-:W-:Y:S01]  /*3950*/  FMUL R12, R12, R3.reuse ;  /* 0x000000030c0c7220 */ /* 0x080fe20000400000 */
[-C--:B------:R-:W-:Y:S01]  /*3960*/  FMUL R10, R10, R3.reuse ;  /* 0x000000030a0a7220 */ /* 0x080fe20000400000 */
[-C--:B------:R-:W-:Y:S01]  /*3970*/  FFMA R4, R5, R3.reuse, R4 ;  /* 0x0000000305047223 */ /* 0x080fe20000000004 */
[-C--:B------:R-:W-:Y:S01]  /*3980*/  FMUL R5, R6, R3.reuse ;  /* 0x0000000306057220 */ /* 0x080fe20000400000 */
[-C--:B------:R-:W-:Y:S01]  /*3990*/  FMUL R8, R8, R3.reuse ;  /* 0x0000000308087220 */ /* 0x080fe20000400000 */
[-C--:B------:R-:W-:Y:S01]  /*39a0*/  FMUL R12, R12, R3.reuse ;  /* 0x000000030c0c7220 */ /* 0x080fe20000400000 */
[-C--:B------:R-:W-:Y:S01]  /*39b0*/  FMUL R10, R10, R3.reuse ;  /* 0x000000030a0a7220 */ /* 0x080fe20000400000 */
[-C--:B------:R-:W-:Y:S01]  /*39c0*/  FFMA R4, R5, R3.reuse, R4 ;  /* 0x0000000305047223 */ /* 0x080fe20000000004 */
[-C--:B------:R-:W-:Y:S01]  /*39d0*/  FMUL R8, R8, R3.reuse ;  /* 0x0000000308087220 */ /* 0x080fe20000400000 */
[-C--:B------:R-:W-:Y:S01]  /*39e0*/  FMUL R12, R12, R3.reuse ;  /* 0x000000030c0c7220 */ /* 0x080fe20000400000 */
[----:B------:R-:W-:-:S02]  /*39f0*/  FMUL R5, R10, R3 ;  /* 0x000000030a057220 */ /* 0x000fc40000400000 */
[-C--:B------:R-:W-:Y:S01]  /*3a00*/  FMUL R8, R8, R3.reuse ;  /* 0x0000000308087220 */ /* 0x080fe20000400000 */
[-C--:B------:R-:W-:Y:S01]  /*3a10*/  FMUL R7, R12, R3.reuse ;  /* 0x000000030c077220 */ /* 0x080fe20000400000 */
[-C--:B------:R-:W-:Y:S02]  /*3a20*/  FFMA R4, R5, R3.reuse, R4 ;  /* 0x0000000305047223 */ /* 0x080fe40000000004 */
[-C--:B------:R-:W-:Y:S02]  /*3a30*/  FMUL R17, R8, R3.reuse ;  /* 0x0000000308117220 */ /* 0x080fe40000400000 */
[----:B------:R-:W-:-:S04]  /*3a40*/  FFMA R4, R7, R3, R4 ;  /* 0x0000000307047223 */ /* 0x000fc80000000004 */
[----:B------:R-:W-:-:S07]  /*3a50*/  FFMA R17, R17, R3, R4 ;  /* 0x0000000311117223 */ /* 0x000fce0000000004 */
.L_x_49:
[----:B------:R-:W3:Y:S01]  /*3a60*/  S2UR UR5, SR_CgaCtaId ;  /* 0x00000000000579c3 */ /* 0x000ee20000008800 */
[----:B------:R-:W-:Y:S02]  /*3a70*/  UMOV UR4, 0x400 ;  /* 0x0000040000047882 */ /* 0x000fe40000000000 */
[----:B---3--:R-:W-:-:S09]  /*3a80*/  ULEA UR4, UR5, UR4, 0x18 ;  /* 0x0000000405047291 */ /* 0x008fd2000f8ec0ff */
[----:B--2---:R-:W2:Y:S04]  /*3a90*/  LDS.128 R4, [UR4+0x3e0] ;  /* 0x0003e004ff047984 */ /* 0x004ea80008000c00 */
[----:B0-----:R-:W0:Y:S04]  /*3aa0*/  LDS.128 R12, [UR4+0x3f0] ;  /* 0x0003f004ff0c7984 */ /* 0x001e280008000c00 */
[----:B------:R-:W3:Y:S01]  /*3ab0*/  LDS.128 R8, [UR4+0x400] ;  /* 0x00040004ff087984 */ /* 0x000ee20008000c00 */
[C---:B--2---:R-:W-:Y:S01]  /*3ac0*/  FMUL R5, R0.reuse, R5 ;  /* 0x0000000500057220 */ /* 0x044fe20000400000 */
        /* <DEDUP_REMOVED lines=18> */
[C---:B------:R-:W-:Y:S01]  /*3bf0*/  FFMA R5, R0.reuse, R5, R17 ;  /* 0x0000000500057223 */ /* 0x040fe20000000011 */
[C---:B------:R-:W-:Y:S01]  /*3c00*/  FMUL R17, R0.reuse, R12 ;  /* 0x0000000c00117220 */ /* 0x040fe20000400000 */
[C---:B------:R-:W-:Y:S01]  /*3c10*/  FMUL R21, R0.reuse, R21 ;  /* 0x0000001500157220 */ /* 0x040fe20000400000 */
[----:B------:R-:W-:Y:S01]  /*3c20*/  FMUL R15, R0, R15 ;  /* 0x0000000f000f7220 */ /* 0x000fe20000400000 */
[----:B------:R-:W-:Y:S01]  /*3c30*/  FFMA R4, R2, R19, R5 ;  /* 0x0000001302047223 */ /* 0x000fe20000000005 */
[C---:B------:R-:W-:Y:S01]  /*3c40*/  FMUL R17, R0.reuse, R17 ;  /* 0x0000001100117220 */ /* 0x040fe20000400000 */
[C---:B------:R-:W-:Y:S01]  /*3c50*/  FMUL R5, R0.reuse, R13 ;  /* 0x0000000d00057220 */ /* 0x040fe20000400000 */
[C---:B------:R-:W-:Y:S01]  /*3c60*/  FMUL R14, R0.reuse, R21 ;  /* 0x00000015000e7220 */ /* 0x040fe20000400000 */
[----:B-1----:R-:W-:Y:S01]  /*3c70*/  FFMA R13, R7, R3, R4 ;  /* 0x00000003070d7223 */ /* 0x002fe20000000004 */
[C---:B------:R-:W-:Y:S01]  /*3c80*/  FMUL R17, R0.reuse, R17 ;  /* 0x0000001100117220 */ /* 0x040fe20000400000 */
[C---:B------:R-:W-:Y:S01]  /*3c90*/  FMUL R19, R0.reuse, R5 ;  /* 0x0000000500137220 */ /* 0x040fe20000400000 */
[C---:B------:R-:W-:Y:S01]  /*3ca0*/  FMUL R15, R0.reuse, R15 ;  /* 0x0000000f000f7220 */ /* 0x040fe20000400000 */
[----:B------:R-:W0:Y:S01]  /*3cb0*/  LDS.128 R4, [UR4+0x410] ;  /* 0x00041004ff047984 */ /* 0x000e220008000c00 */
[C---:B------:R-:W-:Y:S01]  /*3cc0*/  FMUL R17, R0.reuse, R17 ;  /* 0x0000001100117220 */ /* 0x040fe20000400000 */
[----:B------:R-:W-:Y:S01]  /*3cd0*/  FMUL R19, R0, R19 ;  /* 0x0000001300137220 */ /* 0x000fe20000400000 */
[----:B------:R-:W-:Y:S01]  /*3ce0*/  FMUL R15, R2, R15 ;  /* 0x0000000f020f7220 */ /* 0x000fe20000400000 */
[----:B---3--:R-:W-:Y:S01]  /*3cf0*/  FMUL R9, R0, R9 ;  /* 0x0000000900097220 */ /* 0x008fe20000400000 */
[C---:B------:R-:W-:Y:S01]  /*3d00*/  FMUL R17, R2.reuse, R17 ;  /* 0x0000001102117220 */ /* 0x040fe20000400000 */
[C---:B------:R-:W-:Y:S01]  /*3d10*/  FMUL R19, R2.reuse, R19 ;  /* 0x0000001302137220 */ /* 0x040fe20000400000 */
[----:B------:R-:W-:Y:S01]  /*3d20*/  FMUL R15, R2, R15 ;  /* 0x0000000f020f7220 */ /* 0x000fe20000400000 */
[----:B------:R-:W-:Y:S01]  /*3d30*/  FMUL R9, R0, R9 ;  /* 0x0000000900097220 */ /* 0x000fe20000400000 */
[----:B------:R-:W-:Y:S01]  /*3d40*/  FFMA R12, R2, R17, R13 ;  /* 0x00000011020c7223 */ /* 0x000fe2000000000d */
[----:B------:R-:W-:Y:S01]  /*3d50*/  FMUL R13, R14, R3 ;  /* 0x000000030e0d7220 */ /* 0x000fe20000400000 */
[C---:B------:R-:W-:Y:S01]  /*3d60*/  FMUL R17, R0.reuse, R8 ;  /* 0x0000000800117220 */ /* 0x040fe20000400000 */
[C---:B------:R-:W-:Y:S01]  /*3d70*/  FMUL R9, R0.reuse, R9 ;  /* 0x0000000900097220 */ /* 0x040fe20000400000 */
[----:B------:R-:W-:Y:S01]  /*3d80*/  FFMA R12, R19, R3, R12 ;  /* 0x00000003130c7223 */ /* 0x000fe2000000000c */
[C---:B------:R-:W-:Y:S01]  /*3d90*/  FMUL R19, R0.reuse, R10 ;  /* 0x0000000a00137220 */ /* 0x040fe20000400000 */
[C---:B------:R-:W-:Y:S01]  /*3da0*/  FMUL R17, R0.reuse, R17 ;  /* 0x0000001100117220 */ /* 0x040fe20000400000 */
[C---:B------:R-:W-:Y:S01]  /*3db0*/  FMUL R11, R0.reuse, R11 ;  /* 0x0000000b000b7220 */ /* 0x040fe20000400000 */
[----:B------:R-:W-:Y:S01]  /*3dc0*/  FFMA R13, R13, R3, R12 ;  /* 0x000000030d0d7223 */ /* 0x000fe2000000000c */
[C---:B------:R-:W-:Y:S01]  /*3dd0*/  FMUL R19, R0.reuse, R19 ;  /* 0x0000001300137220 */ /* 0x040fe20000400000 */
[----:B------:R-:W-:Y:S01]  /*3de0*/  FMUL R17, R0, R17 ;  /* 0x0000001100117220 */ /* 0x000fe20000400000 */
[C---:B------:R-:W-:Y:S01]  /*3df0*/  FMUL R10, R2.reuse, R9 ;  /* 0x00000009020a7220 */ /* 0x040fe20000400000 */
[----:B------:R-:W-:Y:S01]  /*3e00*/  FFMA R8, R2, R15, R13 ;  /* 0x0000000f02087223 */ /* 0x000fe2000000000d */
[----:B------:R-:W-:Y:S01]  /*3e10*/  FMUL R16, R0, R19 ;  /* 0x0000001300107220 */ /* 0x000fe20000400000 */
[----:B------:R-:W1:Y:S01]  /*3e20*/  LDS.128 R12, [UR4+0x420] ;  /* 0x00042004ff0c7984 */ /* 0x000e620008000c00 */
[----:B------:R-:W-:Y:S01]  /*3e30*/  FMUL R17, R2, R17 ;  /* 0x0000001102117220 */ /* 0x000fe20000400000 */
[----:B------:R-:W-:Y:S01]  /*3e40*/  FMUL R11, R0, R11 ;  /* 0x0000000b000b7220 */ /* 0x000fe20000400000 */
[-C--:B------:R-:W-:Y:S01]  /*3e50*/  FMUL R9, R10, R3.reuse ;  /* 0x000000030a097220 */ /* 0x080fe20000400000 */
[----:B------:R-:W-:Y:S01]  /*3e60*/  FMUL R16, R16, R3 ;  /* 0x0000000310107220 */ /* 0x000fe20000400000 */
[C---:B------:R-:W-:Y:S01]  /*3e70*/  FMUL R17, R2.reuse, R17 ;  /* 0x0000001102117220 */ /* 0x040fe20000400000 */
[----:B------:R-:W-:-:S03]  /*3e80*/  FMUL R11, R2, R11 ;  /* 0x0000000b020b7220 */ /* 0x000fc60000400000 */
[----:B------:R-:W-:Y:S01]  /*3e90*/  FFMA R8, R17, R3, R8 ;  /* 0x0000000311087223 */ /* 0x000fe20000000008 */
[----:B------:R-:W-:-:S03]  /*3ea0*/  FMUL R11, R2, R11 ;  /* 0x0000000b020b7220 */ /* 0x000fc60000400000 */
[-C--:B------:R-:W-:Y:S01]  /*3eb0*/  FFMA R8, R9, R3.reuse, R8 ;  /* 0x0000000309087223 */ /* 0x080fe20000000008 */
[----:B------:R-:W-:Y:S01]  /*3ec0*/  FMUL R9, R16, R3 ;  /* 0x0000000310097220 */ /* 0x000fe20000400000 */
[----:B------:R-:W-:Y:S01]  /*3ed0*/  FMUL R11, R2, R11 ;  /* 0x0000000b020b7220 */ /* 0x000fe20000400000 */
[C---:B0-----:R-:W-:Y:S02]  /*3ee0*/  FMUL R17, R0.reuse, R4 ;  /* 0x0000000400117220 */ /* 0x041fe40000400000 */
[----:B------:R-:W-:Y:S01]  /*3ef0*/  FFMA R9, R9, R3, R8 ;  /* 0x0000000309097223 */ /* 0x000fe20000000008 */
[C---:B------:R-:W-:Y:S01]  /*3f00*/  FMUL R5, R0.reuse, R5 ;  /* 0x0000000500057220 */ /* 0x040fe20000400000 */
[C---:B------:R-:W-:Y:S01]  /*3f10*/  FMUL R19, R0.reuse, R6 ;  /* 0x0000000600137220 */ /* 0x040fe20000400000 */
[----:B------:R-:W-:Y:S01]  /*3f20*/  FMUL R17, R0, R17 ;  /* 0x0000001100117220 */ /* 0x000fe20000400000 */
[----:B------:R-:W-:Y:S01]  /*3f30*/  FFMA R4, R2, R11, R9 ;  /* 0x0000000b02047223 */ /* 0x000fe20000000009 */
[----:B------:R-:W-:Y:S01]  /*3f40*/  FMUL R5, R0, R5 ;  /* 0x0000000500057220 */ /* 0x000fe20000400000 */
[----:B------:R-:W0:Y:S01]  /*3f50*/  LDS.128 R8, [UR4+0x430] ;  /* 0x00043004ff087984 */ /* 0x000e220008000c00 */
[----:B------:R-:W-:Y:S01]  /*3f60*/  FMUL R17, R2, R17 ;  /* 0x0000001102117220 */ /* 0x000fe20000400000 */
[----:B------:R-:W-:Y:S01]  /*3f70*/  FMUL R19, R0, R19 ;  /* 0x0000001300137220 */ /* 0x000fe20000400000 */
[----:B------:R-:W-:Y:S01]  /*3f80*/  FMUL R5, R2, R5 ;  /* 0x0000000502057220 */ /* 0x000fe20000400000 */
[----:B------:R-:W-:Y:S01]  /*3f90*/  FMUL R7, R0, R7 ;  /* 0x0000000700077220 */ /* 0x000fe20000400000 */
[C---:B------:R-:W-:Y:S01]  /*3fa0*/  FMUL R17, R2.reuse, R17 ;  /* 0x0000001102117220 */ /* 0x040fe20000400000 */
[C---:B------:R-:W-:Y:S01]  /*3fb0*/  FMUL R16, R2.reuse, R19 ;  /* 0x0000001302107220 */ /* 0x040fe20000400000 */
[----:B------:R-:W-:-:S02]  /*3fc0*/  FMUL R6, R2, R5 ;  /* 0x0000000502067220 */ /* 0x000fc40000400000 */
[----:B------:R-:W-:Y:S01]  /*3fd0*/  FMUL R17, R2, R17 ;  /* 0x0000001102117220 */ /* 0x000fe20000400000 */
[-C--:B------:R-:W-:Y:S01]  /*3fe0*/  FMUL R16, R16, R3.reuse ;  /* 0x0000000310107220 */ /* 0x080fe20000400000 */
[----:B------:R-:W-:Y:S01]  /*3ff0*/  FMUL R5, R6, R3 ;  /* 0x0000000306057220 */ /* 0x000fe20000400000 */
[C---:B------:R-:W-:Y:S01]  /*4000*/  FMUL R6, R0.reuse, R7 ;  /* 0x0000000700067220 */ /* 0x040fe20000400000 */
[----:B------:R-:W-:Y:S01]  /*4010*/  FFMA R4, R17, R3, R4 ;  /* 0x0000000311047223 */ /* 0x000fe20000000004 */
[----:B-1----:R-:W-:-:S03]  /*4020*/  FMUL R7, R0, R12 ;  /* 0x0000000c00077220 */ /* 0x002fc60000400000 */
[-C--:B------:R-:W-:Y:S01]  /*4030*/  FFMA R4, R5, R3.reuse, R4 ;  /* 0x0000000305047223 */ /* 0x080fe20000000004 */
[-C--:B------:R-:W-:Y:S01]  /*4040*/  FMUL R5, R16, R3.reuse ;  /* 0x0000000310057220 */ /* 0x080fe20000400000 */
[----:B------:R-:W-:Y:S01]  /*4050*/  FMUL R6, R6, R3 ;  /* 0x0000000306067220 */ /* 0x000fe20000400000 */
[----:B------:R-:W-:Y:S01]  /*4060*/  FMUL R7, R2, R7 ;  /* 0x0000000702077220 */ /* 0x000fe20000400000 */
[----:B------:R-:W-:Y:S01]  /*4070*/  FMUL R13, R0, R13 ;  /* 0x0000000d000d7220 */ /* 0x000fe20000400000 */
[-C--:B------:R-:W-:Y:S01]  /*4080*/  FFMA R12, R5, R3.reuse, R4 ;  /* 0x00000003050c7223 */ /* 0x080fe20000000004 */
[----:B------:R-:W-:Y:S01]  /*4090*/  FMUL R16, R6, R3 ;  /* 0x0000000306107220 */ /* 0x000fe20000400000 */
[C---:B------:R-:W-:Y:S01]  /*40a0*/  FMUL R17, R2.reuse, R7 ;  /* 0x0000000702117220 */ /* 0x040fe20000400000 */
[----:B------:R-:W-:Y:S01]  /*40b0*/  FMUL R19, R2, R13 ;  /* 0x0000000d02137220 */ /* 0x000fe20000400000 */
[----:B------:R-:W1:Y:S01]  /*40c0*/  LDS.128 R4, [UR4+0x440] ;  /* 0x00044004ff047984 */ /* 0x000e620008000c00 */
[----:B------:R-:W-:Y:S01]  /*40d0*/  FMUL R21, R0, R14 ;  /* 0x0000000e00157220 */ /* 0x000fe20000400000 */
[----:B------:R-:W-:Y:S01]  /*40e0*/  FMUL R13, R16, R3 ;  /* 0x00000003100d7220 */ /* 0x000fe20000400000 */
[C---:B------:R-:W-:Y:S01]  /*40f0*/  FMUL R17, R2.reuse, R17 ;  /* 0x0000001102117220 */ /* 0x040fe20000400000 */
[C---:B------:R-:W-:Y:S01]  /*4100*/  FMUL R19, R2.reuse, R19 ;  /* 0x0000001302137220 */ /* 0x040fe20000400000 */
[C---:B------:R-:W-:Y:S01]  /*4110*/  FMUL R21, R2.reuse, R21 ;  /* 0x0000001502157220 */ /* 0x040fe20000400000 */
[----:B------:R-:W-:Y:S01]  /*4120*/  FFMA R13, R13, R3, R12 ;  /* 0x000000030d0d7223 */ /* 0x000fe2000000000c */
[----:B------:R-:W-:Y:S01]  /*4130*/  FMUL R17, R2, R17 ;  /* 0x0000001102117220 */ /* 0x000fe20000400000 */
[----:B------:R-:W-:Y:S01]  /*4140*/  FMUL R15, R0, R15 ;  /* 0x0000000f000f7220 */ /* 0x000fe20000400000 */
[C---:B------:R-:W-:Y:S01]  /*4150*/  FMUL R19, R2.reuse, R19 ;  /* 0x0000001302137220 */ /* 0x040fe20000400000 */
[C---:B------:R-:W-:Y:S01]  /*4160*/  FMUL R21, R2.reuse, R21 ;  /* 0x0000001502157220 */ /* 0x040fe20000400000 */
[C---:B------:R-:W-:Y:S01]  /*4170*/  FFMA R12, R2.reuse, R17, R13 ;  /* 0x00000011020c7223 */ /* 0x040fe2000000000d */
[C---:B------:R-:W-:Y:S01]  /*4180*/  FMUL R15, R2.reuse, R15 ;  /* 0x0000000f020f7220 */ /* 0x040fe20000400000 */
[----:B------:R-:W-:Y:S01]  /*4190*/  FMUL R19, R2, R19 ;  /* 0x0000001302137220 */ /* 0x000fe20000400000 */
[----:B0-----:R-:W-:Y:S01]  /*41a0*/  FMUL R13, R0, R8 ;  /* 0x00000008000d7220 */ /* 0x001fe20000400000 */
[C---:B------:R-:W-:Y:S01]  /*41b0*/  FMUL R14, R2.reuse, R21 ;  /* 0x00000015020e7220 */ /* 0x040fe20000400000 */
[----:B------:R-:W0:Y:S01]  /*41c0*/  LDS R8, [UR4+0x450] ;  /* 0x00045004ff087984 */ /* 0x000e220008000800 */
[C---:B------:R-:W-:Y:S01]  /*41d0*/  FMUL R16, R2.reuse, R15 ;  /* 0x0000000f02107220 */ /* 0x040fe20000400000 */
[----:B------:R-:W-:Y:S01]  /*41e0*/  FMUL R18, R2, R13 ;  /* 0x0000000d02127220 */ /* 0x000fe20000400000 */
[-C--:B------:R-:W-:Y:S01]  /*41f0*/  FFMA R12, R19, R3.reuse, R12 ;  /* 0x00000003130c7223 */ /* 0x080fe2000000000c */
[----:B------:R-:W-:Y:S01]  /*4200*/  FMUL R13, R14, R3 ;  /* 0x000000030e0d7220 */ /* 0x000fe20000400000 */
[----:B------:R-:W-:Y:S01]  /*4210*/  FMUL R14, R0, R9 ;  /* 0x00000009000e7220 */ /* 0x000fe20000400000 */
[-C--:B------:R-:W-:Y:S01]  /*4220*/  FMUL R16, R16, R3.reuse ;  /* 0x0000000310107220 */ /* 0x080fe20000400000 */
[-C--:B------:R-:W-:Y:S01]  /*4230*/  FMUL R18, R18, R3.reuse ;  /* 0x0000000312127220 */ /* 0x080fe20000400000 */
[-C--:B------:R-:W-:Y:S01]  /*4240*/  FFMA R12, R13, R3.reuse, R12 ;  /* 0x000000030d0c7223 */ /* 0x080fe2000000000c */
[-C--:B------:R-:W-:Y:S01]  /*4250*/  FMUL R14, R14, R3.reuse ;  /* 0x000000030e0e7220 */ /* 0x080fe20000400000 */
[----:B------:R-:W-:Y:S01]  /*4260*/  FMUL R13, R2, R10 ;  /* 0x0000000a020d7220 */ /* 0x000fe20000400000 */
[-C--:B------:R-:W-:Y:S01]  /*4270*/  FMUL R9, R16, R3.reuse ;  /* 0x0000000310097220 */ /* 0x080fe20000400000 */
[-C--:B------:R-:W-:Y:S01]  /*4280*/  FMUL R18, R18, R3.reuse ;  /* 0x0000000312127220 */ /* 0x080fe20000400000 */
[----:B------:R-:W-:Y:S01]  /*4290*/  FMUL R14, R14, R3 ;  /* 0x000000030e0e7220 */ /* 0x000fe20000400000 */
        /* <DEDUP_REMOVED lines=10> */
[C---:B-1----:R-:W-:Y:S01]  /*4340*/  FMUL R15, R2.reuse, R4 ;  /* 0x00000004020f7220 */ /* 0x042fe20000400000 */
        /* <DEDUP_REMOVED lines=10> */
[C---:B------:R-:W-:Y:S01]  /*43f0*/  FMUL R12, R2.reuse, R7 ;  /* 0x00000007020c7220 */ /* 0x040fe20000400000 */
[C---:B------:R-:W-:Y:S01]  /*4400*/  FMUL R10, R2.reuse, R15 ;  /* 0x0000000f020a7220 */ /* 0x040fe20000400000 */
[----:B------:R-:W-:Y:S01]  /*4410*/  FFMA R4, R11, R3, R4 ;  /* 0x000000030b047223 */ /* 0x000fe20000000004 */
[C---:B------:R-:W-:Y:S01]  /*4420*/  FMUL R11, R2.reuse, R6 ;  /* 0x00000006020b7220 */ /* 0x040fe20000400000 */
[----:B------:R-:W-:Y:S01]  /*4430*/  FMUL R6, R2, R9 ;  /* 0x0000000902067220 */ /* 0x000fe20000400000 */
[----:B------:R-:W-:Y:S01]  /*4440*/  FMUL R5, R10, R3 ;  /* 0x000000030a057220 */ /* 0x000fe20000400000 */
[----:B0-----:R-:W-:Y:S01]  /*4450*/  FMUL R8, R3, R8 ;  /* 0x0000000803087220 */ /* 0x001fe20000400000 */
[----:B------:R-:W-:Y:S01]  /*4460*/  FMUL R10, R2, R11 ;  /* 0x0000000b020a7220 */ /* 0x000fe20000400000 */
[-C--:B------:R-:W-:Y:S01]  /*4470*/  FMUL R6, R6, R3.reuse ;  /* 0x0000000306067220 */ /* 0x080fe20000400000 */
[-C--:B------:R-:W-:Y:S01]  /*4480*/  FMUL R12, R12, R3.reuse ;  /* 0x000000030c0c7220 */ /* 0x080fe20000400000 */
[-C--:B------:R-:W-:Y:S01]  /*4490*/  FFMA R4, R5, R3.reuse, R4 ;  /* 0x0000000305047223 */ /* 0x080fe20000000004 */
        /* <DEDUP_REMOVED lines=15> */
.L_x_48:
[----:B------:R-:W3:Y:S01]  /*4590*/  S2UR UR5, SR_CgaCtaId ;  /* 0x00000000000579c3 */ /* 0x000ee20000008800 */
[----:B------:R-:W-:Y:S02]  /*45a0*/  UMOV UR4, 0x400 ;  /* 0x0000040000047882 */ /* 0x000fe40000000000 */
[----:B---3--:R-:W-:-:S09]  /*45b0*/  ULEA UR4, UR5, UR4, 0x18 ;  /* 0x0000000405047291 */ /* 0x008fd2000f8ec0ff */
[----:B0-----:R-:W2:Y:S04]  /*45c0*/  LDS.128 R12, [UR4+0x390] ;  /* 0x00039004ff0c7984 */ /* 0x001ea80008000c00 */
[----:B------:R-:W0:Y:S01]  /*45d0*/  LDS.128 R8, [UR4+0x3a0] ;  /* 0x0003a004ff087984 */ /* 0x000e220008000c00 */
[C---:B--2---:R-:W-:Y:S01]  /*45e0*/  FMUL R5, R0.reuse, R12 ;  /* 0x0000000c00057220 */ /* 0x044fe20000400000 */
[C---:B------:R-:W-:Y:S01]  /*45f0*/  FMUL R13, R0.reuse, R13 ;  /* 0x0000000d000d7220 */ /* 0x040fe20000400000 */
[C---:B------:R-:W-:Y:S01]  /*4600*/  FMUL R21, R0.reuse, R14 ;  /* 0x0000000e00157220 */ /* 0x040fe20000400000 */
[C---:B------:R-:W-:Y:S01]  /*4610*/  FMUL R15, R0.reuse, R15 ;  /* 0x0000000f000f7220 */ /* 0x040fe20000400000 */
[C---:B------:R-:W-:Y:S01]  /*4620*/  FMUL R19, R0.reuse, R5 ;  /* 0x0000000500137220 */ /* 0x040fe20000400000 */
[C---:B------:R-:W-:Y:S01]  /*4630*/  FMUL R13, R0.reuse, R13 ;  /* 0x0000000d000d7220 */ /* 0x040fe20000400000 */
[----:B------:R-:W2:Y:S01]  /*4640*/  LDS.128 R4, [UR4+0x3b0] ;  /* 0x0003b004ff047984 */ /* 0x000ea20008000c00 */
[C---:B------:R-:W-:Y:S01]  /*4650*/  FMUL R21, R0.reuse, R21 ;  /* 0x0000001500157220 */ /* 0x040fe20000400000 */
[C---:B------:R-:W-:Y:S01]  /*4660*/  FMUL R19, R0.reuse, R19 ;  /* 0x0000001300137220 */ /* 0x040fe20000400000 */
[C---:B------:R-:W-:Y:S01]  /*4670*/  FMUL R13, R0.reuse, R13 ;  /* 0x0000000d000d7220 */ /* 0x040fe20000400000 */
[C---:B------:R-:W-:Y:S01]  /*4680*/  FMUL R15, R0.reuse, R15 ;  /* 0x0000000f000f7220 */ /* 0x040fe20000400000 */
[C---:B------:R-:W-:Y:S01]  /*4690*/  FMUL R21, R0.reuse, R21 ;  /* 0x0000001500157220 */ /* 0x040fe20000400000 */
[C---:B------:R-:W-:Y:S01]  /*46a0*/  FMUL R19, R0.reuse, R19 ;  /* 0x0000001300137220 */ /* 0x040fe20000400000 */
[C---:B------:R-:W-:Y:S01]  /*46b0*/  FMUL R13, R0.reuse, R13 ;  /* 0x0000000d000d7220 */ /* 0x040fe20000400000 */
[C---:B0-----:R-:W-:Y:S01]  /*46c0*/  FMUL R9, R0.reuse, R9 ;  /* 0x0000000900097220 */ /* 0x041fe20000400000 */
[C---:B------:R-:W-:Y:S01]  /*46d0*/  FMUL R21, R0.reuse, R21 ;  /* 0x0000001500157220 */ /* 0x040fe20000400000 */
[C---:B------:R-:W-:Y:S01]  /*46e0*/  FFMA R19, R0.reuse, R19, R17 ;  /* 0x0000001300137223 */ /* 0x040fe20000000011 */
[C---:B------:R-:W-:Y:S01]  /*46f0*/  FMUL R17, R0.reuse, R15 ;  /* 0x0000000f00117220 */ /* 0x040fe20000400000 */
[C---:B------:R-:W-:Y:S01]  /*4700*/  FMUL R9, R0.reuse, R9 ;  /* 0x0000000900097220 */ /* 0x040fe20000400000 */
[----:B------:R-:W-:Y:S01]  /*4710*/  FMUL R23, R0, R10 ;  /* 0x0000000a00177220 */ /* 0x000fe20000400000 */
[----:B------:R-:W-:Y:S01]  /*4720*/  FFMA R12, R2, R13, R19 ;  /* 0x0000000d020c7223 */ /* 0x000fe20000000013 */
[----:B------:R-:W-:Y:S01]  /*4730*/  FMUL R13, R0, R8 ;  /* 0x00000008000d7220 */ /* 0x000fe20000400000 */
[----:B------:R-:W-:Y:S01]  /*4740*/  FMUL R17, R2, R17 ;  /* 0x0000001102117220 */ /* 0x000fe20000400000 */
[C---:B------:R-:W-:Y:S01]  /*4750*/  FMUL R10, R0.reuse, R9 ;  /* 0x00000009000a7220 */ /* 0x040fe20000400000 */
[----:B-1----:R-:W-:Y:S01]  /*4760*/  FFMA R21, R21, R3, R12 ;  /* 0x0000000315157223 */ /* 0x002fe2000000000c */
[C---:B------:R-:W-:Y:S01]  /*4770*/  FMUL R19, R0.reuse, R13 ;  /* 0x0000000d00137220 */ /* 0x040fe20000400000 */
[----:B------:R-:W-:Y:S01]  /*4780*/  FMUL R23, R0, R23 ;  /* 0x0000001700177220 */ /* 0x000fe20000400000 */
[----:B------:R-:W0:Y:S01]  /*4790*/  LDS.128 R12, [UR4+0x3c0] ;  /* 0x0003c004ff0c7984 */ /* 0x000e220008000c00 */
[----:B------:R-:W-:Y:S01]  /*47a0*/  FFMA R8, R2, R17, R21 ;  /* 0x0000001102087223 */ /* 0x000fe20000000015 */
[----:B------:R-:W-:Y:S01]  /*47b0*/  FMUL R19, R0, R19 ;  /* 0x0000001300137220 */ /* 0x000fe20000400000 */
[----:B------:R-:W-:Y:S01]  /*47c0*/  FMUL R9, R10, R3 ;  /* 0x000000030a097220 */ /* 0x000fe20000400000 */
[----:B------:R-:W-:Y:S01]  /*47d0*/  FMUL R11, R0, R11 ;  /* 0x0000000b000b7220 */ /* 0x000fe20000400000 */
[C---:B------:R-:W-:Y:S01]  /*47e0*/  FMUL R23, R2.reuse, R23 ;  /* 0x0000001702177220 */ /* 0x040fe20000400000 */
[----:B------:R-:W-:-:S02]  /*47f0*/  FMUL R19, R2, R19 ;  /* 0x0000001302137220 */ /* 0x000fc40000400000 */
[----:B------:R-:W-:Y:S01]  /*4800*/  FMUL R11, R0, R11 ;  /* 0x0000000b000b7220 */ /* 0x000fe20000400000 */
[C---:B------:R-:W-:Y:S01]  /*4810*/  FMUL R23, R2.reuse, R23 ;  /* 0x0000001702177220 */ /* 0x040fe20000400000 */
[----:B------:R-:W-:Y:S02]  /*4820*/  FFMA R8, R19, R3, R8 ;  /* 0x0000000313087223 */ /* 0x000fe40000000008 */
[C---:B------:R-:W-:Y:S02]  /*4830*/  FMUL R17, R2.reuse, R11 ;  /* 0x0000000b02117220 */ /* 0x040fe40000400000 */
[----:B------:R-:W-:Y:S02]  /*4840*/  FFMA R9, R9, R3, R8 ;  /* 0x0000000309097223 */ /* 0x000fe40000000008 */
[----:B------:R-:W-:Y:S01]  /*4850*/  FMUL R17, R2, R17 ;  /* 0x0000001102117220 */ /* 0x000fe20000400000 */
[----:B--2---:R-:W-:Y:S01]  /*4860*/  FMUL R19, R0, R4 ;  /* 0x0000000400137220 */ /* 0x004fe20000400000 */
[----:B------:R-:W-:Y:S01]  /*4870*/  FFMA R4, R2, R23, R9 ;  /* 0x0000001702047223 */ /* 0x000fe20000000009 */
[C---:B------:R-:W-:Y:S01]  /*4880*/  FMUL R5, R0.reuse, R5 ;  /* 0x0000000500057220 */ /* 0x040fe20000400000 */
[----:B------:R-:W1:Y:S01]  /*4890*/  LDS.128 R8, [UR4+0x3d0] ;  /* 0x0003d004ff087984 */ /* 0x000e620008000c00 */
[C---:B------:R-:W-:Y:S01]  /*48a0*/  FMUL R19, R0.reuse, R19 ;  /* 0x0000001300137220 */ /* 0x040fe20000400000 */
[----:B------:R-:W-:Y:S01]  /*48b0*/  FFMA R4, R17, R3, R4 ;  /* 0x0000000311047223 */ /* 0x000fe20000000004 */
[C---:B------:R-:W-:Y:S01]  /*48c0*/  FMUL R18, R0.reuse, R5 ;  /* 0x0000000500127220 */ /* 0x040fe20000400000 */
[----:B------:R-:W-:Y:S01]  /*48d0*/  FMUL R17, R0, R6 ;  /* 0x0000000600117220 */ /* 0x000fe20000400000 */
[----:B------:R-:W-:Y:S01]  /*48e0*/  FMUL R16, R2, R19 ;  /* 0x0000001302107220 */ /* 0x000fe20000400000 */
[----:B------:R-:W-:Y:S01]  /*48f0*/  FMUL R7, R0, R7 ;  /* 0x0000000700077220 */ /* 0x000fe20000400000 */
[----:B------:R-:W-:Y:S01]  /*4900*/  FMUL R18, R18, R3 ;  /* 0x0000000312127220 */ /* 0x000fe20000400000 */
[----:B------:R-:W-:Y:S01]  /*4910*/  FMUL R17, R2, R17 ;  /* 0x0000001102117220 */ /* 0x000fe20000400000 */
[----:B------:R-:W-:Y:S01]  /*4920*/  FMUL R5, R16, R3 ;  /* 0x0000000310057220 */ /* 0x000fe20000400000 */
[----:B------:R-:W-:-:S02]  /*4930*/  FMUL R7, R2, R7 ;  /* 0x0000000702077220 */ /* 0x000fc40000400000 */
[----:B------:R-:W-:Y:S01]  /*4940*/  FMUL R17, R2, R17 ;  /* 0x0000001102117220 */ /* 0x000fe20000400000 */
[-C--:B------:R-:W-:Y:S01]  /*4950*/  FFMA R4, R5, R3.reuse, R4 ;  /* 0x0000000305047223 */ /* 0x080fe20000000004 */
[----:B------:R-:W-:Y:S01]  /*4960*/  FMUL R5, R18, R3 ;  /* 0x0000000312057220 */ /* 0x000fe20000400000 */
[C---:B------:R-:W-:Y:S01]  /*4970*/  FMUL R7, R2.reuse, R7 ;  /* 0x0000000702077220 */ /* 0x040fe20000400000 */
[----:B------:R-:W-:Y:S02]  /*4980*/  FMUL R17, R2, R17 ;  /* 0x0000001102117220 */ /* 0x000fe40000400000 */
[----:B------:R-:W-:Y:S01]  /*4990*/  FFMA R5, R5, R3, R4 ;  /* 0x0000000305057223 */ /* 0x000fe20000000004 */
[C---:B0-----:R-:W-:Y:S01]  /*49a0*/  FMUL R19, R0.reuse, R12 ;  /* 0x0000000c00137220 */ /* 0x041fe20000400000 */
[----:B------:R-:W0:Y:S01]  /*49b0*/  LDS R4, [UR4+0x3e0] ;  /* 0x0003e004ff047984 */ /* 0x000e220008000800 */
[----:B------:R-:W-:Y:S01]  /*49c0*/  FMUL R13, R0, R13 ;  /* 0x0000000d000d7220 */ /* 0x000fe20000400000 */
[C---:B------:R-:W-:Y:S01]  /*49d0*/  FFMA R6, R2.reuse, R17, R5 ;  /* 0x0000001102067223 */ /* 0x040fe20000000005 */
[C---:B------:R-:W-:Y:S01]  /*49e0*/  FMUL R19, R2.reuse, R19 ;  /* 0x0000001302137220 */ /* 0x040fe20000400000 */
[C---:B------:R-:W-:Y:S01]  /*49f0*/  FMUL R7, R2.reuse, R7 ;  /* 0x0000000702077220 */ /* 0x040fe20000400000 */
[----:B------:R-:W-:Y:S01]  /*4a00*/  FMUL R16, R2, R13 ;  /* 0x0000000d02107220 */ /* 0x000fe20000400000 */
[----:B------:R-:W-:Y:S01]  /*4a10*/  FMUL R14, R0, R14 ;  /* 0x0000000e000e7220 */ /* 0x000fe20000400000 */
[----:B------:R-:W-:Y:S01]  /*4a20*/  FMUL R12, R2, R19 ;  /* 0x00000013020c7220 */ /* 0x000fe20000400000 */
[-C--:B------:R-:W-:Y:S01]  /*4a30*/  FFMA R6, R7, R3.reuse, R6 ;  /* 0x0000000307067223 */ /* 0x080fe20000000006 */
[-C--:B------:R-:W-:Y:S01]  /*4a40*/  FMUL R16, R16, R3.reuse ;  /* 0x0000000310107220 */ /* 0x080fe20000400000 */
[-C--:B------:R-:W-:Y:S01]  /*4a50*/  FMUL R14, R14, R3.reuse ;  /* 0x000000030e0e7220 */ /* 0x080fe20000400000 */
[----:B------:R-:W-:Y:S01]  /*4a60*/  FMUL R5, R12, R3 ;  /* 0x000000030c057220 */ /* 0x000fe20000400000 */
[----:B------:R-:W-:-:S02]  /*4a70*/  FMUL R15, R2, R15 ;  /* 0x0000000f020f7220 */ /* 0x000fc40000400000 */
[-C--:B------:R-:W-:Y:S01]  /*4a80*/  FMUL R14, R14, R3.reuse ;  /* 0x000000030e0e7220 */ /* 0x080fe20000400000 */
[-C--:B------:R-:W-:Y:S01]  /*4a90*/  FFMA R6, R5, R3.reuse, R6 ;  /* 0x0000000305067223 */ /* 0x080fe20000000006 */
[----:B------:R-:W-:Y:S01]  /*4aa0*/  FMUL R5, R16, R3 ;  /* 0x0000000310057220 */ /* 0x000fe20000400000 */
[----:B------:R-:W-:-:S03]  /*4ab0*/  FMUL R15, R2, R15 ;  /* 0x0000000f020f7220 */ /* 0x000fc60000400000 */
[-C--:B------:R-:W-:Y:S01]  /*4ac0*/  FFMA R6, R5, R3.reuse, R6 ;  /* 0x0000000305067223 */ /* 0x080fe20000000006 */
[----:B-1----:R-:W-:Y:S01]  /*4ad0*/  FMUL R7, R2, R8 ;  /* 0x0000000802077220 */ /* 0x002fe20000400000 */
[----:B------:R-:W-:Y:S01]  /*4ae0*/  FMUL R5, R14, R3 ;  /* 0x000000030e057220 */ /* 0x000fe20000400000 */
        /* <DEDUP_REMOVED lines=17> */
[----:B0-----:R-:W-:Y:S01]  /*4c00*/  FMUL R4, R3, R4 ;  /* 0x0000000403047220 */ /* 0x001fe20000400000 */
[-C--:B------:R-:W-:Y:S01]  /*4c10*/  FMUL R10, R10, R3.reuse ;  /* 0x000000030a0a7220 */ /* 0x080fe20000400000 */
[-C--:B------:R-:W-:Y:S01]  /*4c20*/  FFMA R6, R5, R3.reuse, R6 ;  /* 0x0000000305067223 */ /* 0x080fe20000000006 */
[-C--:B------:R-:W-:Y:S01]  /*4c30*/  FMUL R7, R12, R3.reuse ;  /* 0x000000030c077220 */ /* 0x080fe20000400000 */
[-C--:B------:R-:W-:Y:S01]  /*4c40*/  FMUL R4, R4, R3.reuse ;  /* 0x0000000304047220 */ /* 0x080fe20000400000 */
[----:B------:R-:W-:-:S03]  /*4c50*/  FMUL R5, R10, R3 ;  /* 0x000000030a057220 */ /* 0x000fc60000400000 */
[-C--:B------:R-:W-:Y:S01]  /*4c60*/  FMUL R4, R4, R3.reuse ;  /* 0x0000000304047220 */ /* 0x080fe20000400000 */
[----:B------:R-:W-:-:S03]  /*4c70*/  FFMA R6, R5, R3, R6 ;  /* 0x0000000305067223 */ /* 0x000fc60000000006 */
[-C--:B------:R-:W-:Y:S01]  /*4c80*/  FMUL R17, R4, R3.reuse ;  /* 0x0000000304117220 */ /* 0x080fe20000400000 */
[----:B------:R-:W-:-:S04]  /*4c90*/  FFMA R6, R7, R3, R6 ;  /* 0x0000000307067223 */ /* 0x000fc80000000006 */
[----:B------:R-:W-:-:S07]  /*4ca0*/  FFMA R17, R17, R3, R6 ;  /* 0x0000000311117223 */ /* 0x000fce0000000006 */
.L_x_46:
[----:B------:R-:W3:Y:S01]  /*4cb0*/  S2UR UR5, SR_CgaCtaId ;  /* 0x00000000000579c3 */ /* 0x000ee20000008800 */
[----:B------:R-:W-:Y:S02]  /*4cc0*/  UMOV UR4, 0x400 ;  /* 0x0000040000047882 */ /* 0x000fe40000000000 */
[----:B---3--:R-:W-:-:S09]  /*4cd0*/  ULEA UR4, UR5, UR4, 0x18 ;  /* 0x0000000405047291 */ /* 0x008fd2000f8ec0ff */
[----:B0-----:R-:W0:Y:S04]  /*4ce0*/  LDS.128 R12, [UR4+0x350] ;  /* 0x00035004ff0c7984 */ /* 0x001e280008000c00 */
[----:B------:R-:W3:Y:S04]  /*4cf0*/  LDS.128 R8, [UR4+0x360] ;  /* 0x00036004ff087984 */ /* 0x000ee80008000c00 */
[----:B--2---:R-:W2:Y:S01]  /*4d00*/  LDS.128 R4, [UR4+0x370] ;  /* 0x00037004ff047984 */ /* 0x004ea20008000c00 */
[C---:B0-----:R-:W-:Y:S01]  /*4d10*/  FMUL R13, R0.reuse, R13 ;  /* 0x0000000d000d7220 */ /* 0x041fe20000400000 */
[C---:B------:R-:W-:Y:S01]  /*4d20*/  FMUL R19, R0.reuse, R14 ;  /* 0x0000000e00137220 */ /* 0x040fe20000400000 */
[----:B------:R-:W-:-:S02]  /*4d30*/  FMUL R21, R0, R15 ;  /* 0x0000000f00157220 */ /* 0x000fc40000400000 */
[C---:B------:R-:W-:Y:S01]  /*4d40*/  FMUL R13, R0.reuse, R13 ;  /* 0x0000000d000d7220 */ /* 0x040fe20000400000 */
[C---:B------:R-:W-:Y:S01]  /*4d50*/  FMUL R19, R0.reuse, R19 ;  /* 0x0000001300137220 */ /* 0x040fe20000400000 */
[C---:B------:R-:W-:Y:S01]  /*4d60*/  FMUL R21, R0.reuse, R21 ;  /* 0x0000001500157220 */ /* 0x040fe20000400000 */
[C---:B---3--:R-:W-:Y:S01]  /*4d70*/  FMUL R23, R0.reuse, R8 ;  /* 0x0000000800177220 */ /* 0x048fe20000400000 */
[C---:B------:R-:W-:Y:S01]  /*4d80*/  FMUL R13, R0.reuse, R13 ;  /* 0x0000000d000d7220 */ /* 0x040fe20000400000 */
[C---:B------:R-:W-:Y:S01]  /*4d90*/  FMUL R19, R0.reuse, R19 ;  /* 0x0000001300137220 */ /* 0x040fe20000400000 */
[C---:B------:R-:W-:Y:S01]  /*4da0*/  FMUL R21, R0.reuse, R21 ;  /* 0x0000001500157220 */ /* 0x040fe20000400000 */
[C---:B------:R-:W-:Y:S01]  /*4db0*/  FMUL R23, R0.reuse, R23 ;  /* 0x0000001700177220 */ /* 0x040fe20000400000 */
[C---:B------:R-:W-:Y:S01]  /*4dc0*/  FFMA R17, R0.reuse, R13, R17 ;  /* 0x0000000d00117223 */ /* 0x040fe20000000011 */
[----:B------:R-:W-:Y:S01]  /*4dd0*/  FMUL R9, R0, R9 ;  /* 0x0000000900097220 */ /* 0x000fe20000400000 */
[----:B------:R-:W0:Y:S01]  /*4de0*/  LDS.128 R12, [UR4+0x380] ;  /* 0x00038004ff0c7984 */ /* 0x000e220008000c00 */
[C---:B------:R-:W-:Y:S01]  /*4df0*/  FMUL R23, R2.reuse, R23 ;  /* 0x0000001702177220 */ /* 0x040fe20000400000 */
[----:B------:R-:W-:Y:S01]  /*4e00*/  FFMA R8, R2, R19, R17 ;  /* 0x0000001302087223 */ /* 0x000fe20000000011 */
[C---:B------:R-:W-:Y:S01]  /*4e10*/  FMUL R9, R0.reuse, R9 ;  /* 0x0000000900097220 */ /* 0x040fe20000400000 */
[C---:B------:R-:W-:Y:S01]  /*4e20*/  FMUL R17, R0.reuse, R10 ;  /* 0x0000000a00117220 */ /* 0x040fe20000400000 */
[----:B------:R-:W-:Y:S01]  /*4e30*/  FMUL R11, R0, R11 ;  /* 0x0000000b000b7220 */ /* 0x000fe20000400000 */
[----:B-1----:R-:W-:Y:S01]  /*4e40*/  FFMA R21, R21, R3, R8 ;  /* 0x0000000315157223 */ /* 0x002fe20000000008 */
[----:B------:R-:W-:Y:S01]  /*4e50*/  FMUL R9, R2, R9 ;  /* 0x0000000902097220 */ /* 0x000fe20000400000 */
[----:B------:R-:W-:Y:S01]  /*4e60*/  FMUL R10, R0, R17 ;  /* 0x00000011000a7220 */ /* 0x000fe20000400000 */
[C---:B------:R-:W-:Y:S01]  /*4e70*/  FMUL R11, R2.reuse, R11 ;  /* 0x0000000b020b7220 */ /* 0x040fe20000400000 */
[----:B------:R-:W-:Y:S01]  /*4e80*/  FFMA R8, R2, R23, R21 ;  /* 0x0000001702087223 */ /* 0x000fe20000000015 */
[C---:B--2---:R-:W-:Y:S01]  /*4e90*/  FMUL R17, R0.reuse, R4 ;  /* 0x0000000400117220 */ /* 0x044fe20000400000 */
[----:B------:R-:W-:Y:S01]  /*4ea0*/  FMUL R5, R0, R5 ;  /* 0x0000000500057220 */ /* 0x000fe20000400000 */
[----:B------:R-:W-:Y:S01]  /*4eb0*/  FMUL R11, R2, R11 ;  /* 0x0000000b020b7220 */ /* 0x000fe20000400000 */
[-C--:B------:R-:W-:Y:S01]  /*4ec0*/  FFMA R8, R9, R3.reuse, R8 ;  /* 0x0000000309087223 */ /* 0x080fe20000000008 */
[----:B------:R-:W-:Y:S01]  /*4ed0*/  FMUL R9, R10, R3 ;  /* 0x000000030a097220 */ /* 0x000fe20000400000 */
[----:B------:R-:W-:Y:S01]  /*4ee0*/  FMUL R17, R2, R17 ;  /* 0x0000001102117220 */ /* 0x000fe20000400000 */
[----:B------:R-:W-:Y:S01]  /*4ef0*/  FMUL R6, R0, R6 ;  /* 0x0000000600067220 */ /* 0x000fe20000400000 */
[C---:B------:R-:W-:Y:S01]  /*4f00*/  FMUL R7, R2.reuse, R7 ;  /* 0x0000000702077220 */ /* 0x040fe20000400000 */
[----:B------:R-:W-:Y:S01]  /*4f10*/  FFMA R9, R9, R3, R8 ;  /* 0x0000000309097223 */ /* 0x000fe20000000008 */
[C---:B------:R-:W-:Y:S01]  /*4f20*/  FMUL R17, R2.reuse, R17 ;  /* 0x0000001102117220 */ /* 0x040fe20000400000 */
[----:B------:R-:W-:Y:S01]  /*4f30*/  FMUL R8, R2, R5 ;  /* 0x0000000502087220 */ /* 0x000fe20000400000 */
[----:B------:R-:W-:Y:S01]  /*4f40*/  FMUL R6, R6, R3 ;  /* 0x0000000306067220 */ /* 0x000fe20000400000 */
[C---:B------:R-:W-:Y:S01]  /*4f50*/  FFMA R4, R2.reuse, R11, R9 ;  /* 0x0000000b02047223 */ /* 0x040fe20000000009 */
[----:B------:R-:W-:Y:S01]  /*4f60*/  FMUL R7, R2, R7 ;  /* 0x0000000702077220 */ /* 0x000fe20000400000 */
[----:B------:R-:W-:-:S02]  /*4f70*/  FMUL R5, R8, R3 ;  /* 0x0000000308057220 */ /* 0x000fc40000400000 */
[----:B------:R-:W-:Y:S01]  /*4f80*/  FFMA R4, R17, R3, R4 ;  /* 0x0000000311047223 */ /* 0x000fe20000000004 */
[----:B------:R-:W-:-:S03]  /*4f90*/  FMUL R7, R2, R7 ;  /* 0x0000000702077220 */ /* 0x000fc60000400000 */
[-C--:B------:R-:W-:Y:S01]  /*4fa0*/  FFMA R4, R5, R3.reuse, R4 ;  /* 0x0000000305047223 */ /* 0x080fe20000000004 */
[----:B------:R-:W-:-:S04]  /*4fb0*/  FMUL R5, R6, R3 ;  /* 0x0000000306057220 */ /* 0x000fc80000400000 */
[----:B------:R-:W-:Y:S01]  /*4fc0*/  FFMA R5, R5, R3, R4 ;  /* 0x0000000305057223 */ /* 0x000fe20000000004 */
[C---:B0-----:R-:W-:Y:S01]  /*4fd0*/  FMUL R9, R2.reuse, R12 ;  /* 0x0000000c02097220 */ /* 0x041fe20000400000 */
[C---:B------:R-:W-:Y:S02]  /*4fe0*/  FMUL R13, R2.reuse, R13 ;  /* 0x0000000d020d7220 */ /* 0x040fe40000400000 */
[C---:B------:R-:W-:Y:S01]  /*4ff0*/  FFMA R4, R2.reuse, R7, R5 ;  /* 0x0000000702047223 */ /* 0x040fe20000000005 */
[C---:B------:R-:W-:Y:S01]  /*5000*/  FMUL R14, R2.reuse, R14 ;  /* 0x0000000e020e7220 */ /* 0x040fe20000400000 */
[C---:B------:R-:W-:Y:S01]  /*5010*/  FMUL R9, R2.reuse, R9 ;  /* 0x0000000902097220 */ /* 0x040fe20000400000 */
[----:B------:R-:W-:Y:S01]  /*5020*/  FMUL R6, R2, R13 ;  /* 0x0000000d02067220 */ /* 0x000fe20000400000 */
[----:B------:R-:W-:Y:S01]  /*5030*/  FMUL R8, R3, R15 ;  /* 0x0000000f03087220 */ /* 0x000fe20000400000 */
[----:B------:R-:W-:Y:S01]  /*5040*/  FMUL R14, R14, R3 ;  /* 0x000000030e0e7220 */ /* 0x000fe20000400000 */
[----:B------:R-:W-:Y:S01]  /*5050*/  FMUL R9, R2, R9 ;  /* 0x0000000902097220 */ /* 0x000fe20000400000 */
[-C--:B------:R-:W-:Y:S01]  /*5060*/  FMUL R5, R6, R3.reuse ;  /* 0x0000000306057220 */ /* 0x080fe20000400000 */
[-C--:B------:R-:W-:Y:S01]  /*5070*/  FMUL R8, R8, R3.reuse ;  /* 0x0000000308087220 */ /* 0x080fe20000400000 */
[-C--:B------:R-:W-:Y:S01]  /*5080*/  FMUL R7, R14, R3.reuse ;  /* 0x000000030e077220 */ /* 0x080fe20000400000 */
[----:B------:R-:W-:-:S02]  /*5090*/  FFMA R4, R9, R3, R4 ;  /* 0x0000000309047223 */ /* 0x000fc40000000004 */
[-C--:B------:R-:W-:Y:S02]  /*50a0*/  FMUL R17, R8, R3.reuse ;  /* 0x0000000308117220 */ /* 0x080fe40000400000 */
[----:B------:R-:W-:-:S04]  /*50b0*/  FFMA R4, R5, R3, R4 ;  /* 0x0000000305047223 */ /* 0x000fc80000000004 */
[----:B------:R-:W-:-:S04]  /*50c0*/  FFMA R4, R7, R3, R4 ;  /* 0x0000000307047223 */ /* 0x000fc80000000004 */
[----:B------:R-:W-:-:S07]  /*50d0*/  FFMA R17, R17, R3, R4 ;  /* 0x0000000311117223 */ /* 0x000fce0000000004 */
.L_x_45:
[----:B------:R-:W3:Y:S01]  /*50e0*/  S2UR UR5, SR_CgaCtaId ;  /* 0x00000000000579c3 */ /* 0x000ee20000008800 */
[----:B------:R-:W-:Y:S02]  /*50f0*/  UMOV UR4, 0x400 ;  /* 0x0000040000047882 */ /* 0x000fe40000000000 */
[----:B---3--:R-:W-:-:S09]  /*5100*/  ULEA UR4, UR5, UR4, 0x18 ;  /* 0x0000000405047291 */ /* 0x008fd2000f8ec0ff */
[----:B--2---:R-:W2:Y:S04]  /*5110*/  LDS.128 R4, [UR4+0x300] ;  /* 0x00030004ff047984 */ /* 0x004ea80008000c00 */
[----:B------:R-:W3:Y:S04]  /*5120*/  LDS.128 R8, [UR4+0x310] ;  /* 0x00031004ff087984 */ /* 0x000ee80008000c00 */
[----:B0-----:R-:W0:Y:S01]  /*5130*/  LDS.128 R12, [UR4+0x320] ;  /* 0x00032004ff0c7984 */ /* 0x001e220008000c00 */
[----:B--2---:R-:W-:-:S03]  /*5140*/  FADD R5, R5, R17 ;  /* 0x0000001105057221 */ /* 0x004fc60000000000 */
[----:B------:R-:W2:Y:S01]  /*5150*/  LDS.128 R16, [UR4+0x330] ;  /* 0x00033004ff107984 */ /* 0x000ea20008000c00 */
[C---:B------:R-:W-:Y:S01]  /*5160*/  FFMA R5, R0.reuse, R6, R5 ;  /* 0x0000000600057223 */ /* 0x040fe20000000005 */
[C---:B---3--:R-:W-:Y:S01]  /*5170*/  FMUL R9, R0.reuse, R9 ;  /* 0x0000000900097220 */ /* 0x048fe20000400000 */
[C---:B------:R-:W-:Y:S01]  /*5180*/  FMUL R10, R0.reuse, R10 ;  /* 0x0000000a000a7220 */ /* 0x040fe20000400000 */
[----:B------:R-:W-:Y:S01]  /*5190*/  FMUL R11, R0, R11 ;  /* 0x0000000b000b7220 */ /* 0x000fe20000400000 */
[C---:B------:R-:W-:Y:S01]  /*51a0*/  FFMA R5, R2.reuse, R7, R5 ;  /* 0x0000000702057223 */ /* 0x040fe20000000005 */
[C---:B0-----:R-:W-:Y:S01]  /*51b0*/  FMUL R12, R2.reuse, R12 ;  /* 0x0000000c020c7220 */ /* 0x041fe20000400000 */
[----:B------:R-:W-:Y:S01]  /*51c0*/  FMUL R13, R2, R13 ;  /* 0x0000000d020d7220 */ /* 0x000fe20000400000 */
[----:B------:R-:W-:Y:S01]  /*51d0*/  FMUL R15, R0, R15 ;  /* 0x0000000f000f7220 */ /* 0x000fe20000400000 */
[----:B-1----:R-:W-:Y:S02]  /*51e0*/  FFMA R5, R8, R3, R5 ;  /* 0x0000000308057223 */ /* 0x002fe40000000005 */
[----:B------:R-:W0:Y:S01]  /*51f0*/  LDS R8, [UR4+0x350] ;  /* 0x00035004ff087984 */ /* 0x000e220008000800 */
[C---:B------:R-:W-:Y:S01]  /*5200*/  FMUL R15, R0.reuse, R15 ;  /* 0x0000000f000f7220 */ /* 0x040fe20000400000 */
[----:B------:R-:W-:Y:S01]  /*5210*/  FFMA R5, R0, R9, R5 ;  /* 0x0000000900057223 */ /* 0x000fe20000000005 */
[----:B------:R-:W-:-:S03]  /*5220*/  FMUL R9, R3, R14 ;  /* 0x0000000e03097220 */ /* 0x000fc60000400000 */
[----:B------:R-:W-:Y:S02]  /*5230*/  FFMA R10, R2, R10, R5 ;  /* 0x0000000a020a7223 */ /* 0x000fe40000000005 */
[----:B------:R-:W1:Y:S02]  /*5240*/  LDS.128 R4, [UR4+0x340] ;  /* 0x00034004ff047984 */ /* 0x000e640008000c00 */
[----:B------:R-:W-:-:S04]  /*5250*/  FFMA R11, R11, R3, R10 ;  /* 0x000000030b0b7223 */ /* 0x000fc8000000000a */
[----:B------:R-:W-:-:S04]  /*5260*/  FFMA R12, R2, R12, R11 ;  /* 0x0000000c020c7223 */ /* 0x000fc8000000000b */
[----:B------:R-:W-:-:S04]  /*5270*/  FFMA R12, R13, R3, R12 ;  /* 0x000000030d0c7223 */ /* 0x000fc8000000000c */
[----:B------:R-:W-:-:S04]  /*5280*/  FFMA R9, R9, R3, R12 ;  /* 0x0000000309097223 */ /* 0x000fc8000000000c */
[C---:B------:R-:W-:Y:S01]  /*5290*/  FFMA R9, R0.reuse, R15, R9 ;  /* 0x0000000f00097223 */ /* 0x040fe20000000009 */
[C---:B--2---:R-:W-:Y:S01]  /*52a0*/  FMUL R11, R0.reuse, R16 ;  /* 0x00000010000b7220 */ /* 0x044fe20000400000 */
[C---:B------:R-:W-:Y:S01]  /*52b0*/  FMUL R17, R0.reuse, R17 ;  /* 0x0000001100117220 */ /* 0x040fe20000400000 */
[C---:B------:R-:W-:Y:S02]  /*52c0*/  FMUL R19, R0.reuse, R19 ;  /* 0x0000001300137220 */ /* 0x040fe40000400000 */
[C---:B------:R-:W-:Y:S01]  /*52d0*/  FMUL R11, R0.reuse, R11 ;  /* 0x0000000b000b7220 */ /* 0x040fe20000400000 */
[----:B------:R-:W-:Y:S01]  /*52e0*/  FMUL R17, R0, R17 ;  /* 0x0000001100117220 */ /* 0x000fe20000400000 */
[C---:B------:R-:W-:Y:S02]  /*52f0*/  FMUL R19, R2.reuse, R19 ;  /* 0x0000001302137220 */ /* 0x040fe40000400000 */
[----:B------:R-:W-:Y:S01]  /*5300*/  FFMA R10, R2, R11, R9 ;  /* 0x0000000b020a7223 */ /* 0x000fe20000000009 */
[----:B------:R-:W-:-:S03]  /*5310*/  FMUL R9, R0, R18 ;  /* 0x0000001200097220 */ /* 0x000fc60000400000 */
[----:B------:R-:W-:Y:S01]  /*5320*/  FFMA R17, R17, R3, R10 ;  /* 0x0000000311117223 */ /* 0x000fe2000000000a */
[----:B------:R-:W-:Y:S01]  /*5330*/  FMUL R9, R2, R9 ;  /* 0x0000000902097220 */ /* 0x000fe20000400000 */
[----:B0-----:R-:W-:-:S03]  /*5340*/  FMUL R8, R3, R8 ;  /* 0x0000000803087220 */ /* 0x001fc60000400000 */
[----:B------:R-:W-:Y:S01]  /*5350*/  FFMA R10, R2, R9, R17 ;  /* 0x00000009020a7223 */ /* 0x000fe20000000011 */
[-C--:B------:R-:W-:Y:S01]  /*5360*/  FMUL R17, R8, R3.reuse ;  /* 0x0000000308117220 */ /* 0x080fe20000400000 */
[----:B-1----:R-:W-:Y:S02]  /*5370*/  FMUL R4, R0, R4 ;  /* 0x0000000400047220 */ /* 0x002fe40000400000 */
[----:B------:R-:W-:Y:S01]  /*5380*/  FFMA R10, R19, R3, R10 ;  /* 0x00000003130a7223 */ /* 0x000fe2000000000a */
[C---:B------:R-:W-:Y:S01]  /*5390*/  FMUL R5, R2.reuse, R5 ;  /* 0x0000000502057220 */ /* 0x040fe20000400000 */
[----:B------:R-:W-:Y:S01]  /*53a0*/  FMUL R11, R2, R6 ;  /* 0x00000006020b7220 */ /* 0x000fe20000400000 */
[----:B------:R-:W-:Y:S01]  /*53b0*/  FMUL R9, R4, R3 ;  /* 0x0000000304097220 */ /* 0x000fe20000400000 */
[C---:B------:R-:W-:Y:S01]  /*53c0*/  FMUL R0, R2.reuse, R7 ;  /* 0x0000000702007220 */ /* 0x040fe20000400000 */
[C---:B------:R-:W-:Y:S01]  /*53d0*/  FMUL R5, R2.reuse, R5 ;  /* 0x0000000502057220 */ /* 0x040fe20000400000 */
[----:B------:R-:W-:Y:S01]  /*53e0*/  FMUL R11, R2, R11 ;  /* 0x0000000b020b7220 */ /* 0x000fe20000400000 */
[----:B------:R-:W-:-:S04]  /*53f0*/  FFMA R9, R9, R3, R10 ;  /* 0x0000000309097223 */ /* 0x000fc8000000000a */
[----:B------:R-:W-:Y:S01]  /*5400*/  FFMA R2, R2, R5, R9 ;  /* 0x0000000502027223 */ /* 0x000fe20000000009 */
[----:B------:R-:W-:-:S03]  /*5410*/  FMUL R5, R0, R3 ;  /* 0x0000000300057220 */ /* 0x000fc60000400000 */
[----:B------:R-:W-:-:S04]  /*5420*/  FFMA R2, R11, R3, R2 ;  /* 0x000000030b027223 */ /* 0x000fc80000000002 */
[----:B------:R-:W-:-:S04]  /*5430*/  FFMA R2, R5, R3, R2 ;  /* 0x0000000305027223 */ /* 0x000fc80000000002 */
[----:B------:R-:W-:-:S07]  /*5440*/  FFMA R17, R17, R3, R2 ;  /* 0x0000000311117223 */ /* 0x000fce0000000002 */
.L_x_47:
[----:B------:R-:W3:Y:S01]  /*5450*/  LDCU.64 UR4, c[0x0][0x380] ;  /* 0x00007000ff0477ac */ /* 0x000ee20008000a00 */
[----:B------:R-:W-:-:S04]  /*5460*/  FSETP.GEU.AND P0, PT, R17, RZ, PT ;  /* 0x000000ff1100720b */ /* 0x000fc80003f0e000 */
[----:B------:R-:W-:-:S06]  /*5470*/  FSEL R17, R17, RZ, P0 ;  /* 0x000000ff11117208 */ /* 0x000fcc0000000000 */
[----:B------:R-:W4:Y:S01]  /*5480*/  F2I.U32.TRUNC.NTZ R17, R17 ;  /* 0x0000001100117305 */ /* 0x000f22000020f000 */
[----:B---3--:R-:W-:-:S04]  /*5490*/  IADD3 R2, P0, PT, R20, UR4, RZ ;  /* 0x0000000414027c10 */ /* 0x008fc8000ff1e0ff */
[----:B-1----:R-:W-:-:S05]  /*54a0*/  LEA.HI.X.SX32 R3, R20, UR5, 0x1, P0 ;  /* 0x0000000514037c11 */ /* 0x002fca00080f0eff */
[----:B----4-:R-:W-:Y:S01]  /*54b0*/  STG.E.U8 desc[UR8][R2.64], R17 ;  /* 0x0000001102007986 */ /* 0x010fe2000c101108 */
[----:B------:R-:W-:Y:S05]  /*54c0*/  EXIT ;  /* 0x000000000000794d */ /* 0x000fea0003800000 */
.L_x_41:
[----:B------:R-:W2:Y:S02]  /*54d0*/  LDCU.U8 UR4, c[0x0][0x418] ;  /* 0x00008300ff0477ac */ /* 0x000ea40008000000 */
[----:B--2---:R-:W-:-:S04]  /*54e0*/  UPRMT UR4, UR4, 0x8880, URZ ;  /* 0x0000888004047896 */ /* 0x004fc800080000ff */
[----:B------:R-:W-:-:S09]  /*54f0*/  UISETP.NE.AND UP0, UPT, UR4, URZ, UPT ;  /* 0x000000ff0400728c */ /* 0x000fd2000bf05270 */
[----:B------:R-:W-:Y:S05]  /*5500*/  BRA.U !UP0, `(.L_x_50) ;  /* 0x0000000108d07547 */ /* 0x000fea000b800000 */
[----:B------:R-:W-:-:S13]  /*5510*/  ISETP.GT.U32.AND P0, PT, R5, 0xff, PT ;  /* 0x000000ff0500780c */ /* 0x000fda0003f04070 */
[----:B------:R-:W2:Y:S02]  /*5520*/  @!P0 LDC.64 R10, c[0x0][0x420] ;  /* 0x00010800ff0a8b82 */ /* 0x000ea40000000a00 */
[----:B--2---:R-:W-:-:S04]  /*5530*/  @!P0 IADD3 R10, P1, PT, R5, R10, RZ ;  /* 0x0000000a050a8210 */ /* 0x004fc80007f3e0ff */
[----:B------:R-:W-:-:S05]  /*5540*/  @!P0 IADD3.X R11, PT, PT, RZ, R11, RZ, P1, !PT ;  /* 0x0000000bff0b8210 */ /* 0x000fca0000ffe4ff */
[----:B------:R2:W3:Y:S01]  /*5550*/  @!P0 LDG.E.U8 R0, desc[UR8][R10.64] ;  /* 0x000000080a008981 */ /* 0x0004e2000c1e1100 */
[----:B0-----:R-:W0:Y:S01]  /*5560*/  MUFU.RCP64H R13, 6.283184051513671875 ;  /* 0x401921fb000d7908 */ /* 0x001e220000001800 */
[----:B------:R-:W-:Y:S01]  /*5570*/  HFMA2 R8, -RZ, RZ, 68.25, 0.07958984375 ;  /* 0x54442d18ff087431 */ /* 0x000fe200000001ff */
[----:B------:R-:W-:Y:S01]  /*5580*/  MOV R9, 0x401921fb ;  /* 0x401921fb00097802 */ /* 0x000fe20000000f00 */
[----:B------:R-:W-:Y:S01]  /*5590*/  HFMA2 R12, -RZ, RZ, 0, 5.9604644775390625e-08 ;  /* 0x00000001ff0c7431 */ /* 0x000fe200000001ff */
[----:B------:R-:W-:Y:S01]  /*55a0*/  UMOV UR4, 0x54442d18 ;  /* 0x54442d1800047882 */ /* 0x000fe20000000000 */
[----:B------:R-:W-:Y:S01]  /*55b0*/  UMOV UR5, 0x400921fb ;  /* 0x400921fb00057882 */ /* 0x000fe20000000000 */
[----:B------:R-:W4:Y:S01]  /*55c0*/  @!P0 S2R R17, SR_CgaCtaId ;  /* 0x0000000000118919 */ /* 0x000f220000008800 */
[----:B------:R-:W-:Y:S01]  /*55d0*/  @!P0 MOV R4, 0x400 ;  /* 0x0000040000048802 */ /* 0x000fe20000000f00 */
[----:B-1----:R-:W2:Y:S01]  /*55e0*/  F2F.F64.F32 R2, R3 ;  /* 0x0000000300027310 */ /* 0x002ea20000201800 */
[----:B------:R-:W-:Y:S02]  /*55f0*/  BSSY.RECONVERGENT B0, `(.L_x_51) ;  /* 0x000001a000007945 */ /* 0x000fe40003800200 */
[----:B------:R-:W-:Y:S01]  /*5600*/  @!P0 IADD3 R4, PT, PT, R4, 0x4e4, RZ ;  /* 0x000004e404048810 */ /* 0x000fe20007ffe0ff */
[----:B0-----:R-:W-:-:S02]  /*5610*/  DFMA R14, R12, -R8, 1 ;  /* 0x3ff000000c0e742b */ /* 0x001fc40000000808 */
[----:B--2---:R-:W-:-:S06]  /*5620*/  DADD R10, R2, UR4 ;  /* 0x00000004020a7e29 */ /* 0x004fcc0008000000 */
[----:B------:R-:W-:Y:S02]  /*5630*/  DFMA R14, R14, R14, R14 ;  /* 0x0000000e0e0e722b */ /* 0x000fe4000000000e */
[----:B------:R-:W-:-:S06]  /*5640*/  DMUL R10, R10, 256 ;  /* 0x407000000a0a7828 */ /* 0x000fcc0000000000 */
[----:B------:R-:W-:Y:S01]  /*5650*/  DFMA R12, R12, R14, R12 ;  /* 0x0000000e0c0c722b */ /* 0x000fe2000000000c */
[----:B----4-:R-:W-:-:S07]  /*5660*/  @!P0 LEA R4, R17, R4, 0x18 ;  /* 0x0000000411048211 */ /* 0x010fce00078ec0ff */
[----:B------:R-:W-:Y:S01]  /*5670*/  DFMA R14, R12, -R8, 1 ;  /* 0x3ff000000c0e742b */ /* 0x000fe20000000808 */
[----:B------:R-:W-:Y:S02]  /*5680*/  @!P0 IADD3 R5, PT, PT, R4, R5, RZ ;  /* 0x0000000504058210 */ /* 0x000fe40007ffe0ff */
[----:B------:R-:W-:-:S05]  /*5690*/  FSETP.GEU.AND P1, PT, |R11|, 6.5827683646048100446e-37, PT ;  /* 0x036000000b00780b */ /* 0x000fca0003f2e200 */
[----:B------:R-:W-:-:S08]  /*56a0*/  DFMA R12, R12, R14, R12 ;  /* 0x0000000e0c0c722b */ /* 0x000fd0000000000c */
[----:B------:R-:W-:-:S08]  /*56b0*/  DMUL R14, R12, R10 ;  /* 0x0000000a0c0e7228 */ /* 0x000fd00000000000 */
[----:B------:R-:W-:-:S08]  /*56c0*/  DFMA R2, R14, -R8, R10 ;  /* 0x800000080e02722b */ /* 0x000fd0000000000a */
[----:B------:R-:W-:-:S10]  /*56d0*/  DFMA R2, R12, R2, R14 ;  /* 0x000000020c02722b */ /* 0x000fd4000000000e */
[----:B------:R-:W-:Y:S01]  /*56e0*/  FFMA R4, RZ, 2.3926990032196044922, R3 ;  /* 0x401921fbff047823 */ /* 0x000fe20000000003 */
[----:B---3--:R0:W-:Y:S01]  /*56f0*/  @!P0 STS.U8 [R5], R0 ;  /* 0x0000000005008388 */ /* 0x0081e20000000000 */
[----:B------:R-:W-:Y:S03]  /*5700*/  BAR.SYNC.DEFER_BLOCKING 0x0 ;  /* 0x0000000000007b1d */ /* 0x000fe60000010000 */
[----:B------:R-:W-:-:S13]  /*5710*/  FSETP.GT.AND P0, PT, |R4|, 1.469367938527859385e-39, PT ;  /* 0x001000000400780b */ /* 0x000fda0003f04200 */
[----:B0-----:R-:W-:Y:S05]  /*5720*/  @P0 BRA P1, `(.L_x_52) ;  /* 0x0000000000180947 */ /* 0x001fea0000800000 */
[----:B------:R-:W-:Y:S02]  /*5730*/  MOV R8, R10 ;  /* 0x0000000a00087202 */ /* 0x000fe40000000f00 */
[----:B------:R-:W-:Y:S02]  /*5740*/  MOV R9, R11 ;  /* 0x0000000b00097202 */ /* 0x000fe40000000f00 */
[----:B------:R-:W-:-:S07]  /*5750*/  MOV R4, 0x5770 ;  /* 0x0000577000047802 */ /* 0x000fce0000000f00 */
[----:B------:R-:W-:Y:S05]  /*5760*/  CALL.REL.NOINC `($__internal_0_$__cuda_sm20_div_rn_f64_full) ;  /* 0x0000000000d47944 */ /* 0x000fea0003c00000 */
[----:B------:R-:W-:Y:S02]  /*5770*/  MOV R2, R16 ;  /* 0x0000001000027202 */ /* 0x000fe40000000f00 */
[----:B------:R-:W-:-:S07]  /*5780*/  MOV R3, R17 ;  /* 0x0000001100037202 */ /* 0x000fce0000000f00 */
.L_x_52:
[----:B------:R-:W-:Y:S05]  /*5790*/  BSYNC.RECONVERGENT B0 ;  /* 0x0000000000007941 */ /* 0x000fea0003800200 */
.L_x_51:
[----:B------:R-:W0:Y:S01]  /*57a0*/  S2UR UR5, SR_CgaCtaId ;  /* 0x00000000000579c3 */ /* 0x000e220000008800 */
[----:B------:R-:W1:Y:S01]  /*57b0*/  F2I.F64.FLOOR R2, R2 ;  /* 0x0000000200027311 */ /* 0x000e620000305100 */
[----:B------:R-:W-:Y:S02]  /*57c0*/  UMOV UR4, 0x400 ;  /* 0x0000040000047882 */ /* 0x000fe40000000000 */
[----:B------:R-:W-:-:S04]  /*57d0*/  UIADD3 UR4, UPT, UPT, UR4, 0x4e4, URZ ;  /* 0x000004e404047890 */ /* 0x000fc8000fffe0ff */
[----:B0-----:R-:W-:-:S09]  /*57e0*/  ULEA UR4, UR5, UR4, 0x18 ;  /* 0x0000000405047291 */ /* 0x001fd2000f8ec0ff */
[----:B-1----:R-:W0:Y:S02]  /*57f0*/  LDS.U8 R7, [R2+UR4] ;  /* 0x0000000402077984 */ /* 0x002e240008000000 */
[----:B------:R-:W1:Y:S02]  /*5800*/  LDCU.64 UR4, c[0x0][0x380] ;  /* 0x00007000ff0477ac */ /* 0x000e640008000a00 */
[----:B-1----:R-:W-:-:S04]  /*5810*/  IADD3 R4, P0, PT, R20, UR4, RZ ;  /* 0x0000000414047c10 */ /* 0x002fc8000ff1e0ff */
[----:B------:R-:W-:-:S05]  /*5820*/  LEA.HI.X.SX32 R5, R20, UR5, 0x1, P0 ;  /* 0x0000000514057c11 */ /* 0x000fca00080f0eff */
[----:B0-----:R-:W-:Y:S01]  /*5830*/  STG.E.U8 desc[UR8][R4.64], R7 ;  /* 0x0000000704007986 */ /* 0x001fe2000c101108 */
[----:B------:R-:W-:Y:S05]  /*5840*/  EXIT ;  /* 0x000000000000794d */ /* 0x000fea0003800000 */
.L_x_50:
[----:B------:R-:W2:Y:S01]  /*5850*/  MUFU.RCP64H R5, 6.283184051513671875 ;  /* 0x401921fb00057908 */ /* 0x000ea20000001800 */
[----:B------:R-:W-:Y:S01]  /*5860*/  HFMA2 R8, -RZ, RZ, 68.25, 0.07958984375 ;  /* 0x54442d18ff087431 */ /* 0x000fe200000001ff */
[----:B------:R-:W-:Y:S01]  /*5870*/  MOV R9, 0x401921fb ;  /* 0x401921fb00097802 */ /* 0x000fe20000000f00 */
[----:B------:R-:W-:Y:S01]  /*5880*/  HFMA2 R4, -RZ, RZ, 0, 5.9604644775390625e-08 ;  /* 0x00000001ff047431 */ /* 0x000fe200000001ff */
[----:B------:R-:W-:Y:S01]  /*5890*/  UMOV UR4, 0x54442d18 ;  /* 0x54442d1800047882 */ /* 0x000fe20000000000 */
[----:B------:R-:W-:Y:S01]  /*58a0*/  UMOV UR5, 0x400921fb ;  /* 0x400921fb00057882 */ /* 0x000fe20000000000 */
[----:B------:R-:W-:Y:S02]  /*58b0*/  BSSY.RECONVERGENT B0, `(.L_x_53) ;  /* 0x0000016000007945 */ /* 0x000fe40003800200 */
[----:B-1----:R-:W1:Y:S01]  /*58c0*/  F2F.F64.F32 R2, R3 ;  /* 0x0000000300027310 */ /* 0x002e620000201800 */
[----:B--2---:R-:W-:-:S08]  /*58d0*/  DFMA R10, R4, -R8, 1 ;  /* 0x3ff00000040a742b */ /* 0x004fd00000000808 */
[----:B------:R-:W-:-:S08]  /*58e0*/  DFMA R10, R10, R10, R10 ;  /* 0x0000000a0a0a722b */ /* 0x000fd0000000000a */
[----:B0-----:R-:W-:Y:S02]  /*58f0*/  DFMA R12, R4, R10, R4 ;  /* 0x0000000a040c722b */ /* 0x001fe40000000004 */
[----:B-1----:R-:W-:-:S06]  /*5900*/  DADD R4, R2, UR4 ;  /* 0x0000000402047e29 */ /* 0x002fcc0008000000 */
[----:B------:R-:W-:Y:S02]  /*5910*/  DFMA R14, R12, -R8, 1 ;  /* 0x3ff000000c0e742b */ /* 0x000fe40000000808 */
[----:B------:R-:W-:-:S06]  /*5920*/  DMUL R10, R4, 256 ;  /* 0x40700000040a7828 */ /* 0x000fcc0000000000 */
[----:B------:R-:W-:-:S04]  /*5930*/  DFMA R14, R12, R14, R12 ;  /* 0x0000000e0c0e722b */ /* 0x000fc8000000000c */
[----:B------:R-:W-:-:S04]  /*5940*/  FSETP.GEU.AND P1, PT, |R11|, 6.5827683646048100446e-37, PT ;  /* 0x036000000b00780b */ /* 0x000fc80003f2e200 */
[----:B------:R-:W-:-:S08]  /*5950*/  DMUL R4, R14, R10 ;  /* 0x0000000a0e047228 */ /* 0x000fd00000000000 */
        /* <DEDUP_REMOVED lines=11> */
.L_x_54:
[----:B------:R-:W-:Y:S05]  /*5a10*/  BSYNC.RECONVERGENT B0 ;  /* 0x0000000000007941 */ /* 0x000fea0003800200 */
.L_x_53:
[----:B------:R-:W0:Y:S01]  /*5a20*/  LDCU.64 UR4, c[0x0][0x380] ;  /* 0x00007000ff0477ac */ /* 0x000e220008000a00 */
[----:B------:R-:W1:Y:S01]  /*5a30*/  F2I.U32.F64.FLOOR R5, R4 ;  /* 0x0000000400057311 */ /* 0x000e620000305000 */
[----:B0-----:R-:W-:-:S04]  /*5a40*/  IADD3 R2, P0, PT, R20, UR4, RZ ;  /* 0x0000000414027c10 */ /* 0x001fc8000ff1e0ff */
[----:B------:R-:W-:-:S05]  /*5a50*/  LEA.HI.X.SX32 R3, R20, UR5, 0x1, P0 ;  /* 0x0000000514037c11 */ /* 0x000fca00080f0eff */
[----:B-1----:R-:W-:Y:S01]  /*5a60*/  STG.E.U8 desc[UR8][R2.64], R5 ;  /* 0x0000000502007986 */ /* 0x002fe2000c101108 */
[----:B------:R-:W-:Y:S05]  /*5a70*/  EXIT ;  /* 0x000000000000794d */ /* 0x000fea0003800000 */
.L_x_36:
[----:B------:R-:W0:Y:S02]  /*5a80*/  LDC.64 R4, c[0x0][0x388] ;  /* 0x0000e200ff047b82 */ /* 0x000e240000000a00 */
[----:B0-----:R-:W-:-:S05]  /*5a90*/  IMAD.WIDE R20, R20, 0x4, R4 ;  /* 0x0000000414147825 */ /* 0x001fca00078e0204 */
[----:B------:R-:W-:Y:S01]  /*5aa0*/  STG.E desc[UR8][R20.64], R3 ;  /* 0x0000000314007986 */ /* 0x000fe2000c101908 */
[----:B------:R-:W-:Y:S05]  /*5ab0*/  EXIT ;  /* 0x000000000000794d */ /* 0x000fea0003800000 */
        .weak           $__internal_0_$__cuda_sm20_div_rn_f64_full
        .type           $__internal_0_$__cuda_sm20_div_rn_f64_full,@function
        .size           $__internal_0_$__cuda_sm20_div_rn_f64_full,($__internal_1_$__cuda_sm20_sqrt_rn_f32_slowpath - $__internal_0_$__cuda_sm20_div_rn_f64_full)
$__internal_0_$__cuda_sm20_div_rn_f64_full:
[C---:B------:R-:W-:Y:S01]  /*5ac0*/  FSETP.GEU.AND P0, PT, |R7|.reuse, 1.469367938527859385e-39, PT ;  /* 0x001000000700780b */ /* 0x040fe20003f0e200 */
[----:B------:R-:W-:Y:S01]  /*5ad0*/  BSSY.RECONVERGENT B1, `(.L_x_55) ;  /* 0x0000057000017945 */ /* 0x000fe20003800200 */
[----:B------:R-:W-:Y:S02]  /*5ae0*/  MOV R6, UR6 ;  /* 0x0000000600067c02 */ /* 0x000fe40008000f00 */
[----:B------:R-:W-:Y:S02]  /*5af0*/  LOP3.LUT R3, R7, 0x800fffff, RZ, 0xc0, !PT ;  /* 0x800fffff07037812 */ /* 0x000fe400078ec0ff */
[----:B------:R-:W-:Y:S02]  /*5b00*/  MOV R10, UR6 ;  /* 0x00000006000a7c02 */ /* 0x000fe40008000f00 */
[----:B------:R-:W-:Y:S02]  /*5b10*/  LOP3.LUT R11, R3, 0x3ff00000, RZ, 0xfc, !PT ;  /* 0x3ff00000030b7812 */ /* 0x000fe400078efcff */
[----:B------:R-:W-:-:S02]  /*5b20*/  FSETP.GEU.AND P2, PT, |R9|, 1.469367938527859385e-39, PT ;  /* 0x001000000900780b */ /* 0x000fc40003f4e200 */
[----:B------:R-:W-:Y:S01]  /*5b30*/  MOV R14, 0x1 ;  /* 0x00000001000e7802 */ /* 0x000fe20000000f00 */
[----:B------:R-:W-:Y:S01]  /*5b40*/  @!P0 DMUL R10, R6, 8.98846567431157953865e+307 ;  /* 0x7fe00000060a8828 */ /* 0x000fe20000000000 */
[----:B------:R-:W-:Y:S02]  /*5b50*/  LOP3.LUT R3, R9, 0x7ff00000, RZ, 0xc0, !PT ;  /* 0x7ff0000009037812 */ /* 0x000fe400078ec0ff */
[----:B------:R-:W-:Y:S02]  /*5b60*/  LOP3.LUT R24, R7, 0x7ff00000, RZ, 0xc0, !PT ;  /* 0x7ff0000007187812 */ /* 0x000fe400078ec0ff */
[----:B------:R-:W-:Y:S01]  /*5b70*/  MOV R21, 0x1ca00000 ;  /* 0x1ca0000000157802 */ /* 0x000fe20000000f00 */
[----:B------:R-:W0:Y:S01]  /*5b80*/  MUFU.RCP64H R15, R11 ;  /* 0x0000000b000f7308 */ /* 0x000e220000001800 */
[----:B------:R-:W-:Y:S02]  /*5b90*/  ISETP.GE.U32.AND P1, PT, R3, R24, PT ;  /* 0x000000180300720c */ /* 0x000fe40003f26070 */
[----:B------:R-:W-:-:S02]  /*5ba0*/  MOV R25, R3 ;  /* 0x0000000300197202 */ /* 0x000fc40000000f00 */
[----:B------:R-:W-:Y:S02]  /*5bb0*/  @!P2 LOP3.LUT R18, R7, 0x7ff00000, RZ, 0xc0, !PT ;  /* 0x7ff000000712a812 */ /* 0x000fe400078ec0ff */
[----:B------:R-:W-:Y:S02]  /*5bc0*/  @!P2 MOV R22, RZ ;  /* 0x000000ff0016a202 */ /* 0x000fe40000000f00 */
[----:B------:R-:W-:Y:S02]  /*5bd0*/  @!P2 ISETP.GE.U32.AND P3, PT, R3, R18, PT ;  /* 0x000000120300a20c */ /* 0x000fe40003f66070 */
[----:B------:R-:W-:Y:S02]  /*5be0*/  @!P0 LOP3.LUT R24, R11, 0x7ff00000, RZ, 0xc0, !PT ;  /* 0x7ff000000b188812 */ /* 0x000fe400078ec0ff */
[----:B------:R-:W-:Y:S02]  /*5bf0*/  @!P2 SEL R19, R21, 0x63400000, !P3 ;  /* 0x634000001513a807 */ /* 0x000fe40005800000 */
[----:B------:R-:W-:Y:S01]  /*5c00*/  IADD3 R26, PT, PT, R24, -0x1, RZ ;  /* 0xffffffff181a7810 */ /* 0x000fe20007ffe0ff */
[----:B0-----:R-:W-:Y:S01]  /*5c10*/  DFMA R16, R14, -R10, 1 ;  /* 0x3ff000000e10742b */ /* 0x001fe2000000080a */
[----:B------:R-:W-:-:S04]  /*5c20*/  @!P2 LOP3.LUT R19, R19, 0x80000000, R9, 0xf8, !PT ;  /* 0x800000001313a812 */ /* 0x000fc800078ef809 */
[----:B------:R-:W-:-:S03]  /*5c30*/  @!P2 LOP3.LUT R23, R19, 0x100000, RZ, 0xfc, !PT ;  /* 0x001000001317a812 */ /* 0x000fc600078efcff */
[----:B------:R-:W-:-:S08]  /*5c40*/  DFMA R16, R16, R16, R16 ;  /* 0x000000101010722b */ /* 0x000fd00000000010 */
[----:B------:R-:W-:Y:S01]  /*5c50*/  DFMA R16, R14, R16, R14 ;  /* 0x000000100e10722b */ /* 0x000fe2000000000e */
[----:B------:R-:W-:Y:S02]  /*5c60*/  SEL R15, R21, 0x63400000, !P1 ;  /* 0x63400000150f7807 */ /* 0x000fe40004800000 */
[----:B------:R-:W-:Y:S02]  /*5c70*/  MOV R14, R8 ;  /* 0x00000008000e7202 */ /* 0x000fe40000000f00 */
[----:B------:R-:W-:-:S03]  /*5c80*/  LOP3.LUT R15, R15, 0x800fffff, R9, 0xf8, !PT ;  /* 0x800fffff0f0f7812 */ /* 0x000fc600078ef809 */
[----:B------:R-:W-:-:S03]  /*5c90*/  DFMA R18, R16, -R10, 1 ;  /* 0x3ff000001012742b */ /* 0x000fc6000000080a */
[----:B------:R-:W-:-:S05]  /*5ca0*/  @!P2 DFMA R14, R14, 2, -R22 ;  /* 0x400000000e0ea82b */ /* 0x000fca0000000816 */
[----:B------:R-:W-:-:S05]  /*5cb0*/  DFMA R16, R16, R18, R16 ;  /* 0x000000121010722b */ /* 0x000fca0000000010 */
[----:B------:R-:W-:-:S03]  /*5cc0*/  @!P2 LOP3.LUT R25, R15, 0x7ff00000, RZ, 0xc0, !PT ;  /* 0x7ff000000f19a812 */ /* 0x000fc600078ec0ff */
[----:B------:R-:W-:Y:S01]  /*5cd0*/  DMUL R18, R16, R14 ;  /* 0x0000000e10127228 */ /* 0x000fe20000000000 */
[----:B------:R-:W-:-:S04]  /*5ce0*/  IADD3 R22, PT, PT, R25, -0x1, RZ ;  /* 0xffffffff19167810 */ /* 0x000fc80007ffe0ff */
[----:B------:R-:W-:-:S03]  /*5cf0*/  ISETP.GT.U32.AND P0, PT, R22, 0x7feffffe, PT ;  /* 0x7feffffe1600780c */ /* 0x000fc60003f04070 */
[----:B------:R-:W-:Y:S01]  /*5d00*/  DFMA R22, R18, -R10, R14 ;  /* 0x8000000a1216722b */ /* 0x000fe2000000000e */
[----:B------:R-:W-:-:S07]  /*5d10*/  ISETP.GT.U32.OR P0, PT, R26, 0x7feffffe, P0 ;  /* 0x7feffffe1a00780c */ /* 0x000fce0000704470 */
[----:B------:R-:W-:-:S06]  /*5d20*/  DFMA R22, R16, R22, R18 ;  /* 0x000000161016722b */ /* 0x000fcc0000000012 */
[----:B------:R-:W-:Y:S05]  /*5d30*/  @P0 BRA `(.L_x_56) ;  /* 0x00000000006c0947 */ /* 0x000fea0003800000 */
[----:B------:R-:W-:-:S04]  /*5d40*/  LOP3.LUT R16, R7, 0x7ff00000, RZ, 0xc0, !PT ;  /* 0x7ff0000007107812 */ /* 0x000fc800078ec0ff */
[CC--:B------:R-:W-:Y:S02]  /*5d50*/  VIADDMNMX R8, R3.reuse, -R16.reuse, 0xb9600000, !PT ;  /* 0xb960000003087446 */ /* 0x0c0fe40007800910 */
[----:B------:R-:W-:Y:S02]  /*5d60*/  ISETP.GE.U32.AND P0, PT, R3, R16, PT ;  /* 0x000000100300720c */ /* 0x000fe40003f06070 */
[----:B------:R-:W-:Y:S02]  /*5d70*/  VIMNMX R3, PT, PT, R8, 0x46a00000, PT ;  /* 0x46a0000008037848 */ /* 0x000fe40003fe0100 */
[----:B------:R-:W-:-:S04]  /*5d80*/  SEL R8, R21, 0x63400000, !P0 ;  /* 0x6340000015087807 */ /* 0x000fc80004000000 */
[----:B------:R-:W-:Y:S02]  /*5d90*/  IADD3 R3, PT, PT, -R8, R3, RZ ;  /* 0x0000000308037210 */ /* 0x000fe40007ffe1ff */
[----:B------:R-:W-:Y:S02]  /*5da0*/  MOV R8, RZ ;  /* 0x000000ff00087202 */ /* 0x000fe40000000f00 */
[----:B------:R-:W-:-:S06]  /*5db0*/  IADD3 R9, PT, PT, R3, 0x7fe00000, RZ ;  /* 0x7fe0000003097810 */ /* 0x000fcc0007ffe0ff */
[----:B------:R-:W-:-:S10]  /*5dc0*/  DMUL R16, R22, R8 ;  /* 0x0000000816107228 */ /* 0x000fd40000000000 */
[----:B------:R-:W-:-:S13]  /*5dd0*/  FSETP.GTU.AND P0, PT, |R17|, 1.469367938527859385e-39, PT ;  /* 0x001000001100780b */ /* 0x000fda0003f0c200 */
[----:B------:R-:W-:Y:S05]  /*5de0*/  @P0 BRA `(.L_x_57) ;  /* 0x0000000000940947 */ /* 0x000fea0003800000 */
[----:B------:R-:W-:-:S06]  /*5df0*/  DFMA R10, R22, -R10, R14 ;  /* 0x8000000a160a722b */ /* 0x000fcc000000000e */
[----:B------:R-:W-:-:S04]  /*5e00*/  MOV R10, RZ ;  /* 0x000000ff000a7202 */ /* 0x000fc80000000f00 */
[C---:B------:R-:W-:Y:S02]  /*5e10*/  FSETP.NEU.AND P0, PT, R11.reuse, RZ, PT ;  /* 0x000000ff0b00720b */ /* 0x040fe40003f0d000 */
[----:B------:R-:W-:-:S04]  /*5e20*/  LOP3.LUT R15, R11, 0x80000000, R7, 0x48, !PT ;  /* 0x800000000b0f7812 */ /* 0x000fc800078e4807 */
[----:B------:R-:W-:-:S07]  /*5e30*/  LOP3.LUT R11, R15, R9, RZ, 0xfc, !PT ;  /* 0x000000090f0b7212 */ /* 0x000fce00078efcff */
[----:B------:R-:W-:Y:S05]  /*5e40*/  @!P0 BRA `(.L_x_57) ;  /* 0x00000000007c8947 */ /* 0x000fea0003800000 */
[C---:B------:R-:W-:Y:S01]  /*5e50*/  IADD3 R9, PT, PT, -R3.reuse, RZ, RZ ;  /* 0x000000ff03097210 */ /* 0x040fe20007ffe1ff */
[----:B------:R-:W-:Y:S01]  /*5e60*/  DMUL.RP R10, R22, R10 ;  /* 0x0000000a160a7228 */ /* 0x000fe20000008000 */
[----:B------:R-:W-:Y:S02]  /*5e70*/  MOV R8, RZ ;  /* 0x000000ff00087202 */ /* 0x000fe40000000f00 */
[----:B------:R-:W-:-:S04]  /*5e80*/  IADD3 R3, PT, PT, -R3, -0x43300000, RZ ;  /* 0xbcd0000003037810 */ /* 0x000fc80007ffe1ff */
[----:B------:R-:W-:-:S03]  /*5e90*/  DFMA R8, R16, -R8, R22 ;  /* 0x800000081008722b */ /* 0x000fc60000000016 */
[----:B------:R-:W-:-:S07]  /*5ea0*/  LOP3.LUT R15, R11, R15, RZ, 0x3c, !PT ;  /* 0x0000000f0b0f7212 */ /* 0x000fce00078e3cff */
[----:B------:R-:W-:-:S04]  /*5eb0*/  FSETP.NEU.AND P0, PT, |R9|, R3, PT ;  /* 0x000000030900720b */ /* 0x000fc80003f0d200 */
[----:B------:R-:W-:Y:S02]  /*5ec0*/  FSEL R16, R10, R16, !P0 ;  /* 0x000000100a107208 */ /* 0x000fe40004000000 */
[----:B------:R-:W-:Y:S01]  /*5ed0*/  FSEL R17, R15, R17, !P0 ;  /* 0x000000110f117208 */ /* 0x000fe20004000000 */
[----:B------:R-:W-:Y:S06]  /*5ee0*/  BRA `(.L_x_57) ;  /* 0x0000000000547947 */ /* 0x000fec0003800000 */
.L_x_56:
[----:B------:R-:W-:-:S14]  /*5ef0*/  DSETP.NAN.AND P0, PT, R8, R8, PT ;  /* 0x000000080800722a */ /* 0x000fdc0003f08000 */
[----:B------:R-:W-:Y:S05]  /*5f00*/  @P0 BRA `(.L_x_58) ;  /* 0x0000000000440947 */ /* 0x000fea0003800000 */
[----:B------:R-:W-:-:S14]  /*5f10*/  DSETP.NAN.AND P0, PT, R6, R6, PT ;  /* 0x000000060600722a */ /* 0x000fdc0003f08000 */
[----:B------:R-:W-:Y:S05]  /*5f20*/  @P0 BRA `(.L_x_59) ;  /* 0x0000000000300947 */ /* 0x000fea0003800000 */
[----:B------:R-:W-:Y:S02]  /*5f30*/  ISETP.NE.AND P0, PT, R25, R24, PT ;  /* 0x000000181900720c */ /* 0x000fe40003f05270 */
[----:B------:R-:W-:Y:S02]  /*5f40*/  MOV R16, 0x0 ;  /* 0x0000000000107802 */ /* 0x000fe40000000f00 */
[----:B------:R-:W-:-:S09]  /*5f50*/  MOV R17, 0xfff80000 ;  /* 0xfff8000000117802 */ /* 0x000fd20000000f00 */
[----:B------:R-:W-:Y:S05]  /*5f60*/  @!P0 BRA `(.L_x_57) ;  /* 0x0000000000348947 */ /* 0x000fea0003800000 */
[----:B------:R-:W-:Y:S02]  /*5f70*/  ISETP.NE.AND P0, PT, R25, 0x7ff00000, PT ;  /* 0x7ff000001900780c */ /* 0x000fe40003f05270 */
[----:B------:R-:W-:Y:S02]  /*5f80*/  LOP3.LUT R17, R9, 0x80000000, R7, 0x48, !PT ;  /* 0x8000000009117812 */ /* 0x000fe400078e4807 */
[----:B------:R-:W-:-:S13]  /*5f90*/  ISETP.EQ.OR P0, PT, R24, RZ, !P0 ;  /* 0x000000ff1800720c */ /* 0x000fda0004702670 */
[----:B------:R-:W-:Y:S02]  /*5fa0*/  @P0 LOP3.LUT R3, R17, 0x7ff00000, RZ, 0xfc, !PT ;  /* 0x7ff0000011030812 */ /* 0x000fe400078efcff */
[----:B------:R-:W-:Y:S02]  /*5fb0*/  @!P0 MOV R16, RZ ;  /* 0x000000ff00108202 */ /* 0x000fe40000000f00 */
[----:B------:R-:W-:Y:S02]  /*5fc0*/  @P0 MOV R16, RZ ;  /* 0x000000ff00100202 */ /* 0x000fe40000000f00 */
[----:B------:R-:W-:Y:S01]  /*5fd0*/  @P0 MOV R17, R3 ;  /* 0x0000000300110202 */ /* 0x000fe20000000f00 */
[----:B------:R-:W-:Y:S06]  /*5fe0*/  BRA `(.L_x_57) ;  /* 0x0000000000147947 */ /* 0x000fec0003800000 */
.L_x_59:
[----:B------:R-:W-:Y:S02]  /*5ff0*/  LOP3.LUT R17, R7, 0x80000, RZ, 0xfc, !PT ;  /* 0x0008000007117812 */ /* 0x000fe400078efcff */
[----:B------:R-:W-:Y:S01]  /*6000*/  MOV R16, R6 ;  /* 0x0000000600107202 */ /* 0x000fe20000000f00 */
[----:B------:R-:W-:Y:S06]  /*6010*/  BRA `(.L_x_57) ;  /* 0x0000000000087947 */ /* 0x000fec0003800000 */
.L_x_58:
[----:B------:R-:W-:Y:S02]  /*6020*/  LOP3.LUT R17, R9, 0x80000, RZ, 0xfc, !PT ;  /* 0x0008000009117812 */ /* 0x000fe400078efcff */
[----:B------:R-:W-:-:S07]  /*6030*/  MOV R16, R8 ;  /* 0x0000000800107202 */ /* 0x000fce0000000f00 */
.L_x_57:
[----:B------:R-:W-:Y:S05]  /*6040*/  BSYNC.RECONVERGENT B1 ;  /* 0x0000000000017941 */ /* 0x000fea0003800200 */
.L_x_55:
[----:B------:R-:W-:Y:S01]  /*6050*/  HFMA2 R9, -RZ, RZ, 0, 0 ;  /* 0x00000000ff097431 */ /* 0x000fe200000001ff */
[----:B------:R-:W-:-:S04]  /*6060*/  MOV R8, R4 ;  /* 0x0000000400087202 */ /* 0x000fc80000000f00 */
[----:B------:R-:W-:Y:S05]  /*6070*/  RET.REL.NODEC R8 `(_Z14propagateToSLMPhPfS0_jfjibPKfS2_S2_S2_S2_S2_S0_S0_bjbS2_biS2_bPKhbf) ;  /* 0xffffff9c08e07950 */ /* 0x000fea0003c3ffff */
        .weak           $__internal_1_$__cuda_sm20_sqrt_rn_f32_slowpath
        .type           $__internal_1_$__cuda_sm20_sqrt_rn_f32_slowpath,@function
        .size           $__internal_1_$__cuda_sm20_sqrt_rn_f32_slowpath,($__internal_2_$__cuda_sm3x_div_rn_noftz_f32_slowpath - $__internal_1_$__cuda_sm20_sqrt_rn_f32_slowpath)
$__internal_1_$__cuda_sm20_sqrt_rn_f32_slowpath:
[----:B------:R-:W-:-:S13]  /*6080*/  LOP3.LUT P0, RZ, R7, 0x7fffffff, RZ, 0xc0, !PT ;  /* 0x7fffffff07ff7812 */ /* 0x000fda000780c0ff */
[----:B------:R-:W-:Y:S05]  /*6090*/  @!P0 BRA `(.L_x_60) ;  /* 0x0000000000448947 */ /* 0x000fea0003800000 */
[----:B------:R-:W-:Y:S02]  /*60a0*/  FSETP.GEU.FTZ.AND P0, PT, R7, RZ, PT ;  /* 0x000000ff0700720b */ /* 0x000fe40003f1e000 */
[----:B------:R-:W-:-:S11]  /*60b0*/  MOV R0, R7 ;  /* 0x0000000700007202 */ /* 0x000fd60000000f00 */
[----:B------:R-:W-:Y:S01]  /*60c0*/  @!P0 MOV R7, 0x7fffffff ;  /* 0x7fffffff00078802 */ /* 0x000fe20000000f00 */
[----:B------:R-:W-:Y:S06]  /*60d0*/  @!P0 BRA `(.L_x_60) ;  /* 0x0000000000348947 */ /* 0x000fec0003800000 */
[----:B------:R-:W-:-:S13]  /*60e0*/  FSETP.GTU.FTZ.AND P0, PT, |R0|, +INF , PT ;  /* 0x7f8000000000780b */ /* 0x000fda0003f1c200 */
[----:B------:R-:W-:Y:S01]  /*60f0*/  @P0 FADD.FTZ R7, R0, 1 ;  /* 0x3f80000000070421 */ /* 0x000fe20000010000 */
[----:B------:R-:W-:Y:S06]  /*6100*/  @P0 BRA `(.L_x_60) ;  /* 0x0000000000280947 */ /* 0x000fec0003800000 */
[----:B------:R-:W-:-:S13]  /*6110*/  FSETP.NEU.FTZ.AND P0, PT, |R0|, +INF , PT ;  /* 0x7f8000000000780b */ /* 0x000fda0003f1d200 */
[----:B------:R-:W-:-:S04]  /*6120*/  @P0 FFMA R6, R0, 1.84467440737095516160e+19, RZ ;  /* 0x5f80000000060823 */ /* 0x000fc800000000ff */
[----:B------:R-:W0:Y:S02]  /*6130*/  @P0 MUFU.RSQ R7, R6 ;  /* 0x0000000600070308 */ /* 0x000e240000001400 */
[----:B0-----:R-:W-:Y:S01]  /*6140*/  @P0 FMUL.FTZ R9, R6, R7 ;  /* 0x0000000706090220 */ /* 0x001fe20000410000 */
[----:B------:R-:W-:Y:S01]  /*6150*/  @P0 FMUL.FTZ R11, R7, 0.5 ;  /* 0x3f000000070b0820 */ /* 0x000fe20000410000 */
[----:B------:R-:W-:Y:S02]  /*6160*/  @!P0 MOV R7, R0 ;  /* 0x0000000000078202 */ /* 0x000fe40000000f00 */
[----:B------:R-:W-:-:S04]  /*6170*/  @P0 FADD.FTZ R10, -R9, -RZ ;  /* 0x800000ff090a0221 */ /* 0x000fc80000010100 */
[----:B------:R-:W-:-:S04]  /*6180*/  @P0 FFMA R10, R9, R10, R6 ;  /* 0x0000000a090a0223 */ /* 0x000fc80000000006 */
[----:B------:R-:W-:-:S04]  /*6190*/  @P0 FFMA R10, R10, R11, R9 ;  /* 0x0000000b0a0a0223 */ /* 0x000fc80000000009 */
[----:B------:R-:W-:-:S07]  /*61a0*/  @P0 FMUL.FTZ R7, R10, 2.3283064365386962891e-10 ;  /* 0x2f8000000a070820 */ /* 0x000fce0000410000 */
.L_x_60:
[----:B------:R-:W-:Y:S01]  /*61b0*/  MOV R9, R7 ;  /* 0x0000000700097202 */ /* 0x000fe20000000f00 */
[----:B------:R-:W-:Y:S01]  /*61c0*/  HFMA2 R7, -RZ, RZ, 0, 0 ;  /* 0x00000000ff077431 */ /* 0x000fe200000001ff */
[----:B------:R-:W-:-:S04]  /*61d0*/  MOV R6, R13 ;  /* 0x0000000d00067202 */ /* 0x000fc80000000f00 */
[----:B------:R-:W-:Y:S05]  /*61e0*/  RET.REL.NODEC R6 `(_Z14propagateToSLMPhPfS0_jfjibPKfS2_S2_S2_S2_S2_S0_S0_bjbS2_biS2_bPKhbf) ;  /* 0xffffff9c06847950 */ /* 0x000fea0003c3ffff */
        .weak           $__internal_2_$__cuda_sm3x_div_rn_noftz_f32_slowpath
        .type           $__internal_2_$__cuda_sm3x_div_rn_noftz_f32_slowpath,@function
        .size           $__internal_2_$__cuda_sm3x_div_rn_noftz_f32_slowpath,(.L_x_232 - $__internal_2_$__cuda_sm3x_div_rn_noftz_f32_slowpath)
$__internal_2_$__cuda_sm3x_div_rn_noftz_f32_slowpath:
[----:B------:R-:W-:Y:S01]  /*61f0*/  SHF.R.U32.HI R7, RZ, 0x17, R4 ;  /* 0x00000017ff077819 */ /* 0x000fe20000011604 */
[----:B------:R-:W-:Y:S01]  /*6200*/  BSSY.RECONVERGENT B2, `(.L_x_61) ;  /* 0x0000063000027945 */ /* 0x000fe20003800200 */
[----:B------:R-:W-:Y:S02]  /*6210*/  SHF.R.U32.HI R14, RZ, 0x17, R3 ;  /* 0x00000017ff0e7819 */ /* 0x000fe40000011603 */
[----:B------:R-:W-:Y:S02]  /*6220*/  LOP3.LUT R7, R7, 0xff, RZ, 0xc0, !PT ;  /* 0x000000ff07077812 */ /* 0x000fe400078ec0ff */
[----:B------:R-:W-:Y:S02]  /*6230*/  LOP3.LUT R14, R14, 0xff, RZ, 0xc0, !PT ;  /* 0x000000ff0e0e7812 */ /* 0x000fe400078ec0ff */
[----:B------:R-:W-:Y:S02]  /*6240*/  IADD3 R17, PT, PT, R7, -0x1, RZ ;  /* 0xffffffff07117810 */ /* 0x000fe40007ffe0ff */
[----:B------:R-:W-:-:S02]  /*6250*/  IADD3 R15, PT, PT, R14, -0x1, RZ ;  /* 0xffffffff0e0f7810 */ /* 0x000fc40007ffe0ff */
[----:B------:R-:W-:Y:S02]  /*6260*/  ISETP.GT.U32.AND P0, PT, R17, 0xfd, PT ;  /* 0x000000fd1100780c */ /* 0x000fe40003f04070 */
[----:B------:R-:W-:Y:S02]  /*6270*/  MOV R16, R4 ;  /* 0x0000000400107202 */ /* 0x000fe40000000f00 */
[----:B------:R-:W-:-:S13]  /*6280*/  ISETP.GT.U32.OR P0, PT, R15, 0xfd, P0 ;  /* 0x000000fd0f00780c */ /* 0x000fda0000704470 */
[----:B------:R-:W-:Y:S01]  /*6290*/  @!P0 MOV R11, RZ ;  /* 0x000000ff000b8202 */ /* 0x000fe20000000f00 */
[----:B------:R-:W-:Y:S06]  /*62a0*/  @!P0 BRA `(.L_x_62) ;  /* 0x00000000005c8947 */ /* 0x000fec0003800000 */
[----:B------:R-:W-:Y:S02]  /*62b0*/  FSETP.GTU.FTZ.AND P0, PT, |R3|, +INF , PT ;  /* 0x7f8000000300780b */ /* 0x000fe40003f1c200 */
[----:B------:R-:W-:-:S04]  /*62c0*/  FSETP.GTU.FTZ.AND P1, PT, |R4|, +INF , PT ;  /* 0x7f8000000400780b */ /* 0x000fc80003f3c200 */
[----:B------:R-:W-:-:S13]  /*62d0*/  PLOP3.LUT P0, PT, P0, P1, PT, 0xf8, 0x8f ;  /* 0x00000000008f781c */ /* 0x000fda0000703f70 */
[----:B------:R-:W-:Y:S05]  /*62e0*/  @P0 BRA `(.L_x_63) ;  /* 0x00000004004c0947 */ /* 0x000fea0003800000 */
[----:B------:R-:W-:-:S13]  /*62f0*/  LOP3.LUT P0, RZ, R16, 0x7fffffff, R3, 0xc8, !PT ;  /* 0x7fffffff10ff7812 */ /* 0x000fda000780c803 */
[----:B------:R-:W-:Y:S05]  /*6300*/  @!P0 BRA `(.L_x_64) ;  /* 0x00000004003c8947 */ /* 0x000fea0003800000 */
[C---:B------:R-:W-:Y:S02]  /*6310*/  FSETP.NEU.FTZ.AND P3, PT, |R3|.reuse, +INF , PT ;  /* 0x7f8000000300780b */ /* 0x040fe40003f7d200 */
[----:B------:R-:W-:Y:S02]  /*6320*/  FSETP.NEU.FTZ.AND P1, PT, |R4|, +INF , PT ;  /* 0x7f8000000400780b */ /* 0x000fe40003f3d200 */
[----:B------:R-:W-:-:S11]  /*6330*/  FSETP.NEU.FTZ.AND P0, PT, |R3|, +INF , PT ;  /* 0x7f8000000300780b */ /* 0x000fd60003f1d200 */
[----:B------:R-:W-:Y:S05]  /*6340*/  @!P1 BRA !P3, `(.L_x_64) ;  /* 0x00000004002c9947 */ /* 0x000fea0005800000 */
[----:B------:R-:W-:-:S04]  /*6350*/  LOP3.LUT P3, RZ, R3, 0x7fffffff, RZ, 0xc0, !PT ;  /* 0x7fffffff03ff7812 */ /* 0x000fc8000786c0ff */
[----:B------:R-:W-:-:S13]  /*6360*/  PLOP3.LUT P1, PT, P1, P3, PT, 0x2f, 0xf2 ;  /* 0x0000000000f2781c */ /* 0x000fda0000f26577 */
[----:B------:R-:W-:Y:S05]  /*6370*/  @P1 BRA `(.L_x_65) ;  /* 0x0000000400181947 */ /* 0x000fea0003800000 */
[----:B------:R-:W-:-:S04]  /*6380*/  LOP3.LUT P1, RZ, R16, 0x7fffffff, RZ, 0xc0, !PT ;  /* 0x7fffffff10ff7812 */ /* 0x000fc8000782c0ff */
[----:B------:R-:W-:-:S13]  /*6390*/  PLOP3.LUT P0, PT, P0, P1, PT, 0x2f, 0xf2 ;  /* 0x0000000000f2781c */ /* 0x000fda0000702577 */
[----:B------:R-:W-:Y:S05]  /*63a0*/  @P0 BRA `(.L_x_66) ;  /* 0x0000000400000947 */ /* 0x000fea0003800000 */
[----:B------:R-:W-:Y:S02]  /*63b0*/  ISETP.GE.AND P0, PT, R15, RZ, PT ;  /* 0x000000ff0f00720c */ /* 0x000fe40003f06270 */
[----:B------:R-:W-:-:S11]  /*63c0*/  ISETP.GE.AND P1, PT, R17, RZ, PT ;  /* 0x000000ff1100720c */ /* 0x000fd60003f26270 */
[----:B------:R-:W-:Y:S01]  /*63d0*/  @P0 MOV R11, RZ ;  /* 0x000000ff000b0202 */ /* 0x000fe20000000f00 */
[----:B------:R-:W-:Y:S01]  /*63e0*/  @!P0 FFMA R3, R3, 1.84467440737095516160e+19, RZ ;  /* 0x5f80000003038823 */ /* 0x000fe200000000ff */
[----:B------:R-:W-:Y:S01]  /*63f0*/  @!P0 MOV R11, 0xffffffc0 ;  /* 0xffffffc0000b8802 */ /* 0x000fe20000000f00 */
[----:B------:R-:W-:-:S03]  /*6400*/  @!P1 FFMA R16, R4, 1.84467440737095516160e+19, RZ ;  /* 0x5f80000004109823 */ /* 0x000fc600000000ff */
[----:B------:R-:W-:-:S07]  /*6410*/  @!P1 IADD3 R11, PT, PT, R11, 0x40, RZ ;  /* 0x000000400b0b9810 */ /* 0x000fce0007ffe0ff */
.L_x_62:
[----:B------:R-:W-:Y:S01]  /*6420*/  LEA R15, R7, 0xc0800000, 0x17 ;  /* 0xc0800000070f7811 */ /* 0x000fe200078eb8ff */
[----:B------:R-:W-:Y:S01]  /*6430*/  BSSY.RECONVERGENT B3, `(.L_x_67) ;  /* 0x0000036000037945 */ /* 0x000fe20003800200 */
[----:B------:R-:W-:Y:S02]  /*6440*/  IADD3 R14, PT, PT, R14, -0x7f, RZ ;  /* 0xffffff810e0e7810 */ /* 0x000fe40007ffe0ff */
[----:B------:R-:W-:-:S03]  /*6450*/  IADD3 R17, PT, PT, -R15, R16, RZ ;  /* 0x000000100f117210 */ /* 0x000fc60007ffe1ff */
[C---:B------:R-:W-:Y:S01]  /*6460*/  IMAD R3, R14.reuse, -0x800000, R3 ;  /* 0xff8000000e037824 */ /* 0x040fe200078e0203 */
[----:B------:R-:W0:Y:S01]  /*6470*/  MUFU.RCP R15, R17 ;  /* 0x00000011000f7308 */ /* 0x000e220000001000 */
[----:B------:R-:W-:Y:S01]  /*6480*/  FADD.FTZ R16, -R17, -RZ ;  /* 0x800000ff11107221 */ /* 0x000fe20000010100 */
[----:B------:R-:W-:-:S04]  /*6490*/  IADD3 R14, PT, PT, R14, 0x7f, -R7 ;  /* 0x0000007f0e0e7810 */ /* 0x000fc80007ffe807 */
[----:B------:R-:W-:Y:S01]  /*64a0*/  IADD3 R14, PT, PT, R14, R11, RZ ;  /* 0x0000000b0e0e7210 */ /* 0x000fe20007ffe0ff */
[----:B0-----:R-:W-:-:S04]  /*64b0*/  FFMA R18, R15, R16, 1 ;  /* 0x3f8000000f127423 */ /* 0x001fc80000000010 */
[----:B------:R-:W-:-:S04]  /*64c0*/  FFMA R18, R15, R18, R15 ;  /* 0x000000120f127223 */ /* 0x000fc8000000000f */
[----:B------:R-:W-:-:S04]  /*64d0*/  FFMA R15, R3, R18, RZ ;  /* 0x00000012030f7223 */ /* 0x000fc800000000ff */
[----:B------:R-:W-:-:S04]  /*64e0*/  FFMA R19, R16, R15, R3 ;  /* 0x0000000f10137223 */ /* 0x000fc80000000003 */
[----:B------:R-:W-:-:S04]  /*64f0*/  FFMA R15, R18, R19, R15 ;  /* 0x00000013120f7223 */ /* 0x000fc8000000000f */
[----:B------:R-:W-:-:S04]  /*6500*/  FFMA R16, R16, R15, R3 ;  /* 0x0000000f10107223 */ /* 0x000fc80000000003 */
[----:B------:R-:W-:-:S05]  /*6510*/  FFMA R3, R18, R16, R15 ;  /* 0x0000001012037223 */ /* 0x000fca000000000f */
[----:B------:R-:W-:-:S04]  /*6520*/  SHF.R.U32.HI R7, RZ, 0x17, R3 ;  /* 0x00000017ff077819 */ /* 0x000fc80000011603 */
[----:B------:R-:W-:-:S04]  /*6530*/  LOP3.LUT R7, R7, 0xff, RZ, 0xc0, !PT ;  /* 0x000000ff07077812 */ /* 0x000fc800078ec0ff */
[----:B------:R-:W-:-:S04]  /*6540*/  IADD3 R7, PT, PT, R7, R14, RZ ;  /* 0x0000000e07077210 */ /* 0x000fc80007ffe0ff */
[----:B------:R-:W-:-:S04]  /*6550*/  IADD3 R11, PT, PT, R7, -0x1, RZ ;  /* 0xffffffff070b7810 */ /* 0x000fc80007ffe0ff */
[----:B------:R-:W-:-:S13]  /*6560*/  ISETP.GE.U32.AND P0, PT, R11, 0xfe, PT ;  /* 0x000000fe0b00780c */ /* 0x000fda0003f06070 */
[----:B------:R-:W-:Y:S05]  /*6570*/  @!P0 BRA `(.L_x_68) ;  /* 0x0000000000808947 */ /* 0x000fea0003800000 */
[----:B------:R-:W-:-:S13]  /*6580*/  ISETP.GT.AND P0, PT, R7, 0xfe, PT ;  /* 0x000000fe0700780c */ /* 0x000fda0003f04270 */
[----:B------:R-:W-:Y:S05]  /*6590*/  @P0 BRA `(.L_x_69) ;  /* 0x00000000006c0947 */ /* 0x000fea0003800000 */
[----:B------:R-:W-:-:S13]  /*65a0*/  ISETP.GE.AND P0, PT, R7, 0x1, PT ;  /* 0x000000010700780c */ /* 0x000fda0003f06270 */
[----:B------:R-:W-:Y:S05]  /*65b0*/  @P0 BRA `(.L_x_70) ;  /* 0x0000000000740947 */ /* 0x000fea0003800000 */
[----:B------:R-:W-:Y:S02]  /*65c0*/  ISETP.GE.AND P0, PT, R7, -0x18, PT ;  /* 0xffffffe80700780c */ /* 0x000fe40003f06270 */
[----:B------:R-:W-:-:S11]  /*65d0*/  LOP3.LUT R3, R3, 0x80000000, RZ, 0xc0, !PT ;  /* 0x8000000003037812 */ /* 0x000fd600078ec0ff */
[----:B------:R-:W-:Y:S05]  /*65e0*/  @!P0 BRA `(.L_x_70) ;  /* 0x0000000000688947 */ /* 0x000fea0003800000 */
[CCC-:B------:R-:W-:Y:S01]  /*65f0*/  FFMA.RZ R11, R18.reuse, R16.reuse, R15.reuse ;  /* 0x00000010120b7223 */ /* 0x1c0fe2000000c00f */
[C---:B------:R-:W-:Y:S02]  /*6600*/  ISETP.NE.AND P3, PT, R7.reuse, RZ, PT ;  /* 0x000000ff0700720c */ /* 0x040fe40003f65270 */
[----:B------:R-:W-:Y:S02]  /*6610*/  ISETP.NE.AND P1, PT, R7, RZ, PT ;  /* 0x000000ff0700720c */ /* 0x000fe40003f25270 */
[----:B------:R-:W-:Y:S01]  /*6620*/  LOP3.LUT R14, R11, 0x7fffff, RZ, 0xc0, !PT ;  /* 0x007fffff0b0e7812 */ /* 0x000fe200078ec0ff */
[CCC-:B------:R-:W-:Y:S01]  /*6630*/  FFMA.RP R11, R18.reuse, R16.reuse, R15.reuse ;  /* 0x00000010120b7223 */ /* 0x1c0fe2000000800f */
[----:B------:R-:W-:Y:S01]  /*6640*/  FFMA.RM R16, R18, R16, R15 ;  /* 0x0000001012107223 */ /* 0x000fe2000000400f */
[----:B------:R-:W-:Y:S02]  /*6650*/  IADD3 R15, PT, PT, R7, 0x20, RZ ;  /* 0x00000020070f7810 */ /* 0x000fe40007ffe0ff */
[----:B------:R-:W-:-:S02]  /*6660*/  LOP3.LUT R14, R14, 0x800000, RZ, 0xfc, !PT ;  /* 0x008000000e0e7812 */ /* 0x000fc400078efcff */
[----:B------:R-:W-:Y:S02]  /*6670*/  IADD3 R7, PT, PT, -R7, RZ, RZ ;  /* 0x000000ff07077210 */ /* 0x000fe40007ffe1ff */
[----:B------:R-:W-:Y:S02]  /*6680*/  SHF.L.U32 R15, R14, R15, RZ ;  /* 0x0000000f0e0f7219 */ /* 0x000fe400000006ff */
[----:B------:R-:W-:Y:S02]  /*6690*/  FSETP.NEU.FTZ.AND P0, PT, R11, R16, PT ;  /* 0x000000100b00720b */ /* 0x000fe40003f1d000 */
[----:B------:R-:W-:Y:S02]  /*66a0*/  SEL R7, R7, RZ, P3 ;  /* 0x000000ff07077207 */ /* 0x000fe40001800000 */
[----:B------:R-:W-:Y:S02]  /*66b0*/  ISETP.NE.AND P1, PT, R15, RZ, P1 ;  /* 0x000000ff0f00720c */ /* 0x000fe40000f25270 */
[----:B------:R-:W-:-:S02]  /*66c0*/  SHF.R.U32.HI R7, RZ, R7, R14 ;  /* 0x00000007ff077219 */ /* 0x000fc4000001160e */
[----:B------:R-:W-:Y:S02]  /*66d0*/  PLOP3.LUT P0, PT, P0, P1, PT, 0xf8, 0x8f ;  /* 0x00000000008f781c */ /* 0x000fe40000703f70 */
[----:B------:R-:W-:Y:S02]  /*66e0*/  SHF.R.U32.HI R14, RZ, 0x1, R7 ;  /* 0x00000001ff0e7819 */ /* 0x000fe40000011607 */
[----:B------:R-:W-:-:S04]  /*66f0*/  SEL R11, RZ, 0x1, !P0 ;  /* 0x00000001ff0b7807 */ /* 0x000fc80004000000 */
[----:B------:R-:W-:-:S04]  /*6700*/  LOP3.LUT R16, R11, 0x1, R14, 0xf8, !PT ;  /* 0x000000010b107812 */ /* 0x000fc800078ef80e */
[----:B------:R-:W-:-:S04]  /*6710*/  LOP3.LUT R7, R16, R7, RZ, 0xc0, !PT ;  /* 0x0000000710077212 */ /* 0x000fc800078ec0ff */
[----:B------:R-:W-:-:S04]  /*6720*/  IADD3 R14, PT, PT, R14, R7, RZ ;  /* 0x000000070e0e7210 */ /* 0x000fc80007ffe0ff */
[----:B------:R-:W-:Y:S01]  /*6730*/  LOP3.LUT R3, R14, R3, RZ, 0xfc, !PT ;  /* 0x000000030e037212 */ /* 0x000fe200078efcff */
[----:B------:R-:W-:Y:S06]  /*6740*/  BRA `(.L_x_70) ;  /* 0x0000000000107947 */ /* 0x000fec0003800000 */
.L_x_69:
[----:B------:R-:W-:-:S04]  /*6750*/  LOP3.LUT R3, R3, 0x80000000, RZ, 0xc0, !PT ;  /* 0x8000000003037812 */ /* 0x000fc800078ec0ff */
[----:B------:R-:W-:Y:S01]  /*6760*/  LOP3.LUT R3, R3, 0x7f800000, RZ, 0xfc, !PT ;  /* 0x7f80000003037812 */ /* 0x000fe200078efcff */
[----:B------:R-:W-:Y:S06]  /*6770*/  BRA `(.L_x_70) ;  /* 0x0000000000047947 */ /* 0x000fec0003800000 */
.L_x_68:
[----:B------:R-:W-:-:S07]  /*6780*/  LEA R3, R14, R3, 0x17 ;  /* 0x000000030e037211 */ /* 0x000fce00078eb8ff */
.L_x_70:
[----:B------:R-:W-:Y:S05]  /*6790*/  BSYNC.RECONVERGENT B3 ;  /* 0x0000000000037941 */ /* 0x000fea0003800200 */
.L_x_67:
[----:B------:R-:W-:Y:S05]  /*67a0*/  BRA `(.L_x_71) ;  /* 0x0000000000207947 */ /* 0x000fea0003800000 */
.L_x_66:
[----:B------:R-:W-:-:S04]  /*67b0*/  LOP3.LUT R3, R16, 0x80000000, R3, 0x48, !PT ;  /* 0x8000000010037812 */ /* 0x000fc800078e4803 */
[----:B------:R-:W-:Y:S01]  /*67c0*/  LOP3.LUT R3, R3, 0x7f800000, RZ, 0xfc, !PT ;  /* 0x7f80000003037812 */ /* 0x000fe200078efcff */
[----:B------:R-:W-:Y:S06]  /*67d0*/  BRA `(.L_x_71) ;  /* 0x0000000000147947 */ /* 0x000fec0003800000 */
.L_x_65:
[----:B------:R-:W-:Y:S01]  /*67e0*/  LOP3.LUT R3, R16, 0x80000000, R3, 0x48, !PT ;  /* 0x8000000010037812 */ /* 0x000fe200078e4803 */
[----:B------:R-:W-:Y:S06]  /*67f0*/  BRA `(.L_x_71) ;  /* 0x00000000000c7947 */ /* 0x000fec0003800000 */
.L_x_64:
[----:B------:R-:W0:Y:S01]  /*6800*/  MUFU.RSQ R3, -QNAN ;  /* 0xffc0000000037908 */ /* 0x000e220000001400 */
[----:B------:R-:W-:Y:S05]  /*6810*/  BRA `(.L_x_71) ;  /* 0x0000000000047947 */ /* 0x000fea0003800000 */
.L_x_63:
[----:B------:R-:W-:-:S07]  /*6820*/  FADD.FTZ R3, R3, R4 ;  /* 0x0000000403037221 */ /* 0x000fce0000010000 */
.L_x_71:
[----:B------:R-:W-:Y:S05]  /*6830*/  BSYNC.RECONVERGENT B2 ;  /* 0x0000000000027941 */ /* 0x000fea0003800200 */
.L_x_61:
[----:B------:R-:W-:-:S04]  /*6840*/  HFMA2 R7, -RZ, RZ, 0, 0 ;  /* 0x00000000ff077431 */ /* 0x000fc800000001ff */
[----:B0-----:R-:W-:Y:S05]  /*6850*/  RET.REL.NODEC R6 `(_Z14propagateToSLMPhPfS0_jfjibPKfS2_S2_S2_S2_S2_S0_S0_bjbS2_biS2_bPKhbf) ;  /* 0xffffff9406e87950 */ /* 0x001fea0003c3ffff */
.L_x_72:
        /* <DEDUP_REMOVED lines=10> */
.L_x_232:


//--------------------- .text._Z24propagateToSpotPositionsPKfjfjS0_S0_S0_PfS1_ --------------------------
	.section	.text._Z24propagateToSpotPositionsPKfjfjS0_S0_S0_PfS1_,"ax",@progbits
	.align	128
        .global         _Z24propagateToSpotPositionsPKfjfjS0_S0_S0_PfS1_
        .type           _Z24propagateToSpotPositionsPKfjfjS0_S0_S0_PfS1_,@function
        .size           _Z24propagateToSpotPositionsPKfjfjS0_S0_S0_PfS1_,(.L_x_233 - _Z24propagateToSpotPositionsPKfjfjS0_S0_S0_PfS1_)
        .other          _Z24propagateToSpotPositionsPKfjfjS0_S0_S0_PfS1_,@"STO_CUDA_ENTRY STV_DEFAULT"
_Z24propagateToSpotPositionsPKfjfjS0_S0_S0_PfS1_:
.text._Z24propagateToSpotPositionsPKfjfjS0_S0_S0_PfS1_:
[----:B------:R-:W0:Y:S01]  /*0000*/  LDC R1, c[0x0][0x37c] ;  /* 0x0000df00ff017b82 */ /* 0x000e220000000800 */
[----:B------:R-:W1:Y:S07]  /*0010*/  S2R R19, SR_TID.X ;  /* 0x0000000000137919 */ /* 0x000e6e0000002100 */
[----:B------:R-:W2:Y:S01]  /*0020*/  S2UR UR6, SR_CgaCtaId ;  /* 0x00000000000679c3 */ /* 0x000ea20000008800 */
[----:B------:R-:W-:Y:S01]  /*0030*/  UMOV UR4, 0x400 ;  /* 0x0000040000047882 */ /* 0x000fe20000000000 */
[----:B------:R-:W3:Y:S01]  /*0040*/  LDCU.64 UR36, c[0x0][0x358] ;  /* 0x00006b00ff2477ac */ /* 0x000ee20008000a00 */
[----:B------:R-:W4:Y:S01]  /*0050*/  S2R R22, SR_CTAID.X ;  /* 0x0000000000167919 */ /* 0x000f220000002500 */
[----:B0-----:R-:W-:Y:S01]  /*0060*/  VIADD R1, R1, 0xffffffd8 ;  /* 0xffffffd801017836 */ /* 0x001fe20000000000 */
[----:B------:R-:W-:Y:S01]  /*0070*/  UIADD3 UR5, UPT, UPT, UR4, 0x400, URZ ;  /* 0x0000040004057890 */ /* 0x000fe2000fffe0ff */
[----:B------:R-:W0:Y:S01]  /*0080*/  LDCU UR38, c[0x0][0x2fc] ;  /* 0x00005f80ff2677ac */ /* 0x000e220008000800 */
[----:B--2---:R-:W-:-:S02]  /*0090*/  ULEA UR4, UR6, UR4, 0x18 ;  /* 0x0000000406047291 */ /* 0x004fc4000f8ec0ff */
[----:B------:R-:W-:Y:S01]  /*00a0*/  ULEA UR5, UR6, UR5, 0x18 ;  /* 0x0000000506057291 */ /* 0x000fe2000f8ec0ff */
[----:B------:R-:W2:Y:S03]  /*00b0*/  LDCU UR6, c[0x0][0x390] ;  /* 0x00007200ff0677ac */ /* 0x000ea60008000800 */
[C---:B-1----:R-:W-:Y:S02]  /*00c0*/  LEA R23, R19.reuse, UR4, 0x2 ;  /* 0x0000000413177c11 */ /* 0x042fe4000f8e10ff */
[----:B------:R-:W-:-:S03]  /*00d0*/  LEA R24, R19, UR5, 0x2 ;  /* 0x0000000513187c11 */ /* 0x000fc6000f8e10ff */
[----:B------:R1:W-:Y:S04]  /*00e0*/  STS [R23], RZ ;  /* 0x000000ff17007388 */ /* 0x0003e80000000800 */
[----:B------:R1:W-:Y:S01]  /*00f0*/  STS [R24], RZ ;  /* 0x000000ff18007388 */ /* 0x0003e20000000800 */
[----:B--2---:R-:W-:-:S13]  /*0100*/  ISETP.GE.U32.AND P0, PT, R19, UR6, PT ;  /* 0x0000000613007c0c */ /* 0x004fda000bf06070 */
[----:B01-34-:R-:W-:Y:S05]  /*0110*/  @P0 BRA `(.L_x_73) ;  /* 0x0000000c00e40947 */ /* 0x01bfea0003800000 */
[----:B------:R-:W0:Y:S01]  /*0120*/  LDC.64 R30, c[0x0][0x398] ;  /* 0x0000e600ff1e7b82 */ /* 0x000e220000000a00 */
[----:B------:R-:W1:Y:S07]  /*0130*/  LDCU UR4, c[0x0][0x388] ;  /* 0x00007100ff0477ac */ /* 0x000e6e0008000800 */
[----:B------:R-:W2:Y:S08]  /*0140*/  LDC.64 R4, c[0x0][0x3a8] ;  /* 0x0000ea00ff047b82 */ /* 0x000eb00000000a00 */
[----:B------:R-:W3:Y:S01]  /*0150*/  LDC.64 R2, c[0x0][0x3a0] ;  /* 0x0000e800ff027b82 */ /* 0x000ee20000000a00 */
[----:B0-----:R-:W-:-:S06]  /*0160*/  IMAD.WIDE.U32 R30, R22, 0x4, R30 ;  /* 0x00000004161e7825 */ /* 0x001fcc00078e001e */
[----:B------:R-:W5:Y:S01]  /*0170*/  LDG.E R30, desc[UR36][R30.64] ;  /* 0x000000241e1e7981 */ /* 0x000f62000c1e1900 */
[----:B--2---:R-:W-:-:S05]  /*0180*/  IMAD.WIDE.U32 R4, R22, 0x4, R4 ;  /* 0x0000000416047825 */ /* 0x004fca00078e0004 */
[----:B------:R-:W5:Y:S01]  /*0190*/  LDG.E R26, desc[UR36][R4.64] ;  /* 0x00000024041a7981 */ /* 0x000f62000c1e1900 */
[----:B-1----:R-:W-:Y:S01]  /*01a0*/  I2FP.F32.S32 R27, UR4 ;  /* 0x00000004001b7c45 */ /* 0x002fe20008201400 */
[----:B------:R-:W-:Y:S01]  /*01b0*/  USHF.R.S32.HI UR4, URZ, 0x1, UR4 ;  /* 0x00000001ff047899 */ /* 0x000fe20008011404 */
[----:B------:R-:W-:Y:S01]  /*01c0*/  I2FP.F32.U32 R7, R19 ;  /* 0x0000001300077245 */ /* 0x000fe20000201000 */
[----:B------:R-:W0:Y:S01]  /*01d0*/  LDC R16, c[0x0][0x2f8] ;  /* 0x0000be00ff107b82 */ /* 0x000e220000000800 */
[----:B------:R-:W1:Y:S01]  /*01e0*/  MUFU.RCP R6, R27 ;  /* 0x0000001b00067308 */ /* 0x000e620000001000 */
[----:B---3--:R-:W-:Y:S02]  /*01f0*/  IMAD.WIDE.U32 R2, R22, 0x4, R2 ;  /* 0x0000000416027825 */ /* 0x008fe400078e0002 */
[----:B------:R-:W-:-:S03]  /*0200*/  I2FP.F32.S32 R28, UR4 ;  /* 0x00000004001c7c45 */ /* 0x000fc60008201400 */
[----:B------:R2:W5:Y:S02]  /*0210*/  LDG.E R25, desc[UR36][R2.64] ;  /* 0x0000002402197981 */ /* 0x000564000c1e1900 */
[----:B------:R-:W-:-:S04]  /*0220*/  FADD R0, -R28, R7 ;  /* 0x000000071c007221 */ /* 0x000fc80000000100 */
[----:B------:R-:W3:Y:S01]  /*0230*/  FCHK P0, R0, R27 ;  /* 0x0000001b00007302 */ /* 0x000ee20000000000 */
[----:B-1----:R-:W-:-:S04]  /*0240*/  FFMA R9, -R27, R6, 1 ;  /* 0x3f8000001b097423 */ /* 0x002fc80000000106 */
[----:B------:R-:W-:-:S04]  /*0250*/  FFMA R9, R6, R9, R6 ;  /* 0x0000000906097223 */ /* 0x000fc80000000006 */
[----:B--2---:R-:W-:Y:S01]  /*0260*/  FFMA R2, R0, R9, RZ ;  /* 0x0000000900027223 */ /* 0x004fe200000000ff */
[----:B------:R-:W-:Y:S03]  /*0270*/  BSSY.RECONVERGENT B0, `(.L_x_74) ;  /* 0x0000007000007945 */ /* 0x000fe60003800200 */
[----:B------:R-:W-:-:S04]  /*0280*/  FFMA R3, -R27, R2, R0 ;  /* 0x000000021b037223 */ /* 0x000fc80000000100 */
[----:B------:R-:W-:Y:S01]  /*0290*/  FFMA R3, R9, R3, R2 ;  /* 0x0000000309037223 */ /* 0x000fe20000000002 */
[----:B---3--:R-:W-:Y:S06]  /*02a0*/  @!P0 BRA `(.L_x_75) ;  /* 0x00000000000c8947 */ /* 0x008fec0003800000 */
[----:B------:R-:W-:-:S07]  /*02b0*/  MOV R2, 0x2d0 ;  /* 0x000002d000027802 */ /* 0x000fce0000000f00 */
[----:B0----5:R-:W-:Y:S05]  /*02c0*/  CALL.REL.NOINC `($__internal_3_$__cuda_sm3x_div_rn_noftz_f32_slowpath) ;  /* 0x0000001000d47944 */ /* 0x021fea0003c00000 */
[----:B------:R-:W-:-:S07]  /*02d0*/  IMAD.MOV.U32 R3, RZ, RZ, R0 ;  /* 0x000000ffff037224 */ /* 0x000fce00078e0000 */
.L_x_75:
[----:B------:R-:W-:Y:S05]  /*02e0*/  BSYNC.RECONVERGENT B0 ;  /* 0x0000000000007941 */ /* 0x000fea0003800200 */
.L_x_74:
[----:B------:R-:W1:Y:S01]  /*02f0*/  LDC R29, c[0x0][0x360] ;  /* 0x0000d800ff1d7b82 */ /* 0x000e620000000800 */
[----:B0-----:R-:W-:Y:S01]  /*0300*/  IADD3 R16, P0, P1, R1, 0x20, R16 ;  /* 0x0000002001107810 */ /* 0x001fe2000791e010 */
[-C--:B-----5:R-:W-:Y:S01]  /*0310*/  FMUL R30, R30, R3.reuse ;  /* 0x000000031e1e7220 */ /* 0x0a0fe20000400000 */
[----:B------:R-:W-:Y:S01]  /*0320*/  FMUL R31, R3, R3 ;  /* 0x00000003031f7220 */ /* 0x000fe20000400000 */
[----:B------:R-:W-:Y:S01]  /*0330*/  IMAD.MOV.U32 R32, RZ, RZ, RZ ;  /* 0x000000ffff207224 */ /* 0x000fe200078e00ff */
[----:B------:R-:W-:Y:S01]  /*0340*/  IADD3.X R17, PT, PT, RZ, UR38, RZ, P0, P1 ;  /* 0x00000026ff117c10 */ /* 0x000fe200087e24ff */
[----:B------:R-:W-:-:S08]  /*0350*/  IMAD.MOV.U32 R34, RZ, RZ, R19 ;  /* 0x000000ffff227224 */ /* 0x000fd000078e0013 */
.L_x_88:
[----:B0-----:R-:W0:Y:S01]  /*0360*/  MUFU.RCP R0, R27 ;  /* 0x0000001b00007308 */ /* 0x001e220000001000 */
[----:B------:R-:W-:Y:S01]  /*0370*/  I2FP.F32.U32 R3, R32 ;  /* 0x0000002000037245 */ /* 0x000fe20000201000 */
[----:B------:R-:W-:Y:S04]  /*0380*/  BSSY.RECONVERGENT B0, `(.L_x_76) ;  /* 0x000000c000007945 */ /* 0x000fe80003800200 */
[----:B------:R-:W-:-:S04]  /*0390*/  FADD R4, -R28, R3 ;  /* 0x000000031c047221 */ /* 0x000fc80000000100 */
[----:B------:R-:W2:Y:S01]  /*03a0*/  FCHK P0, R4, R27 ;  /* 0x0000001b04007302 */ /* 0x000ea20000000000 */
[----:B0-----:R-:W-:-:S04]  /*03b0*/  FFMA R5, -R27, R0, 1 ;  /* 0x3f8000001b057423 */ /* 0x001fc80000000100 */
[----:B------:R-:W-:-:S04]  /*03c0*/  FFMA R0, R0, R5, R0 ;  /* 0x0000000500007223 */ /* 0x000fc80000000000 */
[----:B------:R-:W-:-:S04]  /*03d0*/  FFMA R2, R0, R4, RZ ;  /* 0x0000000400027223 */ /* 0x000fc800000000ff */
[----:B------:R-:W-:-:S04]  /*03e0*/  FFMA R3, -R27, R2, R4 ;  /* 0x000000021b037223 */ /* 0x000fc80000000104 */
[----:B------:R-:W-:Y:S01]  /*03f0*/  FFMA R0, R0, R3, R2 ;  /* 0x0000000300007223 */ /* 0x000fe20000000002 */
[----:B--2---:R-:W-:Y:S06]  /*0400*/  @!P0 BRA `(.L_x_77) ;  /* 0x00000000000c8947 */ /* 0x004fec0003800000 */
[----:B------:R-:W-:Y:S01]  /*0410*/  IMAD.MOV.U32 R0, RZ, RZ, R4 ;  /* 0x000000ffff007224 */ /* 0x000fe200078e0004 */
[----:B------:R-:W-:-:S07]  /*0420*/  MOV R2, 0x440 ;  /* 0x0000044000027802 */ /* 0x000fce0000000f00 */
[----:B-1----:R-:W-:Y:S05]  /*0430*/  CALL.REL.NOINC `($__internal_3_$__cuda_sm3x_div_rn_noftz_f32_slowpath) ;  /* 0x0000001000787944 */ /* 0x002fea0003c00000 */
.L_x_77:
[----:B------:R-:W-:Y:S05]  /*0440*/  BSYNC.RECONVERGENT B0 ;  /* 0x0000000000007941 */ /* 0x000fea0003800200 */
.L_x_76:
[----:B------:R-:W0:Y:S02]  /*0450*/  LDC.64 R2, c[0x0][0x380] ;  /* 0x0000e000ff027b82 */ /* 0x000e240000000a00 */
[----:B0-----:R-:W-:-:S06]  /*0460*/  IMAD.WIDE.U32 R2, R34, 0x4, R2 ;  /* 0x0000000422027825 */ /* 0x001fcc00078e0002 */
[----:B------:R-:W2:Y:S01]  /*0470*/  LDG.E R2, desc[UR36][R2.64] ;  /* 0x0000002402027981 */ /* 0x000ea2000c1e1900 */
[-C--:B------:R-:W-:Y:S01]  /*0480*/  FFMA R4, R25, R0.reuse, R30 ;  /* 0x0000000019047223 */ /* 0x080fe2000000001e */
[----:B------:R-:W-:Y:S01]  /*0490*/  FFMA R5, R0, R0, R31 ;  /* 0x0000000000057223 */ /* 0x000fe2000000001f */
[----:B------:R-:W-:Y:S01]  /*04a0*/  UMOV UR4, 0x54442d18 ;  /* 0x54442d1800047882 */ /* 0x000fe20000000000 */
[----:B------:R-:W-:Y:S01]  /*04b0*/  UMOV UR5, 0x400921fb ;  /* 0x400921fb00057882 */ /* 0x000fe20000000000 */
[----:B------:R-:W-:Y:S01]  /*04c0*/  FADD R7, R4, R4 ;  /* 0x0000000404077221 */ /* 0x000fe20000000000 */
[----:B------:R-:W-:Y:S01]  /*04d0*/  ISETP.NE.AND P0, PT, R32, 0xc, PT ;  /* 0x0000000c2000780c */ /* 0x000fe20003f05270 */
[----:B------:R-:W-:Y:S02]  /*04e0*/  BSSY.RECONVERGENT B6, `(.L_x_78) ;  /* 0x0000015000067945 */ /* 0x000fe40003800200 */
[----:B------:R-:W-:Y:S01]  /*04f0*/  FFMA R7, R26, R5, R7 ;  /* 0x000000051a077223 */ /* 0x000fe20000000007 */
[----:B------:R-:W-:-:S03]  /*0500*/  ISETP.NE.OR P0, PT, R19, 0xc, P0 ;  /* 0x0000000c1300780c */ /* 0x000fc60000705670 */
[----:B------:R-:W0:Y:S02]  /*0510*/  F2F.F64.F32 R4, R7 ;  /* 0x0000000700047310 */ /* 0x000e240000201800 */
[----:B0-----:R-:W-:-:S10]  /*0520*/  DMUL R4, R4, -UR4 ;  /* 0x8000000404047c28 */ /* 0x001fd40008000000 */
[----:B------:R-:W2:Y:S02]  /*0530*/  F2F.F32.F64 R5, R4 ;  /* 0x0000000400057310 */ /* 0x000ea40000301000 */
[----:B--2---:R-:W-:Y:S01]  /*0540*/  FADD R18, R2, R5 ;  /* 0x0000000502127221 */ /* 0x004fe20000000000 */
[----:B------:R-:W-:Y:S06]  /*0550*/  @P0 BRA `(.L_x_79) ;  /* 0x0000000000340947 */ /* 0x000fec0003800000 */
[----:B------:R-:W0:Y:S01]  /*0560*/  LDCU UR4, c[0x0][0x2f8] ;  /* 0x00005f00ff0477ac */ /* 0x000e220008000800 */
[----:B------:R-:W2:Y:S01]  /*0570*/  F2F.F64.F32 R8, R18 ;  /* 0x0000001200087310 */ /* 0x000ea20000201800 */
[----:B------:R-:W-:Y:S01]  /*0580*/  MOV R2, 0x10 ;  /* 0x0000001000027802 */ /* 0x000fe20000000f00 */
[----:B------:R-:W-:Y:S02]  /*0590*/  IMAD.MOV.U32 R6, RZ, RZ, R16 ;  /* 0x000000ffff067224 */ /* 0x000fe400078e0010 */
[----:B------:R-:W-:-:S03]  /*05a0*/  IMAD.MOV.U32 R7, RZ, RZ, R17 ;  /* 0x000000ffff077224 */ /* 0x000fc600078e0011 */
[----:B------:R-:W3:Y:S01]  /*05b0*/  LDC.64 R2, c[0x4][R2] ;  /* 0x0100000002027b82 */ /* 0x000ee20000000a00 */
[----:B0-----:R-:W-:Y:S01]  /*05c0*/  VIADD R11, R16, -UR4 ;  /* 0x80000004100b7c36 */ /* 0x001fe20008000000 */
[----:B------:R-:W0:Y:S04]  /*05d0*/  LDCU.64 UR4, c[0x4][URZ] ;  /* 0x01000000ff0477ac */ /* 0x000e280008000a00 */
[----:B--2---:R2:W-:Y:S01]  /*05e0*/  STL.64 [R11], R8 ;  /* 0x000000080b007387 */ /* 0x0045e20000100a00 */
[----:B0-----:R-:W-:Y:S01]  /*05f0*/  MOV R4, UR4 ;  /* 0x0000000400047c02 */ /* 0x001fe20008000f00 */
[----:B--2---:R-:W-:-:S07]  /*0600*/  IMAD.U32 R5, RZ, RZ, UR5 ;  /* 0x00000005ff057e24 */ /* 0x004fce000f8e00ff */
[----:B------:R-:W-:-:S07]  /*0610*/  LEPC R20, `(.L_x_79) ;  /* 0x000000001014794e */ /* 0x000fce0000000000 */
[----:B-1-3--:R-:W-:Y:S05]  /*0620*/  CALL.ABS.NOINC R2 ;  /* 0x0000000002007343 */ /* 0x00afea0003c00000 */
.L_x_79:
[----:B------:R-:W-:Y:S05]  /*0630*/  BSYNC.RECONVERGENT B6 ;  /* 0x0000000000067941 */ /* 0x000fea0003800200 */
.L_x_78:
[C---:B------:R-:W-:Y:S01]  /*0640*/  FMUL R0, R18.reuse, 0.63661974668502807617 ;  /* 0x3f22f98312007820 */ /* 0x040fe20000400000 */
[----:B------:R-:W-:Y:S01]  /*0650*/  FSETP.GE.AND P0, PT, |R18|, 105615, PT ;  /* 0x47ce47801200780b */ /* 0x000fe20003f06200 */
[----:B------:R-:W-:Y:S04]  /*0660*/  BSSY.RECONVERGENT B0, `(.L_x_80) ;  /* 0x0000041000007945 */ /* 0x000fe80003800200 */
[----:B------:R-:W0:Y:S02]  /*0670*/  F2I.NTZ R0, R0 ;  /* 0x0000000000007305 */ /* 0x000e240000203100 */
[----:B0-----:R-:W-:Y:S01]  /*0680*/  I2FP.F32.S32 R9, R0 ;  /* 0x0000000000097245 */ /* 0x001fe20000201400 */
[----:B------:R-:W-:-:S04]  /*0690*/  IMAD.MOV.U32 R8, RZ, RZ, R0 ;  /* 0x000000ffff087224 */ /* 0x000fc800078e0000 */
[----:B------:R-:W-:-:S04]  /*06a0*/  FFMA R2, R9, -1.5707962512969970703, R18 ;  /* 0xbfc90fda09027823 */ /* 0x000fc80000000012 */
[----:B------:R-:W-:-:S04]  /*06b0*/  FFMA R2, R9, -7.5497894158615963534e-08, R2 ;  /* 0xb3a2216809027823 */ /* 0x000fc80000000002 */
[----:B------:R-:W-:-:S04]  /*06c0*/  FFMA R9, R9, -5.3903029534742383927e-15, R2 ;  /* 0xa7c234c509097823 */ /* 0x000fc80000000002 */
[----:B------:R-:W-:Y:S01]  /*06d0*/  IMAD.MOV.U32 R2, RZ, RZ, R9 ;  /* 0x000000ffff027224 */ /* 0x000fe200078e0009 */
[----:B------:R-:W-:Y:S06]  /*06e0*/  @!P0 BRA `(.L_x_81) ;  /* 0x0000000000e08947 */ /* 0x000fec0003800000 */
[----:B------:R-:W-:-:S13]  /*06f0*/  FSETP.NEU.AND P1, PT, |R18|, +INF , PT ;  /* 0x7f8000001200780b */ /* 0x000fda0003f2d200 */
[----:B------:R-:W-:Y:S01]  /*0700*/  @!P1 FMUL R2, RZ, R18 ;  /* 0x00000012ff029220 */ /* 0x000fe20000400000 */
[----:B------:R-:W-:Y:S01]  /*0710*/  @!P1 IMAD.MOV.U32 R0, RZ, RZ, RZ ;  /* 0x000000ffff009224 */ /* 0x000fe200078e00ff */
[----:B------:R-:W-:Y:S06]  /*0720*/  @!P1 BRA `(.L_x_81) ;  /* 0x0000000000d09947 */ /* 0x000fec0003800000 */
[----:B------:R-:W0:Y:S01]  /*0730*/  LDCU.64 UR4, c[0x4][0x8] ;  /* 0x01000100ff0477ac */ /* 0x000e220008000a00 */
[----:B------:R-:W-:Y:S01]  /*0740*/  SHF.L.U32 R0, R18, 0x8, RZ ;  /* 0x0000000812007819 */ /* 0x000fe200000006ff */
[----:B------:R-:W-:Y:S01]  /*0750*/  BSSY.RECONVERGENT B1, `(.L_x_82) ;  /* 0x0000012000017945 */ /* 0x000fe20003800200 */
[----:B------:R-:W-:Y:S01]  /*0760*/  CS2R R6, SRZ ;  /* 0x0000000000067805 */ /* 0x000fe2000001ff00 */
[----:B------:R-:W-:Y:S01]  /*0770*/  IMAD.MOV.U32 R13, RZ, RZ, RZ ;  /* 0x000000ffff0d7224 */ /* 0x000fe200078e00ff */
[----:B------:R-:W-:Y:S01]  /*0780*/  LOP3.LUT R15, R0, 0x80000000, RZ, 0xfc, !PT ;  /* 0x80000000000f7812 */ /* 0x000fe200078efcff */
[----:B------:R-:W-:Y:S02]  /*0790*/  IMAD.MOV.U32 R0, RZ, RZ, R1 ;  /* 0x000000ffff007224 */ /* 0x000fe400078e0001 */
[----:B0-----:R-:W-:Y:S02]  /*07a0*/  IMAD.U32 R2, RZ, RZ, UR4 ;  /* 0x00000004ff027e24 */ /* 0x001fe4000f8e00ff */
[----:B------:R-:W-:-:S07]  /*07b0*/  IMAD.U32 R3, RZ, RZ, UR5 ;  /* 0x00000005ff037e24 */ /* 0x000fce000f8e00ff */
.L_x_83:
[----:B------:R0:W2:Y:S01]  /*07c0*/  LDG.E.CONSTANT R4, desc[UR36][R2.64] ;  /* 0x0000002402047981 */ /* 0x0000a2000c1e9900 */
[----:B------:R-:W-:-:S05]  /*07d0*/  VIADD R7, R7, 0x1 ;  /* 0x0000000107077836 */ /* 0x000fca0000000000 */
[----:B------:R-:W-:Y:S02]  /*07e0*/  ISETP.NE.AND P1, PT, R7, 0x6, PT ;  /* 0x000000060700780c */ /* 0x000fe40003f25270 */
[----:B0-----:R-:W-:-:S04]  /*07f0*/  IADD3 R2, P3, PT, R2, 0x4, RZ ;  /* 0x0000000402027810 */ /* 0x001fc80007f7e0ff */
[----:B------:R-:W-:Y:S01]  /*0800*/  IADD3.X R3, PT, PT, RZ, R3, RZ, P3, !PT ;  /* 0x00000003ff037210 */ /* 0x000fe20001ffe4ff */
[----:B--2---:R-:W-:-:S03]  /*0810*/  IMAD.WIDE.U32 R4, R4, R15, RZ ;  /* 0x0000000f04047225 */ /* 0x004fc600078e00ff */
[----:B------:R-:W-:-:S05]  /*0820*/  IADD3 R11, P2, PT, R4, R6, RZ ;  /* 0x00000006040b7210 */ /* 0x000fca0007f5e0ff */
[----:B------:R0:W-:Y:S01]  /*0830*/  STL [R0], R11 ;  /* 0x0000000b00007387 */ /* 0x0001e20000100800 */
[----:B------:R-:W-:Y:S02]  /*0840*/  IMAD.X R6, R5, 0x1, R13, P2 ;  /* 0x0000000105067824 */ /* 0x000fe400010e060d */
[----:B0-----:R-:W-:Y:S01]  /*0850*/  VIADD R0, R0, 0x4 ;  /* 0x0000000400007836 */ /* 0x001fe20000000000 */
[----:B------:R-:W-:Y:S06]  /*0860*/  @P1 BRA `(.L_x_83) ;  /* 0xfffffffc00d41947 */ /* 0x000fec000383ffff */
[----:B------:R-:W-:Y:S05]  /*0870*/  BSYNC.RECONVERGENT B1 ;  /* 0x0000000000017941 */ /* 0x000fea0003800200 */
.L_x_82:
[----:B------:R-:W-:Y:S01]  /*0880*/  SHF.R.U32.HI R4, RZ, 0x17, R18 ;  /* 0x00000017ff047819 */ /* 0x000fe20000011612 */
[----:B------:R0:W-:Y:S03]  /*0890*/  STL [R1+0x18], R6 ;  /* 0x0000180601007387 */ /* 0x0001e60000100800 */
[C---:B------:R-:W-:Y:S02]  /*08a0*/  LOP3.LUT R0, R4.reuse, 0xe0, RZ, 0xc0, !PT ;  /* 0x000000e004007812 */ /* 0x040fe400078ec0ff */
[----:B------:R-:W-:-:S03]  /*08b0*/  LOP3.LUT P1, RZ, R4, 0x1f, RZ, 0xc0, !PT ;  /* 0x0000001f04ff7812 */ /* 0x000fc6000782c0ff */
[----:B------:R-:W-:-:S05]  /*08c0*/  VIADD R0, R0, 0xffffff80 ;  /* 0xffffff8000007836 */ /* 0x000fca0000000000 */
        /* <DEDUP_REMOVED lines=11> */
[C-C-:B------:R-:W-:Y:S01]  /*0980*/  SHF.L.W.U32.HI R7, R3.reuse, 0x2, R0.reuse ;  /* 0x0000000203077819 */ /* 0x140fe20000010e00 */
[----:B------:R-:W-:Y:S01]  /*0990*/  IMAD.SHL.U32 R3, R3, 0x4, RZ ;  /* 0x0000000403037824 */ /* 0x000fe200078e00ff */
[----:B------:R-:W-:Y:S02]  /*09a0*/  SHF.R.U32.HI R0, RZ, 0x1e, R0 ;  /* 0x0000001eff007819 */ /* 0x000fe40000011600 */
[----:B------:R-:W-:-:S02]  /*09b0*/  SHF.R.S32.HI R4, RZ, 0x1f, R7 ;  /* 0x0000001fff047819 */ /* 0x000fc40000011407 */
[C---:B0-----:R-:W-:Y:S02]  /*09c0*/  LOP3.LUT R6, R7.reuse, R18, RZ, 0x3c, !PT ;  /* 0x0000001207067212 */ /* 0x041fe400078e3cff */
[C---:B------:R-:W-:Y:S02]  /*09d0*/  LOP3.LUT R2, R4.reuse, R3, RZ, 0x3c, !PT ;  /* 0x0000000304027212 */ /* 0x040fe400078e3cff */
[----:B------:R-:W-:Y:S02]  /*09e0*/  LOP3.LUT R3, R4, R7, RZ, 0x3c, !PT ;  /* 0x0000000704037212 */ /* 0x000fe400078e3cff */
[----:B------:R-:W-:Y:S02]  /*09f0*/  LEA.HI R0, R7, R0, RZ, 0x1 ;  /* 0x0000000007007211 */ /* 0x000fe400078f08ff */
[----:B------:R-:W-:Y:S02]  /*0a00*/  ISETP.GE.AND P2, PT, R6, RZ, PT ;  /* 0x000000ff0600720c */ /* 0x000fe40003f46270 */
[----:B------:R-:W0:Y:S01]  /*0a10*/  I2F.F64.S64 R2, R2 ;  /* 0x0000000200027312 */ /* 0x000e220000301c00 */
[----:B------:R-:W-:-:S04]  /*0a20*/  IMAD.MOV R6, RZ, RZ, -R0 ;  /* 0x000000ffff067224 */ /* 0x000fc800078e0a00 */
[----:B------:R-:W-:Y:S01]  /*0a30*/  @!P1 IMAD.MOV.U32 R0, RZ, RZ, R6 ;  /* 0x000000ffff009224 */ /* 0x000fe200078e0006 */
[----:B0-----:R-:W-:-:S10]  /*0a40*/  DMUL R4, R2, UR4 ;  /* 0x0000000402047c28 */ /* 0x001fd40008000000 */
[----:B------:R-:W0:Y:S02]  /*0a50*/  F2F.F32.F64 R4, R4 ;  /* 0x0000000400047310 */ /* 0x000e240000301000 */
[----:B0-----:R-:W-:-:S07]  /*0a60*/  FSEL R2, -R4, R4, !P2 ;  /* 0x0000000404027208 */ /* 0x001fce0005000100 */
.L_x_81:
[----:B------:R-:W-:Y:S05]  /*0a70*/  BSYNC.RECONVERGENT B0 ;  /* 0x0000000000007941 */ /* 0x000fea0003800200 */
.L_x_80:
[----:B------:R-:W0:Y:S01]  /*0a80*/  LDS R7, [R23] ;  /* 0x0000000017077984 */ /* 0x000e220000000800 */
[----:B------:R-:W-:Y:S01]  /*0a90*/  MOV R11, 0x37cbac00 ;  /* 0x37cbac00000b7802 */ /* 0x000fe20000000f00 */
[----:B------:R-:W-:Y:S01]  /*0aa0*/  FMUL R3, R2, R2 ;  /* 0x0000000202037220 */ /* 0x000fe20000400000 */
[----:B------:R-:W-:Y:S01]  /*0ab0*/  LOP3.LUT R4, R0, 0x1, RZ, 0xc0, !PT ;  /* 0x0000000100047812 */ /* 0x000fe200078ec0ff */
[----:B------:R-:W-:Y:S01]  /*0ac0*/  IMAD.MOV.U32 R12, RZ, RZ, 0x3c0885e4 ;  /* 0x3c0885e4ff0c7424 */ /* 0x000fe200078e00ff */
[----:B------:R-:W-:Y:S01]  /*0ad0*/  BSSY.RECONVERGENT B0, `(.L_x_84) ;  /* 0x0000047000007945 */ /* 0x000fe20003800200 */
[----:B------:R-:W-:Y:S01]  /*0ae0*/  FFMA R5, R3, R11, -0.0013887860113754868507 ;  /* 0xbab607ed03057423 */ /* 0x000fe2000000000b */
[----:B------:R-:W-:Y:S01]  /*0af0*/  ISETP.NE.U32.AND P1, PT, R4, 0x1, PT ;  /* 0x000000010400780c */ /* 0x000fe20003f25070 */
[----:B------:R-:W-:Y:S02]  /*0b00*/  VIADD R0, R0, 0x1 ;  /* 0x0000000100007836 */ /* 0x000fe40000000000 */
[----:B------:R-:W-:Y:S01]  /*0b10*/  IMAD.MOV.U32 R10, RZ, RZ, 0x3e2aaaa8 ;  /* 0x3e2aaaa8ff0a7424 */ /* 0x000fe200078e00ff */
[----:B------:R-:W-:-:S02]  /*0b20*/  FSEL R4, R5, -0.00019574658654164522886, P1 ;  /* 0xb94d415305047808 */ /* 0x000fc40000800000 */
[----:B------:R-:W-:Y:S02]  /*0b30*/  FSEL R6, R12, 0.041666727513074874878, !P1 ;  /* 0x3d2aaabb0c067808 */ /* 0x000fe40004800000 */
[----:B------:R-:W-:Y:S02]  /*0b40*/  LOP3.LUT P2, RZ, R0, 0x2, RZ, 0xc0, !PT ;  /* 0x0000000200ff7812 */ /* 0x000fe4000784c0ff */
[----:B------:R-:W-:Y:S01]  /*0b50*/  FSEL R0, R2, 1, !P1 ;  /* 0x3f80000002007808 */ /* 0x000fe20004800000 */
[----:B------:R-:W-:Y:S01]  /*0b60*/  FFMA R4, R3, R4, R6 ;  /* 0x0000000403047223 */ /* 0x000fe20000000006 */
[----:B------:R-:W-:-:S05]  /*0b70*/  FSEL R2, -R10, -0.4999999701976776123, !P1 ;  /* 0xbeffffff0a027808 */ /* 0x000fca0004800100 */
[C---:B------:R-:W-:Y:S01]  /*0b80*/  FFMA R2, R3.reuse, R4, R2 ;  /* 0x0000000403027223 */ /* 0x040fe20000000002 */
[----:B------:R-:W-:-:S04]  /*0b90*/  FFMA R3, R3, R0, RZ ;  /* 0x0000000003037223 */ /* 0x000fc800000000ff */
[----:B------:R-:W-:-:S04]  /*0ba0*/  FFMA R0, R3, R2, R0 ;  /* 0x0000000203007223 */ /* 0x000fc80000000000 */
[----:B------:R-:W-:-:S04]  /*0bb0*/  @P2 FADD R0, RZ, -R0 ;  /* 0x80000000ff002221 */ /* 0x000fc80000000000 */
[----:B0-----:R-:W-:-:S05]  /*0bc0*/  FADD R0, R0, R7 ;  /* 0x0000000700007221 */ /* 0x001fca0000000000 */
[----:B------:R0:W-:Y:S01]  /*0bd0*/  STS [R23], R0 ;  /* 0x0000000017007388 */ /* 0x0001e20000000800 */
[----:B------:R-:W-:Y:S05]  /*0be0*/  @!P0 BRA `(.L_x_85) ;  /* 0x0000000000d48947 */ /* 0x000fea0003800000 */
[----:B------:R-:W-:-:S13]  /*0bf0*/  FSETP.NEU.AND P0, PT, |R18|, +INF , PT ;  /* 0x7f8000001200780b */ /* 0x000fda0003f0d200 */
[----:B------:R-:W-:Y:S01]  /*0c00*/  @!P0 FMUL R9, RZ, R18 ;  /* 0x00000012ff098220 */ /* 0x000fe20000400000 */
[----:B------:R-:W-:Y:S01]  /*0c10*/  @!P0 IMAD.MOV.U32 R8, RZ, RZ, RZ ;  /* 0x000000ffff088224 */ /* 0x000fe200078e00ff */
[----:B------:R-:W-:Y:S06]  /*0c20*/  @!P0 BRA `(.L_x_85) ;  /* 0x0000000000c48947 */ /* 0x000fec0003800000 */
[----:B------:R-:W-:Y:S02]  /*0c30*/  IMAD.SHL.U32 R2, R18, 0x100, RZ ;  /* 0x0000010012027824 */ /* 0x000fe400078e00ff */
[----:B0-----:R-:W-:Y:S01]  /*0c40*/  HFMA2 R0, -RZ, RZ, 0, 0 ;  /* 0x00000000ff007431 */ /* 0x001fe200000001ff */
[----:B------:R-:W-:Y:S01]  /*0c50*/  BSSY.RECONVERGENT B1, `(.L_x_86) ;  /* 0x000000f000017945 */ /* 0x000fe20003800200 */
[----:B------:R-:W-:Y:S02]  /*0c60*/  IMAD.MOV.U32 R9, RZ, RZ, RZ ;  /* 0x000000ffff097224 */ /* 0x000fe400078e00ff */
[----:B------:R-:W-:Y:S01]  /*0c70*/  IMAD.MOV.U32 R6, RZ, RZ, RZ ;  /* 0x000000ffff067224 */ /* 0x000fe200078e00ff */
[----:B------:R-:W-:-:S07]  /*0c80*/  LOP3.LUT R13, R2, 0x80000000, RZ, 0xfc, !PT ;  /* 0x80000000020d7812 */ /* 0x000fce00078efcff */
.L_x_87:
[----:B0-----:R-:W0:Y:S02]  /*0c90*/  LDC.64 R2, c[0x4][0x8] ;  /* 0x01000200ff027b82 */ /* 0x001e240000000a00 */
[----:B0-----:R-:W-:-:S06]  /*0ca0*/  IMAD.WIDE.U32 R2, R6, 0x4, R2 ;  /* 0x0000000406027825 */ /* 0x001fcc00078e0002 */
[----:B------:R-:W2:Y:S01]  /*0cb0*/  LDG.E.CONSTANT R2, desc[UR36][R2.64] ;  /* 0x0000002402027981 */ /* 0x000ea2000c1e9900 */
[C---:B------:R-:W-:Y:S02]  /*0cc0*/  IMAD R7, R6.reuse, 0x4, R1 ;  /* 0x0000000406077824 */ /* 0x040fe400078e0201 */
[----:B------:R-:W-:-:S05]  /*0cd0*/  VIADD R6, R6, 0x1 ;  /* 0x0000000106067836 */ /* 0x000fca0000000000 */
[----:B------:R-:W-:Y:S01]  /*0ce0*/  ISETP.NE.AND P0, PT, R6, 0x6, PT ;  /* 0x000000060600780c */ /* 0x000fe20003f05270 */
[----:B--2---:R-:W-:-:S03]  /*0cf0*/  IMAD.WIDE.U32 R4, R2, R13, RZ ;  /* 0x0000000d02047225 */ /* 0x004fc600078e00ff */
[----:B------:R-:W-:-:S05]  /*0d00*/  IADD3 R4, P1, PT, R4, R0, RZ ;  /* 0x0000000004047210 */ /* 0x000fca0007f3e0ff */
[----:B------:R0:W-:Y:S01]  /*0d10*/  STL [R7], R4 ;  /* 0x0000000407007387 */ /* 0x0001e20000100800 */
[----:B------:R-:W-:-:S03]  /*0d20*/  IMAD.X R0, R5, 0x1, R9, P1 ;  /* 0x0000000105007824 */ /* 0x000fc600008e0609 */
[----:B------:R-:W-:Y:S05]  /*0d30*/  @P0 BRA `(.L_x_87) ;  /* 0xfffffffc00d40947 */ /* 0x000fea000383ffff */
[----:B------:R-:W-:Y:S05]  /*0d40*/  BSYNC.RECONVERGENT B1 ;  /* 0x0000000000017941 */ /* 0x000fea0003800200 */
.L_x_86:
[----:B------:R-:W-:Y:S01]  /*0d50*/  SHF.R.U32.HI R5, RZ, 0x17, R18 ;  /* 0x00000017ff057819 */ /* 0x000fe20000011612 */
[----:B------:R2:W-:Y:S03]  /*0d60*/  STL [R1+0x18], R0 ;  /* 0x0000180001007387 */ /* 0x0005e60000100800 */
[C---:B------:R-:W-:Y:S02]  /*0d70*/  LOP3.LUT R2, R5.reuse, 0xe0, RZ, 0xc0, !PT ;  /* 0x000000e005027812 */ /* 0x040fe400078ec0ff */
[----:B------:R-:W-:Y:S02]  /*0d80*/  LOP3.LUT P0, RZ, R5, 0x1f, RZ, 0xc0, !PT ;  /* 0x0000001f05ff7812 */ /* 0x000fe4000780c0ff */
[----:B------:R-:W-:-:S04]  /*0d90*/  IADD3 R2, PT, PT, R2, -0x80, RZ ;  /* 0xffffff8002027810 */ /* 0x000fc80007ffe0ff */
[----:B------:R-:W-:-:S05]  /*0da0*/  SHF.R.U32.HI R2, RZ, 0x5, R2 ;  /* 0x00000005ff027819 */ /* 0x000fca0000011602 */
[----:B0-----:R-:W-:-:S05]  /*0db0*/  IMAD R7, R2, -0x4, R1 ;  /* 0xfffffffc02077824 */ /* 0x001fca00078e0201 */
[----:B------:R-:W3:Y:S04]  /*0dc0*/  LDL R4, [R7+0x18] ;  /* 0x0000180007047983 */ /* 0x000ee80000100800 */
[----:B------:R-:W3:Y:S04]  /*0dd0*/  LDL R3, [R7+0x14] ;  /* 0x0000140007037983 */ /* 0x000ee80000100800 */
[----:B------:R-:W4:Y:S01]  /*0de0*/  @P0 LDL R2, [R7+0x10] ;  /* 0x0000100007020983 */ /* 0x000f220000100800 */
[----:B------:R-:W-:Y:S01]  /*0df0*/  LOP3.LUT R5, R5, 0x1f, RZ, 0xc0, !PT ;  /* 0x0000001f05057812 */ /* 0x000fe200078ec0ff */
[----:B------:R-:W-:Y:S01]  /*0e00*/  UMOV UR4, 0x54442d19 ;  /* 0x54442d1900047882 */ /* 0x000fe20000000000 */
[----:B------:R-:W-:Y:S01]  /*0e10*/  UMOV UR5, 0x3bf921fb ;  /* 0x3bf921fb00057882 */ /* 0x000fe20000000000 */
[----:B------:R-:W-:-:S02]  /*0e20*/  ISETP.GE.AND P1, PT, R18, RZ, PT ;  /* 0x000000ff1200720c */ /* 0x000fc40003f26270 */
[-C--:B---3--:R-:W-:Y:S02]  /*0e30*/  @P0 SHF.L.W.U32.HI R4, R3, R5.reuse, R4 ;  /* 0x0000000503040219 */ /* 0x088fe40000010e04 */
[----:B----4-:R-:W-:-:S04]  /*0e40*/  @P0 SHF.L.W.U32.HI R3, R2, R5, R3 ;  /* 0x0000000502030219 */ /* 0x010fc80000010e03 */
[C-C-:B------:R-:W-:Y:S01]  /*0e50*/  SHF.L.W.U32.HI R5, R3.reuse, 0x2, R4.reuse ;  /* 0x0000000203057819 */ /* 0x140fe20000010e04 */
[----:B------:R-:W-:Y:S01]  /*0e60*/  IMAD.SHL.U32 R3, R3, 0x4, RZ ;  /* 0x0000000403037824 */ /* 0x000fe200078e00ff */
[----:B------:R-:W-:Y:S02]  /*0e70*/  SHF.R.U32.HI R4, RZ, 0x1e, R4 ;  /* 0x0000001eff047819 */ /* 0x000fe40000011604 */
[----:B------:R-:W-:Y:S02]  /*0e80*/  SHF.R.S32.HI R6, RZ, 0x1f, R5 ;  /* 0x0000001fff067819 */ /* 0x000fe40000011405 */
[C---:B------:R-:W-:Y:S02]  /*0e90*/  LEA.HI R8, R5.reuse, R4, RZ, 0x1 ;  /* 0x0000000405087211 */ /* 0x040fe400078f08ff */
[C---:B------:R-:W-:Y:S02]  /*0ea0*/  LOP3.LUT R2, R6.reuse, R3, RZ, 0x3c, !PT ;  /* 0x0000000306027212 */ /* 0x040fe400078e3cff */
[----:B------:R-:W-:Y:S01]  /*0eb0*/  LOP3.LUT R3, R6, R5, RZ, 0x3c, !PT ;  /* 0x0000000506037212 */ /* 0x000fe200078e3cff */
[----:B--2---:R-:W-:Y:S01]  /*0ec0*/  IMAD.MOV R0, RZ, RZ, -R8 ;  /* 0x000000ffff007224 */ /* 0x004fe200078e0a08 */
[----:B------:R-:W-:-:S03]  /*0ed0*/  LOP3.LUT R18, R5, R18, RZ, 0x3c, !PT ;  /* 0x0000001205127212 */ /* 0x000fc600078e3cff */
[----:B------:R-:W-:Y:S01]  /*0ee0*/  @!P1 IMAD.MOV.U32 R8, RZ, RZ, R0 ;  /* 0x000000ffff089224 */ /* 0x000fe200078e0000 */
[----:B------:R-:W0:Y:S01]  /*0ef0*/  I2F.F64.S64 R2, R2 ;  /* 0x0000000200027312 */ /* 0x000e220000301c00 */
[----:B------:R-:W-:Y:S01]  /*0f00*/  ISETP.GE.AND P0, PT, R18, RZ, PT ;  /* 0x000000ff1200720c */ /* 0x000fe20003f06270 */
[----:B0-----:R-:W-:-:S10]  /*0f10*/  DMUL R6, R2, UR4 ;  /* 0x0000000402067c28 */ /* 0x001fd40008000000 */
[----:B------:R-:W0:Y:S02]  /*0f20*/  F2F.F32.F64 R6, R6 ;  /* 0x0000000600067310 */ /* 0x000e240000301000 */
[----:B0-----:R-:W-:-:S07]  /*0f30*/  FSEL R9, -R6, R6, !P0 ;  /* 0x0000000606097208 */ /* 0x001fce0004000100 */
.L_x_85:
[----:B------:R-:W-:Y:S05]  /*0f40*/  BSYNC.RECONVERGENT B0 ;  /* 0x0000000000007941 */ /* 0x000fea0003800200 */
.L_x_84:
[----:B------:R-:W2:Y:S01]  /*0f50*/  LDS R5, [R24] ;  /* 0x0000000018057984 */ /* 0x000ea20000000800 */
[----:B0-----:R-:W-:Y:S01]  /*0f60*/  FMUL R0, R9, R9 ;  /* 0x0000000909007220 */ /* 0x001fe20000400000 */
[C---:B------:R-:W-:Y:S01]  /*0f70*/  LOP3.LUT R2, R8.reuse, 0x1, RZ, 0xc0, !PT ;  /* 0x0000000108027812 */ /* 0x040fe200078ec0ff */
[----:B------:R-:W0:Y:S01]  /*0f80*/  LDCU UR4, c[0x0][0x390] ;  /* 0x00007200ff0477ac */ /* 0x000e220008000800 */
[----:B------:R-:W-:Y:S01]  /*0f90*/  LOP3.LUT P1, RZ, R8, 0x2, RZ, 0xc0, !PT ;  /* 0x0000000208ff7812 */ /* 0x000fe2000782c0ff */
[----:B------:R-:W-:Y:S01]  /*0fa0*/  FFMA R11, R0, R11, -0.0013887860113754868507 ;  /* 0xbab607ed000b7423 */ /* 0x000fe2000000000b */
[----:B------:R-:W-:Y:S01]  /*0fb0*/  ISETP.NE.U32.AND P0, PT, R2, 0x1, PT ;  /* 0x000000010200780c */ /* 0x000fe20003f05070 */
[----:B-1----:R-:W-:Y:S02]  /*0fc0*/  IMAD.IADD R34, R29, 0x1, R34 ;  /* 0x000000011d227824 */ /* 0x002fe400078e0222 */
[----:B------:R-:W-:Y:S01]  /*0fd0*/  VIADD R32, R32, 0x1 ;  /* 0x0000000120207836 */ /* 0x000fe20000000000 */
[----:B------:R-:W-:-:S02]  /*0fe0*/  FSEL R3, R12, 0.041666727513074874878, P0 ;  /* 0x3d2aaabb0c037808 */ /* 0x000fc40000000000 */
[----:B------:R-:W-:Y:S02]  /*0ff0*/  FSEL R11, R11, -0.00019574658654164522886, !P0 ;  /* 0xb94d41530b0b7808 */ /* 0x000fe40004000000 */
[----:B------:R-:W-:Y:S02]  /*1000*/  FSEL R10, -R10, -0.4999999701976776123, P0 ;  /* 0xbeffffff0a0a7808 */ /* 0x000fe40000000100 */
[----:B------:R-:W-:Y:S01]  /*1010*/  FSEL R9, R9, 1, P0 ;  /* 0x3f80000009097808 */ /* 0x000fe20000000000 */
[----:B------:R-:W-:-:S04]  /*1020*/  FFMA R3, R0, R11, R3 ;  /* 0x0000000b00037223 */ /* 0x000fc80000000003 */
[C---:B------:R-:W-:Y:S01]  /*1030*/  FFMA R3, R0.reuse, R3, R10 ;  /* 0x0000000300037223 */ /* 0x040fe2000000000a */
[----:B------:R-:W-:Y:S01]  /*1040*/  FFMA R0, R0, R9, RZ ;  /* 0x0000000900007223 */ /* 0x000fe200000000ff */
[----:B0-----:R-:W-:-:S03]  /*1050*/  ISETP.GE.U32.AND P0, PT, R34, UR4, PT ;  /* 0x0000000422007c0c */ /* 0x001fc6000bf06070 */
[----:B------:R-:W-:-:S04]  /*1060*/  FFMA R0, R0, R3, R9 ;  /* 0x0000000300007223 */ /* 0x000fc80000000009 */
[----:B------:R-:W-:-:S04]  /*1070*/  @P1 FADD R0, RZ, -R0 ;  /* 0x80000000ff001221 */ /* 0x000fc80000000000 */
[----:B--2---:R-:W-:-:S05]  /*1080*/  FADD R5, R0, R5 ;  /* 0x0000000500057221 */ /* 0x004fca0000000000 */
[----:B------:R0:W-:Y:S01]  /*1090*/  STS [R24], R5 ;  /* 0x0000000518007388 */ /* 0x0001e20000000800 */
[----:B------:R-:W-:Y:S05]  /*10a0*/  @!P0 BRA `(.L_x_88) ;  /* 0xfffffff000ac8947 */ /* 0x000fea000383ffff */
.L_x_73:
[----:B------:R-:W-:Y:S05]  /*10b0*/  WARPSYNC.ALL ;  /* 0x0000000000007948 */ /* 0x000fea0003800000 */
[----:B------:R-:W-:Y:S08]  /*10c0*/  BAR.SYNC.DEFER_BLOCKING 0x0 ;  /* 0x0000000000007b1d */ /* 0x000ff00000010000 */
[----:B------:R-:W-:Y:S01]  /*10d0*/  BAR.SYNC.DEFER_BLOCKING 0x0 ;  /* 0x0000000000007b1d */ /* 0x000fe20000010000 */
[----:B------:R-:W-:-:S02]  /*10e0*/  ISETP.GT.U32.AND P0, PT, R19, 0x7f, PT ;  /* 0x0000007f1300780c */ /* 0x000fc40003f04070 */
[----:B------:R-:W-:-:S11]  /*10f0*/  ISETP.GT.U32.AND P1, PT, R19, 0x3f, PT ;  /* 0x0000003f1300780c */ /* 0x000fd60003f24070 */
[----:B------:R-:W-:Y:S04]  /*1100*/  @!P0 LDS R0, [R23+0x200] ;  /* 0x0002000017008984 */ /* 0x000fe80000000800 */
[----:B------:R-:W1:Y:S02]  /*1110*/  @!P0 LDS R3, [R23] ;  /* 0x0000000017038984 */ /* 0x000e640000000800 */
[----:B-1----:R-:W-:-:S05]  /*1120*/  @!P0 FADD R0, R0, R3 ;  /* 0x0000000300008221 */ /* 0x002fca0000000000 */
[----:B------:R-:W-:Y:S04]  /*1130*/  @!P0 STS [R23], R0 ;  /* 0x0000000017008388 */ /* 0x000fe80000000800 */
[----:B------:R-:W-:Y:S04]  /*1140*/  @!P0 LDS R2, [R24+0x200] ;  /* 0x0002000018028984 */ /* 0x000fe80000000800 */
[----:B------:R-:W1:Y:S02]  /*1150*/  @!P0 LDS R3, [R24] ;  /* 0x0000000018038984 */ /* 0x000e640000000800 */
[----:B-1----:R-:W-:-:S05]  /*1160*/  @!P0 FADD R3, R2, R3 ;  /* 0x0000000302038221 */ /* 0x002fca0000000000 */
[----:B------:R-:W-:Y:S01]  /*1170*/  @!P0 STS [R24], R3 ;  /* 0x0000000318008388 */ /* 0x000fe20000000800 */
[----:B------:R-:W-:Y:S01]  /*1180*/  BAR.SYNC.DEFER_BLOCKING 0x0 ;  /* 0x0000000000007b1d */ /* 0x000fe20000010000 */
[----:B------:R-:W-:-:S05]  /*1190*/  ISETP.GT.U32.AND P0, PT, R19, 0x1f, PT ;  /* 0x0000001f1300780c */ /* 0x000fca0003f04070 */
[----:B------:R-:W-:Y:S04]  /*11a0*/  @!P1 LDS R2, [R23+0x100] ;  /* 0x0001000017029984 */ /* 0x000fe80000000800 */
[----:B0-----:R-:W0:Y:S02]  /*11b0*/  @!P1 LDS R5, [R23] ;  /* 0x0000000017059984 */ /* 0x001e240000000800 */
[----:B0-----:R-:W-:-:S05]  /*11c0*/  @!P1 FADD R2, R2, R5 ;  /* 0x0000000502029221 */ /* 0x001fca0000000000 */
[----:B------:R-:W-:Y:S04]  /*11d0*/  @!P1 STS [R23], R2 ;  /* 0x0000000217009388 */ /* 0x000fe80000000800 */
[----:B------:R-:W-:Y:S04]  /*11e0*/  @!P1 LDS R0, [R24+0x100] ;  /* 0x0001000018009984 */ /* 0x000fe80000000800 */
[----:B------:R-:W0:Y:S02]  /*11f0*/  @!P1 LDS R5, [R24] ;  /* 0x0000000018059984 */ /* 0x000e240000000800 */
[----:B0-----:R-:W-:-:S05]  /*1200*/  @!P1 FADD R5, R0, R5 ;  /* 0x0000000500059221 */ /* 0x001fca0000000000 */
[----:B------:R0:W-:Y:S01]  /*1210*/  @!P1 STS [R24], R5 ;  /* 0x0000000518009388 */ /* 0x0001e20000000800 */
[----:B------:R-:W-:Y:S06]  /*1220*/  BAR.SYNC.DEFER_BLOCKING 0x0 ;  /* 0x0000000000007b1d */ /* 0x000fec0000010000 */
[----:B------:R-:W-:Y:S05]  /*1230*/  @P0 EXIT ;  /* 0x000000000000094d */ /* 0x000fea0003800000 */
[----:B------:R-:W-:Y:S01]  /*1240*/  LDS R0, [R23+0x80] ;  /* 0x0000800017007984 */ /* 0x000fe20000000800 */
[----:B------:R-:W-:-:S03]  /*1250*/  ISETP.NE.AND P0, PT, R19, RZ, PT ;  /* 0x000000ff1300720c */ /* 0x000fc60003f05270 */
[----:B------:R-:W1:Y:S02]  /*1260*/  LDS R3, [R23] ;  /* 0x0000000017037984 */ /* 0x000e640000000800 */
[----:B-1----:R-:W-:-:S05]  /*1270*/  FADD R0, R0, R3 ;  /* 0x0000000300007221 */ /* 0x002fca0000000000 */
[----:B------:R-:W-:Y:S04]  /*1280*/  STS [R23], R0 ;  /* 0x0000000017007388 */ /* 0x000fe80000000800 */
[----:B------:R-:W-:Y:S04]  /*1290*/  LDS R2, [R24+0x80] ;  /* 0x0000800018027984 */ /* 0x000fe80000000800 */
[----:B------:R-:W1:Y:S02]  /*12a0*/  LDS R3, [R24] ;  /* 0x0000000018037984 */ /* 0x000e640000000800 */
[----:B-1----:R-:W-:-:S05]  /*12b0*/  FADD R3, R2, R3 ;  /* 0x0000000302037221 */ /* 0x002fca0000000000 */
[----:B------:R-:W-:Y:S04]  /*12c0*/  STS [R24], R3 ;  /* 0x0000000318007388 */ /* 0x000fe80000000800 */
[----:B------:R-:W-:Y:S04]  /*12d0*/  LDS R2, [R23+0x40] ;  /* 0x0000400017027984 */ /* 0x000fe80000000800 */
[----:B0-----:R-:W0:Y:S02]  /*12e0*/  LDS R5, [R23] ;  /* 0x0000000017057984 */ /* 0x001e240000000800 */
[----:B0-----:R-:W-:-:S05]  /*12f0*/  FADD R2, R2, R5 ;  /* 0x0000000502027221 */ /* 0x001fca0000000000 */
[----:B------:R-:W-:Y:S04]  /*1300*/  STS [R23], R2 ;  /* 0x0000000217007388 */ /* 0x000fe80000000800 */
[----:B------:R-:W-:Y:S04]  /*1310*/  LDS R4, [R24+0x40] ;  /* 0x0000400018047984 */ /* 0x000fe80000000800 */
[----:B------:R-:W0:Y:S02]  /*1320*/  LDS R5, [R24] ;  /* 0x0000000018057984 */ /* 0x000e240000000800 */
        /* <DEDUP_REMOVED lines=33> */
[----:B------:R0:W-:Y:S01]  /*1540*/  STS [R24], R5 ;  /* 0x0000000518007388 */ /* 0x0001e20000000800 */
[----:B------:R-:W-:Y:S05]  /*1550*/  @P0 EXIT ;  /* 0x000000000000094d */ /* 0x000fea0003800000 */
[----:B------:R-:W1:Y:S01]  /*1560*/  S2UR UR5, SR_CgaCtaId ;  /* 0x00000000000579c3 */ /* 0x000e620000008800 */
[----:B------:R-:W-:-:S07]  /*1570*/  UMOV UR4, 0x400 ;  /* 0x0000040000047882 */ /* 0x000fce0000000000 */
[----:B------:R-:W2:Y:S08]  /*1580*/  LDC.64 R2, c[0x0][0x3b0] ;  /* 0x0000ec00ff027b82 */ /* 0x000eb00000000a00 */
[----:B0-----:R-:W0:Y:S01]  /*1590*/  LDC.64 R4, c[0x0][0x3b8] ;  /* 0x0000ee00ff047b82 */ /* 0x001e220000000a00 */
[----:B-1----:R-:W-:Y:S01]  /*15a0*/  ULEA UR4, UR5, UR4, 0x18 ;  /* 0x0000000405047291 */ /* 0x002fe2000f8ec0ff */
[----:B--2---:R-:W-:-:S08]  /*15b0*/  IMAD.WIDE.U32 R2, R22, 0x4, R2 ;  /* 0x0000000416027825 */ /* 0x004fd000078e0002 */
[----:B------:R-:W1:Y:S04]  /*15c0*/  LDS R7, [UR4] ;  /* 0x00000004ff077984 */ /* 0x000e680008000800 */
[----:B------:R-:W2:Y:S01]  /*15d0*/  LDS R9, [UR4+0x400] ;  /* 0x00040004ff097984 */ /* 0x000ea20008000800 */
[----:B0-----:R-:W-:-:S03]  /*15e0*/  IMAD.WIDE.U32 R22, R22, 0x4, R4 ;  /* 0x0000000416167825 */ /* 0x001fc600078e0004 */
[----:B-1----:R-:W-:Y:S04]  /*15f0*/  STG.E desc[UR36][R2.64], R7 ;  /* 0x0000000702007986 */ /* 0x002fe8000c101924 */
[----:B--2---:R-:W-:Y:S01]  /*1600*/  STG.E desc[UR36][R22.64], R9 ;  /* 0x0000000916007986 */ /* 0x004fe2000c101924 */
[----:B------:R-:W-:Y:S05]  /*1610*/  EXIT ;  /* 0x000000000000794d */ /* 0x000fea0003800000 */
        .weak           $__internal_3_$__cuda_sm3x_div_rn_noftz_f32_slowpath
        .type           $__internal_3_$__cuda_sm3x_div_rn_noftz_f32_slowpath,@function
        .size           $__internal_3_$__cuda_sm3x_div_rn_noftz_f32_slowpath,(.L_x_233 - $__internal_3_$__cuda_sm3x_div_rn_noftz_f32_slowpath)
$__internal_3_$__cuda_sm3x_div_rn_noftz_f32_slowpath:
[--C-:B------:R-:W-:Y:S01]  /*1620*/  SHF.R.U32.HI R4, RZ, 0x17, R27.reuse ;  /* 0x00000017ff047819 */ /* 0x100fe2000001161b */
[----:B------:R-:W-:Y:S01]  /*1630*/  BSSY.RECONVERGENT B1, `(.L_x_89) ;  /* 0x0000063000017945 */ /* 0x000fe20003800200 */
[----:B------:R-:W-:Y:S01]  /*1640*/  SHF.R.U32.HI R3, RZ, 0x17, R0 ;  /* 0x00000017ff037819 */ /* 0x000fe20000011600 */
[----:B------:R-:W-:Y:S01]  /*1650*/  IMAD.MOV.U32 R5, RZ, RZ, R27 ;  /* 0x000000ffff057224 */ /* 0x000fe200078e001b */
[----:B------:R-:W-:Y:S02]  /*1660*/  LOP3.LUT R4, R4, 0xff, RZ, 0xc0, !PT ;  /* 0x000000ff04047812 */ /* 0x000fe400078ec0ff */
[----:B------:R-:W-:Y:S02]  /*1670*/  LOP3.LUT R7, R3, 0xff, RZ, 0xc0, !PT ;  /* 0x000000ff03077812 */ /* 0x000fe400078ec0ff */
[----:B------:R-:W-:-:S03]  /*1680*/  IADD3 R8, PT, PT, R4, -0x1, RZ ;  /* 0xffffffff04087810 */ /* 0x000fc60007ffe0ff */
[----:B------:R-:W-:Y:S01]  /*1690*/  VIADD R6, R7, 0xffffffff ;  /* 0xffffffff07067836 */ /* 0x000fe20000000000 */
[----:B------:R-:W-:-:S04]  /*16a0*/  ISETP.GT.U32.AND P0, PT, R8, 0xfd, PT ;  /* 0x000000fd0800780c */ /* 0x000fc80003f04070 */
[----:B------:R-:W-:-:S13]  /*16b0*/  ISETP.GT.U32.OR P0, PT, R6, 0xfd, P0 ;  /* 0x000000fd0600780c */ /* 0x000fda0000704470 */
[----:B------:R-:W-:Y:S01]  /*16c0*/  @!P0 IMAD.MOV.U32 R3, RZ, RZ, RZ ;  /* 0x000000ffff038224 */ /* 0x000fe200078e00ff */
        /* <DEDUP_REMOVED lines=19> */
[----:B------:R-:W-:Y:S02]  /*1800*/  @P0 IMAD.MOV.U32 R3, RZ, RZ, RZ ;  /* 0x000000ffff030224 */ /* 0x000fe400078e00ff */
[----:B------:R-:W-:Y:S01]  /*1810*/  @!P0 FFMA R0, R0, 1.84467440737095516160e+19, RZ ;  /* 0x5f80000000008823 */ /* 0x000fe200000000ff */
[----:B------:R-:W-:Y:S02]  /*1820*/  @!P0 IMAD.MOV.U32 R3, RZ, RZ, -0x40 ;  /* 0xffffffc0ff038424 */ /* 0x000fe400078e00ff */
[----:B------:R-:W-:-:S03]  /*1830*/  @!P1 FFMA R5, R27, 1.84467440737095516160e+19, RZ ;  /* 0x5f8000001b059823 */ /* 0x000fc600000000ff */
[----:B------:R-:W-:-:S07]  /*1840*/  @!P1 IADD3 R3, PT, PT, R3, 0x40, RZ ;  /* 0x0000004003039810 */ /* 0x000fce0007ffe0ff */
.L_x_90:
[----:B------:R-:W-:Y:S01]  /*1850*/  LEA R6, R4, 0xc0800000, 0x17 ;  /* 0xc080000004067811 */ /* 0x000fe200078eb8ff */
[----:B------:R-:W-:Y:S01]  /*1860*/  VIADD R7, R7, 0xffffff81 ;  /* 0xffffff8107077836 */ /* 0x000fe20000000000 */
[----:B------:R-:W-:Y:S03]  /*1870*/  BSSY.RECONVERGENT B2, `(.L_x_95) ;  /* 0x0000035000027945 */ /* 0x000fe60003800200 */
[----:B------:R-:W-:Y:S02]  /*1880*/  IMAD.IADD R6, R5, 0x1, -R6 ;  /* 0x0000000105067824 */ /* 0x000fe400078e0a06 */
[C---:B------:R-:W-:Y:S02]  /*1890*/  IMAD R0, R7.reuse, -0x800000, R0 ;  /* 0xff80000007007824 */ /* 0x040fe400078e0200 */
[----:B------:R0:W1:Y:S01]  /*18a0*/  MUFU.RCP R5, R6 ;  /* 0x0000000600057308 */ /* 0x0000620000001000 */
[----:B------:R-:W-:Y:S01]  /*18b0*/  FADD.FTZ R9, -R6, -RZ ;  /* 0x800000ff06097221 */ /* 0x000fe20000010100 */
[----:B0-----:R-:W-:-:S05]  /*18c0*/  IADD3 R6, PT, PT, R7, 0x7f, -R4 ;  /* 0x0000007f07067810 */ /* 0x001fca0007ffe804 */
[----:B------:R-:W-:Y:S02]  /*18d0*/  IMAD.IADD R3, R6, 0x1, R3 ;  /* 0x0000000106037824 */ /* 0x000fe400078e0203 */
[----:B-1----:R-:W-:-:S04]  /*18e0*/  FFMA R8, R5, R9, 1 ;  /* 0x3f80000005087423 */ /* 0x002fc80000000009 */
[----:B------:R-:W-:-:S04]  /*18f0*/  FFMA R5, R5, R8, R5 ;  /* 0x0000000805057223 */ /* 0x000fc80000000005 */
[----:B------:R-:W-:-:S04]  /*1900*/  FFMA R8, R0, R5, RZ ;  /* 0x0000000500087223 */ /* 0x000fc800000000ff */
[----:B------:R-:W-:-:S04]  /*1910*/  FFMA R10, R9, R8, R0 ;  /* 0x00000008090a7223 */ /* 0x000fc80000000000 */
[----:B------:R-:W-:-:S04]  /*1920*/  FFMA R10, R5, R10, R8 ;  /* 0x0000000a050a7223 */ /* 0x000fc80000000008 */
[----:B------:R-:W-:-:S04]  /*1930*/  FFMA R9, R9, R10, R0 ;  /* 0x0000000a09097223 */ /* 0x000fc80000000000 */
[----:B------:R-:W-:-:S05]  /*1940*/  FFMA R0, R5, R9, R10 ;  /* 0x0000000905007223 */ /* 0x000fca000000000a */
[----:B------:R-:W-:-:S04]  /*1950*/  SHF.R.U32.HI R4, RZ, 0x17, R0 ;  /* 0x00000017ff047819 */ /* 0x000fc80000011600 */
[----:B------:R-:W-:-:S05]  /*1960*/  LOP3.LUT R4, R4, 0xff, RZ, 0xc0, !PT ;  /* 0x000000ff04047812 */ /* 0x000fca00078ec0ff */
[----:B------:R-:W-:-:S04]  /*1970*/  IMAD.IADD R7, R4, 0x1, R3 ;  /* 0x0000000104077824 */ /* 0x000fc800078e0203 */
[----:B------:R-:W-:-:S05]  /*1980*/  VIADD R4, R7, 0xffffffff ;  /* 0xffffffff07047836 */ /* 0x000fca0000000000 */
        /* <DEDUP_REMOVED lines=10> */
[-CC-:B------:R-:W-:Y:S01]  /*1a30*/  FFMA.RM R4, R5, R9.reuse, R10.reuse ;  /* 0x0000000905047223 */ /* 0x180fe2000000400a */
[C---:B------:R-:W-:Y:S02]  /*1a40*/  ISETP.NE.AND P2, PT, R7.reuse, RZ, PT ;  /* 0x000000ff0700720c */ /* 0x040fe40003f45270 */
[----:B------:R-:W-:Y:S02]  /*1a50*/  ISETP.NE.AND P1, PT, R7, RZ, PT ;  /* 0x000000ff0700720c */ /* 0x000fe40003f25270 */
[----:B------:R-:W-:Y:S01]  /*1a60*/  LOP3.LUT R6, R3, 0x7fffff, RZ, 0xc0, !PT ;  /* 0x007fffff03067812 */ /* 0x000fe200078ec0ff */
[----:B------:R-:W-:Y:S01]  /*1a70*/  FFMA.RP R3, R5, R9, R10 ;  /* 0x0000000905037223 */ /* 0x000fe2000000800a */
[----:B------:R-:W-:Y:S01]  /*1a80*/  IADD3 R5, PT, PT, R7, 0x20, RZ ;  /* 0x0000002007057810 */ /* 0x000fe20007ffe0ff */
[----:B------:R-:W-:Y:S01]  /*1a90*/  IMAD.MOV R7, RZ, RZ, -R7 ;  /* 0x000000ffff077224 */ /* 0x000fe200078e0a07 */
[----:B------:R-:W-:-:S02]  /*1aa0*/  LOP3.LUT R6, R6, 0x800000, RZ, 0xfc, !PT ;  /* 0x0080000006067812 */ /* 0x000fc400078efcff */
[----:B------:R-:W-:Y:S02]  /*1ab0*/  FSETP.NEU.FTZ.AND P0, PT, R3, R4, PT ;  /* 0x000000040300720b */ /* 0x000fe40003f1d000 */
[----:B------:R-:W-:Y:S02]  /*1ac0*/  SHF.L.U32 R5, R6, R5, RZ ;  /* 0x0000000506057219 */ /* 0x000fe400000006ff */
[----:B------:R-:W-:Y:S02]  /*1ad0*/  SEL R3, R7, RZ, P2 ;  /* 0x000000ff07037207 */ /* 0x000fe40001000000 */
[----:B------:R-:W-:Y:S02]  /*1ae0*/  ISETP.NE.AND P1, PT, R5, RZ, P1 ;  /* 0x000000ff0500720c */ /* 0x000fe40000f25270 */
[----:B------:R-:W-:Y:S02]  /*1af0*/  SHF.R.U32.HI R3, RZ, R3, R6 ;  /* 0x00000003ff037219 */ /* 0x000fe40000011606 */
[----:B------:R-:W-:-:S02]  /*1b00*/  PLOP3.LUT P0, PT, P0, P1, PT, 0xf8, 0x8f ;  /* 0x00000000008f781c */ /* 0x000fc40000703f70 */
[----:B------:R-:W-:Y:S02]  /*1b10*/  SHF.R.U32.HI R5, RZ, 0x1, R3 ;  /* 0x00000001ff057819 */ /* 0x000fe40000011603 */
[----:B------:R-:W-:-:S04]  /*1b20*/  SEL R4, RZ, 0x1, !P0 ;  /* 0x00000001ff047807 */ /* 0x000fc80004000000 */
[----:B------:R-:W-:-:S04]  /*1b30*/  LOP3.LUT R4, R4, 0x1, R5, 0xf8, !PT ;  /* 0x0000000104047812 */ /* 0x000fc800078ef805 */
[----:B------:R-:W-:-:S05]  /*1b40*/  LOP3.LUT R4, R4, R3, RZ, 0xc0, !PT ;  /* 0x0000000304047212 */ /* 0x000fca00078ec0ff */
[----:B------:R-:W-:-:S05]  /*1b50*/  IMAD.IADD R5, R5, 0x1, R4 ;  /* 0x0000000105057824 */ /* 0x000fca00078e0204 */
[----:B------:R-:W-:Y:S01]  /*1b60*/  LOP3.LUT R0, R5, R0, RZ, 0xfc, !PT ;  /* 0x0000000005007212 */ /* 0x000fe200078efcff */
[----:B------:R-:W-:Y:S06]  /*1b70*/  BRA `(.L_x_98) ;  /* 0x0000000000107947 */ /* 0x000fec0003800000 */
.L_x_97:
[----:B------:R-:W-:-:S04]  /*1b80*/  LOP3.LUT R0, R0, 0x80000000, RZ, 0xc0, !PT ;  /* 0x8000000000007812 */ /* 0x000fc800078ec0ff */
[----:B------:R-:W-:Y:S01]  /*1b90*/  LOP3.LUT R0, R0, 0x7f800000, RZ, 0xfc, !PT ;  /* 0x7f80000000007812 */ /* 0x000fe200078efcff */
[----:B------:R-:W-:Y:S06]  /*1ba0*/  BRA `(.L_x_98) ;  /* 0x0000000000047947 */ /* 0x000fec0003800000 */
.L_x_96:
[----:B------:R-:W-:-:S07]  /*1bb0*/  IMAD R0, R3, 0x800000, R0 ;  /* 0x0080000003007824 */ /* 0x000fce00078e0200 */
.L_x_98:
[----:B------:R-:W-:Y:S05]  /*1bc0*/  BSYNC.RECONVERGENT B2 ;  /* 0x0000000000027941 */ /* 0x000fea0003800200 */
.L_x_95:
[----:B------:R-:W-:Y:S05]  /*1bd0*/  BRA `(.L_x_99) ;  /* 0x0000000000207947 */ /* 0x000fea0003800000 */
.L_x_94:
[----:B------:R-:W-:-:S04]  /*1be0*/  LOP3.LUT R0, R5, 0x80000000, R0, 0x48, !PT ;  /* 0x8000000005007812 */ /* 0x000fc800078e4800 */
[----:B------:R-:W-:Y:S01]  /*1bf0*/  LOP3.LUT R0, R0, 0x7f800000, RZ, 0xfc, !PT ;  /* 0x7f80000000007812 */ /* 0x000fe200078efcff */
[----:B------:R-:W-:Y:S06]  /*1c00*/  BRA `(.L_x_99) ;  /* 0x0000000000147947 */ /* 0x000fec0003800000 */
.L_x_93:
[----:B------:R-:W-:Y:S01]  /*1c10*/  LOP3.LUT R0, R5, 0x80000000, R0, 0x48, !PT ;  /* 0x8000000005007812 */ /* 0x000fe200078e4800 */
[----:B------:R-:W-:Y:S06]  /*1c20*/  BRA `(.L_x_99) ;  /* 0x00000000000c7947 */ /* 0x000fec0003800000 */
.L_x_92:
[----:B------:R-:W0:Y:S01]  /*1c30*/  MUFU.RSQ R0, -QNAN ;  /* 0xffc0000000007908 */ /* 0x000e220000001400 */
[----:B------:R-:W-:Y:S05]  /*1c40*/  BRA `(.L_x_99) ;  /* 0x0000000000047947 */ /* 0x000fea0003800000 */
.L_x_91:
[----:B------:R-:W-:-:S07]  /*1c50*/  FADD.FTZ R0, R0, R27 ;  /* 0x0000001b00007221 */ /* 0x000fce0000010000 */
.L_x_99:
[----:B------:R-:W-:Y:S05]  /*1c60*/  BSYNC.RECONVERGENT B1 ;  /* 0x0000000000017941 */ /* 0x000fea0003800200 */
.L_x_89:
[----:B------:R-:W-:-:S04]  /*1c70*/  IMAD.MOV.U32 R3, RZ, RZ, 0x0 ;  /* 0x00000000ff037424 */ /* 0x000fc800078e00ff */
[----:B0-----:R-:W-:Y:S05]  /*1c80*/  RET.REL.NODEC R2 `(_Z24propagateToSpotPositionsPKfjfjS0_S0_S0_PfS1_) ;  /* 0xffffffe002dc7950 */ /* 0x001fea0003c3ffff */
.L_x_100:
        /* <DEDUP_REMOVED lines=15> */
.L_x_233:


//--------------------- .text._Z18calculateIAndPhasePKhjfjPKfS2_S2_PfS3_ --------------------------
	.section	.text._Z18calculateIAndPhasePKhjfjPKfS2_S2_PfS3_,"ax",@progbits
	.align	128
        .global         _Z18calculateIAndPhasePKhjfjPKfS2_S2_PfS3_
        .type           _Z18calculateIAndPhasePKhjfjPKfS2_S2_PfS3_,@function
        .size           _Z18calculateIAndPhasePKhjfjPKfS2_S2_PfS3_,(.L_x_234 - _Z18calculateIAndPhasePKhjfjPKfS2_S2_PfS3_)
        .other          _Z18calculateIAndPhasePKhjfjPKfS2_S2_PfS3_,@"STO_CUDA_ENTRY STV_DEFAULT"
_Z18calculateIAndPhasePKhjfjPKfS2_S2_PfS3_:
.text._Z18calculateIAndPhasePKhjfjPKfS2_S2_PfS3_:
[----:B------:R-:W-:Y:S01]  /*0000*/  LDC R1, c[0x0][0x37c] ;  /* 0x0000df00ff017b82 */ /* 0x000fe20000000800 */
[----:B------:R-:W0:Y:S07]  /*0010*/  S2R R14, SR_TID.X ;  /* 0x00000000000e7919 */ /* 0x000e2e0000002100 */
[----:B------:R-:W1:Y:S01]  /*0020*/  S2UR UR6, SR_CgaCtaId ;  /* 0x00000000000679c3 */ /* 0x000e620000008800 */
[----:B------:R-:W2:Y:S01]  /*0030*/  LDCU UR9, c[0x0][0x390] ;  /* 0x00007200ff0977ac */ /* 0x000ea20008000800 */
[----:B------:R-:W-:Y:S01]  /*0040*/  BSSY.RECONVERGENT B1, `(.L_x_101) ;  /* 0x0000136000017945 */ /* 0x000fe20003800200 */
[----:B------:R-:W3:Y:S01]  /*0050*/  S2R R0, SR_CTAID.X ;  /* 0x0000000000007919 */ /* 0x000ee20000002500 */
[----:B------:R-:W-:Y:S01]  /*0060*/  UMOV UR4, 0x400 ;  /* 0x0000040000047882 */ /* 0x000fe20000000000 */
[----:B------:R-:W4:Y:S01]  /*0070*/  LDCU UR8, c[0x0][0x360] ;  /* 0x00006c00ff0877ac */ /* 0x000f220008000800 */
[----:B------:R-:W-:Y:S01]  /*0080*/  UIADD3 UR5, UPT, UPT, UR4, 0x400, URZ ;  /* 0x0000040004057890 */ /* 0x000fe2000fffe0ff */
[----:B--2---:R-:W-:Y:S01]  /*0090*/  IMAD.U32 R19, RZ, RZ, UR9 ;  /* 0x00000009ff137e24 */ /* 0x004fe2000f8e00ff */
[----:B-1----:R-:W-:-:S02]  /*00a0*/  ULEA UR4, UR6, UR4, 0x18 ;  /* 0x0000000406047291 */ /* 0x002fc4000f8ec0ff */
[----:B------:R-:W-:Y:S01]  /*00b0*/  ULEA UR5, UR6, UR5, 0x18 ;  /* 0x0000000506057291 */ /* 0x000fe2000f8ec0ff */
[----:B------:R-:W1:Y:S03]  /*00c0*/  LDCU.64 UR6, c[0x0][0x358] ;  /* 0x00006b00ff0677ac */ /* 0x000e660008000a00 */
[C---:B0-----:R-:W-:Y:S02]  /*00d0*/  LEA R2, R14.reuse, UR4, 0x2 ;  /* 0x000000040e027c11 */ /* 0x041fe4000f8e10ff */
[C---:B------:R-:W-:Y:S02]  /*00e0*/  LEA R3, R14.reuse, UR5, 0x2 ;  /* 0x000000050e037c11 */ /* 0x040fe4000f8e10ff */
[----:B------:R-:W-:Y:S01]  /*00f0*/  ISETP.GE.U32.AND P0, PT, R14, R19, PT ;  /* 0x000000130e00720c */ /* 0x000fe20003f06070 */
[----:B------:R0:W-:Y:S04]  /*0100*/  STS [R2], RZ ;  /* 0x000000ff02007388 */ /* 0x0001e80000000800 */
[----:B------:R0:W-:Y:S08]  /*0110*/  STS [R3], RZ ;  /* 0x000000ff03007388 */ /* 0x0001f00000000800 */
[----:B01-34-:R-:W-:Y:S05]  /*0120*/  @P0 BRA `(.L_x_102) ;  /* 0x00000010009c0947 */ /* 0x01bfea0003800000 */
[----:B------:R-:W0:Y:S01]  /*0130*/  LDC.64 R6, c[0x0][0x3a8] ;  /* 0x0000ea00ff067b82 */ /* 0x000e220000000a00 */
[----:B------:R-:W1:Y:S01]  /*0140*/  LDCU UR4, c[0x0][0x388] ;  /* 0x00007100ff0477ac */ /* 0x000e620008000800 */
[----:B------:R-:W2:Y:S06]  /*0150*/  LDCU UR5, c[0x0][0x38c] ;  /* 0x00007180ff0577ac */ /* 0x000eac0008000800 */
[----:B------:R-:W3:Y:S08]  /*0160*/  LDC.64 R8, c[0x0][0x398] ;  /* 0x0000e600ff087b82 */ /* 0x000ef00000000a00 */
[----:B------:R-:W4:Y:S01]  /*0170*/  LDC.64 R12, c[0x0][0x3a0] ;  /* 0x0000e800ff0c7b82 */ /* 0x000f220000000a00 */
[----:B0-----:R-:W-:-:S05]  /*0180*/  IMAD.WIDE.U32 R6, R0, 0x4, R6 ;  /* 0x0000000400067825 */ /* 0x001fca00078e0006 */
[----:B------:R0:W2:Y:S01]  /*0190*/  LDG.E R4, desc[UR6][R6.64] ;  /* 0x0000000606047981 */ /* 0x0000a2000c1e1900 */
[----:B---3--:R-:W-:-:S06]  /*01a0*/  IMAD.WIDE.U32 R8, R0, 0x4, R8 ;  /* 0x0000000400087825 */ /* 0x008fcc00078e0008 */
[----:B------:R3:W2:Y:S01]  /*01b0*/  LDG.E R9, desc[UR6][R8.64] ;  /* 0x0000000608097981 */ /* 0x0006a2000c1e1900 */
[----:B-1----:R-:W-:Y:S01]  /*01c0*/  USHF.R.S32.HI UR4, URZ, 0x1, UR4 ;  /* 0x00000001ff047899 */ /* 0x002fe20008011404 */
[----:B----4-:R-:W-:-:S05]  /*01d0*/  IMAD.WIDE.U32 R12, R0, 0x4, R12 ;  /* 0x00000004000c7825 */ /* 0x010fca00078e000c */
[----:B------:R-:W-:Y:S01]  /*01e0*/  VIADD R10, R14, -UR4 ;  /* 0x800000040e0a7c36 */ /* 0x000fe20008000000 */
[----:B------:R1:W5:Y:S01]  /*01f0*/  LDG.E R5, desc[UR6][R12.64] ;  /* 0x000000060c057981 */ /* 0x000362000c1e1900 */
[----:B0-----:R-:W-:Y:S01]  /*0200*/  IMAD.MOV.U32 R6, RZ, RZ, R14 ;  /* 0x000000ffff067224 */ /* 0x001fe200078e000e */
[----:B------:R-:W-:Y:S01]  /*0210*/  BSSY.RECONVERGENT B0, `(.L_x_103) ;  /* 0x0000116000007945 */ /* 0x000fe20003800200 */
[----:B---3--:R-:W-:Y:S01]  /*0220*/  IMAD.MOV.U32 R8, RZ, RZ, -0x41000000 ;  /* 0xbf000000ff087424 */ /* 0x008fe200078e00ff */
[----:B------:R-:W-:Y:S01]  /*0230*/  I2FP.F32.S32 R10, R10 ;  /* 0x0000000a000a7245 */ /* 0x000fe20000201400 */
[----:B------:R-:W-:-:S04]  /*0240*/  IMAD.MOV.U32 R7, RZ, RZ, RZ ;  /* 0x000000ffff077224 */ /* 0x000fc800078e00ff */
[----:B--2---:R-:W-:Y:S01]  /*0250*/  FMUL R14, R10, UR5 ;  /* 0x000000050a0e7c20 */ /* 0x004fe20008400000 */
[----:B------:R-:W-:Y:S01]  /*0260*/  HFMA2 R10, -RZ, RZ, 0, 0 ;  /* 0x00000000ff0a7431 */ /* 0x000fe200000001ff */
[----:B------:R0:W2:Y:S02]  /*0270*/  F2F.F64.F32 R16, R4 ;  /* 0x0000000400107310 */ /* 0x0000a40000201800 */
[-C--:B-1----:R-:W-:Y:S01]  /*0280*/  FMUL R12, R9, R14.reuse ;  /* 0x0000000e090c7220 */ /* 0x082fe20000400000 */
[----:B0-----:R-:W-:-:S07]  /*0290*/  FMUL R9, R14, R14 ;  /* 0x0000000e0e097220 */ /* 0x001fce0000400000 */
.L_x_114:
[----:B------:R-:W0:Y:S02]  /*02a0*/  LDCU.64 UR4, c[0x0][0x380] ;  /* 0x00007000ff0477ac */ /* 0x000e240008000a00 */
[----:B0-----:R-:W-:-:S05]  /*02b0*/  IADD3 R26, P0, PT, R6, UR4, RZ ;  /* 0x00000004061a7c10 */ /* 0x001fca000ff1e0ff */
[----:B------:R-:W-:-:S05]  /*02c0*/  IMAD.X R27, RZ, RZ, UR5, P0 ;  /* 0x00000005ff1b7e24 */ /* 0x000fca00080e06ff */
[----:B------:R-:W3:Y:S01]  /*02d0*/  LDG.E.U8 R26, desc[UR6][R26.64] ;  /* 0x000000061a1a7981 */ /* 0x000ee2000c1e1100 */
[-C--:B-----5:R-:W-:Y:S01]  /*02e0*/  FFMA R20, R5, R8.reuse, R12 ;  /* 0x0000000805147223 */ /* 0x0a0fe2000000000c */
[----:B------:R-:W-:Y:S01]  /*02f0*/  FFMA R19, R8, R8, R9 ;  /* 0x0000000808137223 */ /* 0x000fe20000000009 */
[----:B------:R-:W-:Y:S01]  /*0300*/  UMOV UR4, 0x54442d18 ;  /* 0x54442d1800047882 */ /* 0x000fe20000000000 */
[----:B------:R-:W-:Y:S01]  /*0310*/  UMOV UR5, 0x400921fb ;  /* 0x400921fb00057882 */ /* 0x000fe20000000000 */
[----:B------:R-:W-:Y:S01]  /*0320*/  FADD R21, R20, R20 ;  /* 0x0000001414157221 */ /* 0x000fe20000000000 */
[----:B------:R-:W-:Y:S01]  /*0330*/  IMAD.MOV.U32 R20, RZ, RZ, 0x54442d18 ;  /* 0x54442d18ff147424 */ /* 0x000fe200078e00ff */
[----:B------:R-:W-:Y:S02]  /*0340*/  BSSY.RECONVERGENT B2, `(.L_x_104) ;  /* 0x000007a000027945 */ /* 0x000fe40003800200 */
[----:B------:R-:W-:Y:S01]  /*0350*/  FFMA R29, R4, R19, R21 ;  /* 0x00000013041d7223 */ /* 0x000fe20000000015 */
[----:B------:R-:W-:Y:S01]  /*0360*/  IMAD.MOV.U32 R21, RZ, RZ, 0x400921fb ;  /* 0x400921fbff157424 */ /* 0x000fe200078e00ff */
[----:B---3--:R-:W-:-:S05]  /*0370*/  I2FP.F32.U32 R18, R26 ;  /* 0x0000001a00127245 */ /* 0x008fca0000201000 */
[----:B------:R-:W-:Y:S02]  /*0380*/  FADD R28, R18, R18 ;  /* 0x00000012121c7221 */ /* 0x000fe40000000000 */
[----:B------:R-:W0:Y:S08]  /*0390*/  F2F.F64.F32 R18, R29 ;  /* 0x0000001d00127310 */ /* 0x000e300000201800 */
[----:B------:R-:W1:Y:S01]  /*03a0*/  F2F.F64.F32 R22, R28 ;  /* 0x0000001c00167310 */ /* 0x000e620000201800 */
[----:B0-----:R-:W-:-:S02]  /*03b0*/  DMUL R18, R18, -R20 ;  /* 0x8000001412127228 */ /* 0x001fc40000000000 */
[----:B-1----:R-:W-:Y:S01]  /*03c0*/  DMUL R22, R22, UR4 ;  /* 0x0000000416167c28 */ /* 0x002fe20008000000 */
[----:B------:R-:W-:-:S07]  /*03d0*/  UMOV UR5, 0x401921fb ;  /* 0x401921fb00057882 */ /* 0x000fce0000000000 */
[----:B------:R-:W-:Y:S01]  /*03e0*/  F2F.F32.F64 R19, R18 ;  /* 0x0000001200137310 */ /* 0x000fe20000301000 */
[----:B------:R-:W-:-:S10]  /*03f0*/  DFMA R20, R22, 0.00390625, -R20 ;  /* 0x3f7000001614782b */ /* 0x000fd40000000814 */
[----:B------:R-:W0:Y:S02]  /*0400*/  F2F.F32.F64 R20, R20 ;  /* 0x0000001400147310 */ /* 0x000e240000301000 */
[----:B0-----:R-:W-:-:S06]  /*0410*/  FADD R26, R20, R19 ;  /* 0x00000013141a7221 */ /* 0x001fcc0000000000 */
[----:B------:R-:W2:Y:S02]  /*0420*/  F2F.F64.F32 R22, R26 ;  /* 0x0000001a00167310 */ /* 0x000ea40000201800 */
[----:B--2---:R-:W-:-:S10]  /*0430*/  DFMA R22, R16, UR4, R22 ;  /* 0x0000000410167c2b */ /* 0x004fd40008000016 */
[----:B------:R-:W0:Y:S02]  /*0440*/  F2F.F32.F64 R22, R22 ;  /* 0x0000001600167310 */ /* 0x000e240000301000 */
[C---:B0-----:R-:W-:Y:S01]  /*0450*/  FMUL R27, R22.reuse, 0.63661974668502807617 ;  /* 0x3f22f983161b7820 */ /* 0x041fe20000400000 */
[----:B------:R-:W-:-:S05]  /*0460*/  FSETP.GE.AND P0, PT, |R22|, 105615, PT ;  /* 0x47ce47801600780b */ /* 0x000fca0003f06200 */
[----:B------:R-:W0:Y:S02]  /*0470*/  F2I.NTZ R27, R27 ;  /* 0x0000001b001b7305 */ /* 0x000e240000203100 */
[-C--:B0-----:R-:W-:Y:S02]  /*0480*/  I2FP.F32.S32 R29, R27.reuse ;  /* 0x0000001b001d7245 */ /* 0x081fe40000201400 */
[----:B------:R-:W-:-:S03]  /*0490*/  MOV R28, R27 ;  /* 0x0000001b001c7202 */ /* 0x000fc60000000f00 */
        /* <DEDUP_REMOVED lines=9> */
[----:B------:R-:W-:Y:S01]  /*0530*/  IMAD.SHL.U32 R18, R22, 0x100, RZ ;  /* 0x0000010016127824 */ /* 0x000fe200078e00ff */
[----:B------:R-:W-:Y:S01]  /*0540*/  MOV R26, RZ ;  /* 0x000000ff001a7202 */ /* 0x000fe20000000f00 */
[----:B------:R-:W-:Y:S01]  /*0550*/  IMAD.MOV.U32 R23, RZ, RZ, RZ ;  /* 0x000000ffff177224 */ /* 0x000fe200078e00ff */
[----:B------:R-:W0:Y:S02]  /*0560*/  LDCU.64 UR10, c[0x4][0x8] ;  /* 0x01000100ff0a77ac */ /* 0x000e240008000a00 */
[----:B------:R-:W-:Y:S01]  /*0570*/  LOP3.LUT R27, R18, 0x80000000, RZ, 0xfc, !PT ;  /* 0x80000000121b7812 */ /* 0x000fe200078efcff */
[----:B------:R-:W-:Y:S01]  /*0580*/  UMOV UR5, URZ ;  /* 0x000000ff00057c82 */ /* 0x000fe20008000000 */
[----:B------:R-:W-:-:S05]  /*0590*/  UMOV UR4, URZ ;  /* 0x000000ff00047c82 */ /* 0x000fca0008000000 */
.L_x_106:
[----:B0-----:R-:W-:Y:S02]  /*05a0*/  IMAD.U32 R18, RZ, RZ, UR10 ;  /* 0x0000000aff127e24 */ /* 0x001fe4000f8e00ff */
[----:B------:R-:W-:-:S05]  /*05b0*/  IMAD.U32 R19, RZ, RZ, UR11 ;  /* 0x0000000bff137e24 */ /* 0x000fca000f8e00ff */
[----:B------:R-:W2:Y:S01]  /*05c0*/  LDG.E.CONSTANT R18, desc[UR6][R18.64] ;  /* 0x0000000612127981 */ /* 0x000ea2000c1e9900 */
[----:B------:R-:W-:Y:S01]  /*05d0*/  UIADD3 UR4, UPT, UPT, UR4, 0x1, URZ ;  /* 0x0000000104047890 */ /* 0x000fe2000fffe0ff */
[C---:B------:R-:W-:Y:S01]  /*05e0*/  ISETP.EQ.AND P0, PT, R26.reuse, RZ, PT ;  /* 0x000000ff1a00720c */ /* 0x040fe20003f02270 */
[----:B------:R-:W-:Y:S01]  /*05f0*/  UIADD3 UR10, UP1, UPT, UR10, 0x4, URZ ;  /* 0x000000040a0a7890 */ /* 0x000fe2000ff3e0ff */
[C---:B------:R-:W-:Y:S01]  /*0600*/  ISETP.EQ.AND P1, PT, R26.reuse, 0x4, PT ;  /* 0x000000041a00780c */ /* 0x040fe20003f22270 */
[----:B------:R-:W-:Y:S01]  /*0610*/  UISETP.NE.AND UP0, UPT, UR4, 0x6, UPT ;  /* 0x000000060400788c */ /* 0x000fe2000bf05270 */
[C---:B------:R-:W-:Y:S01]  /*0620*/  ISETP.EQ.AND P2, PT, R26.reuse, 0x8, PT ;  /* 0x000000081a00780c */ /* 0x040fe20003f42270 */
[----:B------:R-:W-:Y:S01]  /*0630*/  UIADD3.X UR11, UPT, UPT, URZ, UR11, URZ, UP1, !UPT ;  /* 0x0000000bff0b7290 */ /* 0x000fe20008ffe4ff */
[C---:B------:R-:W-:Y:S02]  /*0640*/  ISETP.EQ.AND P3, PT, R26.reuse, 0xc, PT ;  /* 0x0000000c1a00780c */ /* 0x040fe40003f62270 */
[----:B------:R-:W-:-:S02]  /*0650*/  ISETP.EQ.AND P4, PT, R26, 0x10, PT ;  /* 0x000000101a00780c */ /* 0x000fc40003f82270 */
[C---:B------:R-:W-:Y:S01]  /*0660*/  ISETP.EQ.AND P5, PT, R26.reuse, 0x14, PT ;  /* 0x000000141a00780c */ /* 0x040fe20003fa2270 */
[----:B------:R-:W-:Y:S02]  /*0670*/  VIADD R26, R26, 0x4 ;  /* 0x000000041a1a7836 */ /* 0x000fe40000000000 */
[----:B--2---:R-:W-:-:S03]  /*0680*/  IMAD.WIDE.U32 R20, R18, R27, RZ ;  /* 0x0000001b12147225 */ /* 0x004fc600078e00ff */
[----:B------:R-:W-:-:S04]  /*0690*/  IADD3 R20, P6, PT, R20, R23, RZ ;  /* 0x0000001714147210 */ /* 0x000fc80007fde0ff */
[----:B------:R-:W-:Y:S01]  /*06a0*/  IADD3.X R23, PT, PT, R21, UR5, RZ, P6, !PT ;  /* 0x0000000515177c10 */ /* 0x000fe2000b7fe4ff */
[--C-:B------:R-:W-:Y:S01]  /*06b0*/  @P0 IMAD.MOV.U32 R11, RZ, RZ, R20.reuse ;  /* 0x000000ffff0b0224 */ /* 0x100fe200078e0014 */
[----:B------:R-:W-:Y:S01]  /*06c0*/  @P2 MOV R14, R20 ;  /* 0x00000014000e2202 */ /* 0x000fe20000000f00 */
[--C-:B------:R-:W-:Y:S02]  /*06d0*/  @P1 IMAD.MOV.U32 R13, RZ, RZ, R20.reuse ;  /* 0x000000ffff0d1224 */ /* 0x100fe400078e0014 */
[--C-:B------:R-:W-:Y:S02]  /*06e0*/  @P3 IMAD.MOV.U32 R15, RZ, RZ, R20.reuse ;  /* 0x000000ffff0f3224 */ /* 0x100fe400078e0014 */
[--C-:B------:R-:W-:Y:S02]  /*06f0*/  @P4 IMAD.MOV.U32 R24, RZ, RZ, R20.reuse ;  /* 0x000000ffff184224 */ /* 0x100fe400078e0014 */
[----:B------:R-:W-:Y:S01]  /*0700*/  @P5 IMAD.MOV.U32 R25, RZ, RZ, R20 ;  /* 0x000000ffff195224 */ /* 0x000fe200078e0014 */
[----:B------:R-:W-:Y:S06]  /*0710*/  BRA.U UP0, `(.L_x_106) ;  /* 0xfffffffd00a07547 */ /* 0x000fec000b83ffff */
[----:B------:R-:W-:Y:S01]  /*0720*/  SHF.R.U32.HI R18, RZ, 0x17, R22 ;  /* 0x00000017ff127819 */ /* 0x000fe20000011616 */
[----:B------:R-:W-:Y:S03]  /*0730*/  BSSY.RECONVERGENT B3, `(.L_x_107) ;  /* 0x0000028000037945 */ /* 0x000fe60003800200 */
[C---:B------:R-:W-:Y:S02]  /*0740*/  LOP3.LUT R19, R18.reuse, 0xe0, RZ, 0xc0, !PT ;  /* 0x000000e012137812 */ /* 0x040fe400078ec0ff */
[----:B------:R-:W-:Y:S02]  /*0750*/  LOP3.LUT P6, RZ, R18, 0x1f, RZ, 0xc0, !PT ;  /* 0x0000001f12ff7812 */ /* 0x000fe400078cc0ff */
[----:B------:R-:W-:-:S04]  /*0760*/  IADD3 R19, PT, PT, R19, -0x80, RZ ;  /* 0xffffff8013137810 */ /* 0x000fc80007ffe0ff */
[----:B------:R-:W-:-:S05]  /*0770*/  SHF.R.U32.HI R19, RZ, 0x5, R19 ;  /* 0x00000005ff137819 */ /* 0x000fca0000011613 */
[----:B------:R-:W-:-:S05]  /*0780*/  IMAD.U32 R21, R19, -0x4, RZ ;  /* 0xfffffffc13157824 */ /* 0x000fca00078e00ff */
[C---:B------:R-:W-:Y:S02]  /*0790*/  ISETP.EQ.AND P3, PT, R21.reuse, -0x18, PT ;  /* 0xffffffe81500780c */ /* 0x040fe40003f62270 */
[C---:B------:R-:W-:Y:S02]  /*07a0*/  ISETP.EQ.AND P4, PT, R21.reuse, -0x14, PT ;  /* 0xffffffec1500780c */ /* 0x040fe40003f82270 */
[C---:B------:R-:W-:Y:S02]  /*07b0*/  ISETP.EQ.AND P2, PT, R21.reuse, -0x10, PT ;  /* 0xfffffff01500780c */ /* 0x040fe40003f42270 */
[C---:B------:R-:W-:Y:S02]  /*07c0*/  ISETP.EQ.AND P1, PT, R21.reuse, -0xc, PT ;  /* 0xfffffff41500780c */ /* 0x040fe40003f22270 */
[C---:B------:R-:W-:Y:S02]  /*07d0*/  ISETP.EQ.AND P0, PT, R21.reuse, -0x8, PT ;  /* 0xfffffff81500780c */ /* 0x040fe40003f02270 */
[----:B------:R-:W-:-:S03]  /*07e0*/  ISETP.EQ.AND P5, PT, R21, RZ, PT ;  /* 0x000000ff1500720c */ /* 0x000fc60003fa2270 */
[--C-:B------:R-:W-:Y:S01]  /*07f0*/  @P3 IMAD.MOV.U32 R26, RZ, RZ, R11.reuse ;  /* 0x000000ffff1a3224 */ /* 0x100fe200078e000b */
[C---:B------:R-:W-:Y:S01]  /*0800*/  ISETP.EQ.AND P3, PT, R21.reuse, -0x4, PT ;  /* 0xfffffffc1500780c */ /* 0x040fe20003f62270 */
[----:B------:R-:W-:Y:S02]  /*0810*/  @P4 IMAD.MOV.U32 R19, RZ, RZ, R11 ;  /* 0x000000ffff134224 */ /* 0x000fe400078e000b */
[----:B------:R-:W-:Y:S01]  /*0820*/  @P4 IMAD.MOV.U32 R26, RZ, RZ, R13 ;  /* 0x000000ffff1a4224 */ /* 0x000fe200078e000d */
[----:B------:R-:W-:Y:S01]  /*0830*/  ISETP.EQ.AND P4, PT, R21, 0x4, PT ;  /* 0x000000041500780c */ /* 0x000fe20003f82270 */
[--C-:B------:R-:W-:Y:S01]  /*0840*/  @P2 IMAD.MOV.U32 R26, RZ, RZ, R14.reuse ;  /* 0x000000ffff1a2224 */ /* 0x100fe200078e000e */
[----:B------:R-:W-:Y:S01]  /*0850*/  @P2 MOV R19, R13 ;  /* 0x0000000d00132202 */ /* 0x000fe20000000f00 */
[----:B------:R-:W-:Y:S02]  /*0860*/  @P1 IMAD.MOV.U32 R19, RZ, RZ, R14 ;  /* 0x000000ffff131224 */ /* 0x000fe400078e000e */
[--C-:B------:R-:W-:Y:S01]  /*0870*/  @P1 IMAD.MOV.U32 R26, RZ, RZ, R15.reuse ;  /* 0x000000ffff1a1224 */ /* 0x100fe200078e000f */
[----:B------:R-:W-:Y:S01]  /*0880*/  @P0 MOV R26, R24 ;  /* 0x00000018001a0202 */ /* 0x000fe20000000f00 */
[----:B------:R-:W-:-:S02]  /*0890*/  @P0 IMAD.MOV.U32 R19, RZ, RZ, R15 ;  /* 0x000000ffff130224 */ /* 0x000fc400078e000f */
[----:B------:R-:W-:Y:S02]  /*08a0*/  @P3 IMAD.MOV.U32 R19, RZ, RZ, R24 ;  /* 0x000000ffff133224 */ /* 0x000fe400078e0018 */
[--C-:B------:R-:W-:Y:S02]  /*08b0*/  @P3 IMAD.MOV.U32 R26, RZ, RZ, R25.reuse ;  /* 0x000000ffff1a3224 */ /* 0x100fe400078e0019 */
[----:B------:R-:W-:Y:S01]  /*08c0*/  @P5 IMAD.MOV.U32 R19, RZ, RZ, R25 ;  /* 0x000000ffff135224 */ /* 0x000fe200078e0019 */
[----:B------:R-:W-:Y:S01]  /*08d0*/  @P4 MOV R19, R23 ;  /* 0x0000001700134202 */ /* 0x000fe20000000f00 */
[----:B------:R-:W-:Y:S01]  /*08e0*/  @P5 IMAD.MOV.U32 R26, RZ, RZ, R23 ;  /* 0x000000ffff1a5224 */ /* 0x000fe200078e0017 */
[----:B------:R-:W-:Y:S06]  /*08f0*/  @!P6 BRA `(.L_x_108) ;  /* 0x00000000002ce947 */ /* 0x000fec0003800000 */
[----:B------:R-:W-:Y:S01]  /*0900*/  @P2 IMAD.MOV.U32 R20, RZ, RZ, R11 ;  /* 0x000000ffff142224 */ /* 0x000fe200078e000b */
[----:B------:R-:W-:Y:S01]  /*0910*/  LOP3.LUT R18, R18, 0x1f, RZ, 0xc0, !PT ;  /* 0x0000001f12127812 */ /* 0x000fe200078ec0ff */
[----:B------:R-:W-:Y:S02]  /*0920*/  @P1 IMAD.MOV.U32 R20, RZ, RZ, R13 ;  /* 0x000000ffff141224 */ /* 0x000fe400078e000d */
[----:B------:R-:W-:Y:S01]  /*0930*/  @P0 IMAD.MOV.U32 R20, RZ, RZ, R14 ;  /* 0x000000ffff140224 */ /* 0x000fe200078e000e */
[----:B------:R-:W-:Y:S02]  /*0940*/  ISETP.EQ.AND P0, PT, R21, 0x8, PT ;  /* 0x000000081500780c */ /* 0x000fe40003f02270 */
[----:B------:R-:W-:Y:S01]  /*0950*/  @P3 MOV R20, R15 ;  /* 0x0000000f00143202 */ /* 0x000fe20000000f00 */
[----:B------:R-:W-:Y:S01]  /*0960*/  @P5 IMAD.MOV.U32 R20, RZ, RZ, R24 ;  /* 0x000000ffff145224 */ /* 0x000fe200078e0018 */
[----:B------:R-:W-:Y:S01]  /*0970*/  SHF.L.W.U32.HI R26, R19, R18, R26 ;  /* 0x00000012131a7219 */ /* 0x000fe20000010e1a */
[----:B------:R-:W-:-:S08]  /*0980*/  @P4 IMAD.MOV.U32 R20, RZ, RZ, R25 ;  /* 0x000000ffff144224 */ /* 0x000fd000078e0019 */
[----:B------:R-:W-:-:S05]  /*0990*/  @P0 IMAD.MOV.U32 R20, RZ, RZ, R23 ;  /* 0x000000ffff140224 */ /* 0x000fca00078e0017 */
[----:B------:R-:W-:-:S07]  /*09a0*/  SHF.L.W.U32.HI R19, R20, R18, R19 ;  /* 0x0000001214137219 */ /* 0x000fce0000010e13 */
.L_x_108:
[----:B------:R-:W-:Y:S05]  /*09b0*/  BSYNC.RECONVERGENT B3 ;  /* 0x0000000000037941 */ /* 0x000fea0003800200 */
.L_x_107:
[C---:B------:R-:W-:Y:S01]  /*09c0*/  SHF.L.W.U32.HI R27, R19.reuse, 0x2, R26 ;  /* 0x00000002131b7819 */ /* 0x040fe20000010e1a */
[----:B------:R-:W-:Y:S01]  /*09d0*/  UMOV UR4, 0x54442d19 ;  /* 0x54442d1900047882 */ /* 0x000fe20000000000 */
[----:B------:R-:W-:Y:S01]  /*09e0*/  SHF.L.U32 R19, R19, 0x2, RZ ;  /* 0x0000000213137819 */ /* 0x000fe200000006ff */
[----:B------:R-:W-:Y:S01]  /*09f0*/  UMOV UR5, 0x3bf921fb ;  /* 0x3bf921fb00057882 */ /* 0x000fe20000000000 */
[----:B------:R-:W-:Y:S02]  /*0a00*/  SHF.R.S32.HI R20, RZ, 0x1f, R27 ;  /* 0x0000001fff147819 */ /* 0x000fe4000001141b */
[----:B------:R-:W-:Y:S02]  /*0a10*/  ISETP.GE.AND P0, PT, R22, RZ, PT ;  /* 0x000000ff1600720c */ /* 0x000fe40003f06270 */
[C---:B------:R-:W-:Y:S02]  /*0a20*/  LOP3.LUT R18, R20.reuse, R19, RZ, 0x3c, !PT ;  /* 0x0000001314127212 */ /* 0x040fe400078e3cff */
[----:B------:R-:W-:-:S02]  /*0a30*/  LOP3.LUT R19, R20, R27, RZ, 0x3c, !PT ;  /* 0x0000001b14137212 */ /* 0x000fc400078e3cff */
[----:B------:R-:W-:Y:S02]  /*0a40*/  SHF.R.U32.HI R26, RZ, 0x1e, R26 ;  /* 0x0000001eff1a7819 */ /* 0x000fe4000001161a */
[C---:B------:R-:W-:Y:S02]  /*0a50*/  LOP3.LUT R23, R27.reuse, R22, RZ, 0x3c, !PT ;  /* 0x000000161b177212 */ /* 0x040fe400078e3cff */
[----:B------:R-:W0:Y:S01]  /*0a60*/  I2F.F64.S64 R18, R18 ;  /* 0x0000001200127312 */ /* 0x000e220000301c00 */
[----:B------:R-:W-:Y:S02]  /*0a70*/  LEA.HI R27, R27, R26, RZ, 0x1 ;  /* 0x0000001a1b1b7211 */ /* 0x000fe400078f08ff */
[----:B------:R-:W-:-:S03]  /*0a80*/  ISETP.GE.AND P1, PT, R23, RZ, PT ;  /* 0x000000ff1700720c */ /* 0x000fc60003f26270 */
[----:B------:R-:W-:-:S04]  /*0a90*/  IMAD.MOV R23, RZ, RZ, -R27 ;  /* 0x000000ffff177224 */ /* 0x000fc800078e0a1b */
[----:B------:R-:W-:Y:S01]  /*0aa0*/  @!P0 IMAD.MOV.U32 R27, RZ, RZ, R23 ;  /* 0x000000ffff1b8224 */ /* 0x000fe200078e0017 */
[----:B0-----:R-:W-:-:S10]  /*0ab0*/  DMUL R20, R18, UR4 ;  /* 0x0000000412147c28 */ /* 0x001fd40008000000 */
[----:B------:R-:W0:Y:S02]  /*0ac0*/  F2F.F32.F64 R20, R20 ;  /* 0x0000001400147310 */ /* 0x000e240000301000 */
[----:B0-----:R-:W-:-:S07]  /*0ad0*/  FSEL R18, -R20, R20, !P1 ;  /* 0x0000001414127208 */ /* 0x001fce0004800100 */
.L_x_105:
[----:B------:R-:W-:Y:S05]  /*0ae0*/  BSYNC.RECONVERGENT B2 ;  /* 0x0000000000027941 */ /* 0x000fea0003800200 */
.L_x_104:
[----:B------:R-:W-:Y:S02]  /*0af0*/  IMAD.MOV.U32 R23, RZ, RZ, 0x37cbac00 ;  /* 0x37cbac00ff177424 */ /* 0x000fe400078e00ff */
[----:B------:R-:W-:Y:S01]  /*0b00*/  FMUL R19, R18, R18 ;  /* 0x0000001212137220 */ /* 0x000fe20000400000 */
[----:B------:R-:W-:Y:S01]  /*0b10*/  LOP3.LUT R21, R27, 0x1, RZ, 0xc0, !PT ;  /* 0x000000011b157812 */ /* 0x000fe200078ec0ff */
[----:B------:R-:W-:Y:S01]  /*0b20*/  BSSY.RECONVERGENT B2, `(.L_x_109) ;  /* 0x000006e000027945 */ /* 0x000fe20003800200 */
[----:B------:R-:W-:Y:S01]  /*0b30*/  MOV R26, 0x3c0885e4 ;  /* 0x3c0885e4001a7802 */ /* 0x000fe20000000f00 */
        /* <DEDUP_REMOVED lines=9> */
[----:B------:R-:W-:Y:S02]  /*0bd0*/  FSEL R31, -R27, -0.4999999701976776123, !P0 ;  /* 0xbeffffff1b1f7808 */ /* 0x000fe40004000100 */
[----:B------:R-:W-:Y:S01]  /*0be0*/  FSETP.GE.AND P0, PT, |R22|, 105615, PT ;  /* 0x47ce47801600780b */ /* 0x000fe20003f06200 */
[C---:B------:R-:W-:Y:S02]  /*0bf0*/  FFMA R21, R19.reuse, R18, RZ ;  /* 0x0000001213157223 */ /* 0x040fe400000000ff */
[----:B------:R-:W-:-:S04]  /*0c00*/  FFMA R20, R19, R20, R31 ;  /* 0x0000001413147223 */ /* 0x000fc8000000001f */
[----:B------:R-:W-:-:S04]  /*0c10*/  FFMA R18, R21, R20, R18 ;  /* 0x0000001415127223 */ /* 0x000fc80000000012 */
[----:B------:R-:W-:-:S04]  /*0c20*/  @P1 FADD R18, RZ, -R18 ;  /* 0x80000012ff121221 */ /* 0x000fc80000000000 */
[----:B------:R-:W-:Y:S01]  /*0c30*/  FADD R7, R18, R7 ;  /* 0x0000000712077221 */ /* 0x000fe20000000000 */
[----:B------:R-:W-:Y:S06]  /*0c40*/  @!P0 BRA `(.L_x_110) ;  /* 0x00000004006c8947 */ /* 0x000fec0003800000 */
[----:B------:R-:W-:-:S13]  /*0c50*/  FSETP.NEU.AND P0, PT, |R22|, +INF , PT ;  /* 0x7f8000001600780b */ /* 0x000fda0003f0d200 */
[----:B------:R-:W-:Y:S01]  /*0c60*/  @!P0 FMUL R29, RZ, R22 ;  /* 0x00000016ff1d8220 */ /* 0x000fe20000400000 */
[----:B------:R-:W-:Y:S01]  /*0c70*/  @!P0 IMAD.MOV.U32 R28, RZ, RZ, RZ ;  /* 0x000000ffff1c8224 */ /* 0x000fe200078e00ff */
[----:B------:R-:W-:Y:S06]  /*0c80*/  @!P0 BRA `(.L_x_110) ;  /* 0x00000004005c8947 */ /* 0x000fec0003800000 */
[----:B------:R-:W-:Y:S01]  /*0c90*/  SHF.L.U32 R18, R22, 0x8, RZ ;  /* 0x0000000816127819 */ /* 0x000fe200000006ff */
[----:B------:R-:W-:Y:S01]  /*0ca0*/  IMAD.MOV.U32 R29, RZ, RZ, RZ ;  /* 0x000000ffff1d7224 */ /* 0x000fe200078e00ff */
[----:B------:R-:W-:Y:S01]  /*0cb0*/  UMOV UR4, URZ ;  /* 0x000000ff00047c82 */ /* 0x000fe20008000000 */
[----:B------:R-:W-:Y:S01]  /*0cc0*/  IMAD.MOV.U32 R31, RZ, RZ, RZ ;  /* 0x000000ffff1f7224 */ /* 0x000fe200078e00ff */
[----:B------:R-:W-:-:S07]  /*0cd0*/  LOP3.LUT R33, R18, 0x80000000, RZ, 0xfc, !PT ;  /* 0x8000000012217812 */ /* 0x000fce00078efcff */
.L_x_111:
[----:B------:R-:W0:Y:S02]  /*0ce0*/  LDC.64 R18, c[0x4][0x8] ;  /* 0x01000200ff127b82 */ /* 0x000e240000000a00 */
[----:B0-----:R-:W-:-:S05]  /*0cf0*/  IMAD.WIDE.U32 R20, R31, 0x4, R18 ;  /* 0x000000041f147825 */ /* 0x001fca00078e0012 */
[----:B------:R-:W2:Y:S01]  /*0d00*/  LDG.E.CONSTANT R18, desc[UR6][R20.64] ;  /* 0x0000000614127981 */ /* 0x000ea2000c1e9900 */
[C---:B------:R-:W-:Y:S01]  /*0d10*/  IMAD.SHL.U32 R28, R31.reuse, 0x4, RZ ;  /* 0x000000041f1c7824 */ /* 0x040fe200078e00ff */
[----:B------:R-:W-:-:S04]  /*0d20*/  IADD3 R31, PT, PT, R31, 0x1, RZ ;  /* 0x000000011f1f7810 */ /* 0x000fc80007ffe0ff */
[C---:B------:R-:W-:Y:S02]  /*0d30*/  ISETP.EQ.AND P0, PT, R28.reuse, RZ, PT ;  /* 0x000000ff1c00720c */ /* 0x040fe40003f02270 */
[C---:B------:R-:W-:Y:S02]  /*0d40*/  ISETP.EQ.AND P5, PT, R28.reuse, 0x4, PT ;  /* 0x000000041c00780c */ /* 0x040fe40003fa2270 */
[C---:B------:R-:W-:Y:S02]  /*0d50*/  ISETP.EQ.AND P4, PT, R28.reuse, 0x8, PT ;  /* 0x000000081c00780c */ /* 0x040fe40003f82270 */
[C---:B------:R-:W-:Y:S02]  /*0d60*/  ISETP.EQ.AND P3, PT, R28.reuse, 0xc, PT ;  /* 0x0000000c1c00780c */ /* 0x040fe40003f62270 */
[C---:B------:R-:W-:Y:S02]  /*0d70*/  ISETP.EQ.AND P2, PT, R28.reuse, 0x10, PT ;  /* 0x000000101c00780c */ /* 0x040fe40003f42270 */
[----:B------:R-:W-:Y:S01]  /*0d80*/  ISETP.EQ.AND P1, PT, R28, 0x14, PT ;  /* 0x000000141c00780c */ /* 0x000fe20003f22270 */
[----:B--2---:R-:W-:-:S03]  /*0d90*/  IMAD.WIDE.U32 R18, R18, R33, RZ ;  /* 0x0000002112127225 */ /* 0x004fc600078e00ff */
[----:B------:R-:W-:-:S04]  /*0da0*/  IADD3 R18, P6, PT, R18, R29, RZ ;  /* 0x0000001d12127210 */ /* 0x000fc80007fde0ff */
[----:B------:R-:W-:Y:S01]  /*0db0*/  IADD3.X R29, PT, PT, R19, UR4, RZ, P6, !PT ;  /* 0x00000004131d7c10 */ /* 0x000fe2000b7fe4ff */
[--C-:B------:R-:W-:Y:S01]  /*0dc0*/  @P0 IMAD.MOV.U32 R11, RZ, RZ, R18.reuse ;  /* 0x000000ffff0b0224 */ /* 0x100fe200078e0012 */
[----:B------:R-:W-:Y:S01]  /*0dd0*/  ISETP.NE.AND P6, PT, R31, 0x6, PT ;  /* 0x000000061f00780c */ /* 0x000fe20003fc5270 */
[--C-:B------:R-:W-:Y:S01]  /*0de0*/  @P5 IMAD.MOV.U32 R13, RZ, RZ, R18.reuse ;  /* 0x000000ffff0d5224 */ /* 0x100fe200078e0012 */
[----:B------:R-:W-:Y:S01]  /*0df0*/  @P3 MOV R15, R18 ;  /* 0x00000012000f3202 */ /* 0x000fe20000000f00 */
[--C-:B------:R-:W-:Y:S02]  /*0e00*/  @P4 IMAD.MOV.U32 R14, RZ, RZ, R18.reuse ;  /* 0x000000ffff0e4224 */ /* 0x100fe400078e0012 */
[--C-:B------:R-:W-:Y:S02]  /*0e10*/  @P2 IMAD.MOV.U32 R24, RZ, RZ, R18.reuse ;  /* 0x000000ffff182224 */ /* 0x100fe400078e0012 */
[----:B------:R-:W-:-:S06]  /*0e20*/  @P1 IMAD.MOV.U32 R25, RZ, RZ, R18 ;  /* 0x000000ffff191224 */ /* 0x000fcc00078e0012 */
[----:B------:R-:W-:Y:S05]  /*0e30*/  @P6 BRA `(.L_x_111) ;  /* 0xfffffffc00a86947 */ /* 0x000fea000383ffff */
[----:B------:R-:W-:Y:S01]  /*0e40*/  SHF.R.U32.HI R20, RZ, 0x17, R22 ;  /* 0x00000017ff147819 */ /* 0x000fe20000011616 */
[----:B------:R-:W-:Y:S03]  /*0e50*/  BSSY.RECONVERGENT B3, `(.L_x_112) ;  /* 0x0000028000037945 */ /* 0x000fe60003800200 */
[C---:B------:R-:W-:Y:S02]  /*0e60*/  LOP3.LUT R18, R20.reuse, 0xe0, RZ, 0xc0, !PT ;  /* 0x000000e014127812 */ /* 0x040fe400078ec0ff */
[----:B------:R-:W-:-:S03]  /*0e70*/  LOP3.LUT P6, RZ, R20, 0x1f, RZ, 0xc0, !PT ;  /* 0x0000001f14ff7812 */ /* 0x000fc600078cc0ff */
[----:B------:R-:W-:-:S05]  /*0e80*/  VIADD R18, R18, 0xffffff80 ;  /* 0xffffff8012127836 */ /* 0x000fca0000000000 */
[----:B------:R-:W-:-:S04]  /*0e90*/  SHF.R.U32.HI R18, RZ, 0x5, R18 ;  /* 0x00000005ff127819 */ /* 0x000fc80000011612 */
[----:B------:R-:W-:-:S04]  /*0ea0*/  LEA R21, -R18, RZ, 0x2 ;  /* 0x000000ff12157211 */ /* 0x000fc800078e11ff */
[C---:B------:R-:W-:Y:S02]  /*0eb0*/  ISETP.EQ.AND P3, PT, R21.reuse, -0x18, PT ;  /* 0xffffffe81500780c */ /* 0x040fe40003f62270 */
[C---:B------:R-:W-:Y:S02]  /*0ec0*/  ISETP.EQ.AND P4, PT, R21.reuse, -0x14, PT ;  /* 0xffffffec1500780c */ /* 0x040fe40003f82270 */
[C---:B------:R-:W-:Y:S02]  /*0ed0*/  ISETP.EQ.AND P2, PT, R21.reuse, -0x10, PT ;  /* 0xfffffff01500780c */ /* 0x040fe40003f42270 */
[C---:B------:R-:W-:Y:S02]  /*0ee0*/  ISETP.EQ.AND P1, PT, R21.reuse, -0xc, PT ;  /* 0xfffffff41500780c */ /* 0x040fe40003f22270 */
[C---:B------:R-:W-:Y:S02]  /*0ef0*/  ISETP.EQ.AND P0, PT, R21.reuse, -0x8, PT ;  /* 0xfffffff81500780c */ /* 0x040fe40003f02270 */
[----:B------:R-:W-:-:S03]  /*0f00*/  ISETP.EQ.AND P5, PT, R21, 0x4, PT ;  /* 0x000000041500780c */ /* 0x000fc60003fa2270 */
[--C-:B------:R-:W-:Y:S01]  /*0f10*/  @P3 IMAD.MOV.U32 R28, RZ, RZ, R11.reuse ;  /* 0x000000ffff1c3224 */ /* 0x100fe200078e000b */
[C---:B------:R-:W-:Y:S01]  /*0f20*/  ISETP.EQ.AND P3, PT, R21.reuse, -0x4, PT ;  /* 0xfffffffc1500780c */ /* 0x040fe20003f62270 */
[----:B------:R-:W-:Y:S02]  /*0f30*/  @P4 IMAD.MOV.U32 R18, RZ, RZ, R11 ;  /* 0x000000ffff124224 */ /* 0x000fe400078e000b */
[----:B------:R-:W-:Y:S01]  /*0f40*/  @P4 IMAD.MOV.U32 R28, RZ, RZ, R13 ;  /* 0x000000ffff1c4224 */ /* 0x000fe200078e000d */
[----:B------:R-:W-:Y:S01]  /*0f50*/  ISETP.EQ.AND P4, PT, R21, RZ, PT ;  /* 0x000000ff1500720c */ /* 0x000fe20003f82270 */
[--C-:B------:R-:W-:Y:S01]  /*0f60*/  @P2 IMAD.MOV.U32 R28, RZ, RZ, R14.reuse ;  /* 0x000000ffff1c2224 */ /* 0x100fe200078e000e */
[----:B------:R-:W-:Y:S01]  /*0f70*/  @P2 MOV R18, R13 ;  /* 0x0000000d00122202 */ /* 0x000fe20000000f00 */
[----:B------:R-:W-:Y:S01]  /*0f80*/  @P1 IMAD.MOV.U32 R18, RZ, RZ, R14 ;  /* 0x000000ffff121224 */ /* 0x000fe200078e000e */
[----:B------:R-:W-:Y:S01]  /*0f90*/  @P0 MOV R18, R15 ;  /* 0x0000000f00120202 */ /* 0x000fe20000000f00 */
[----:B------:R-:W-:-:S02]  /*0fa0*/  @P1 IMAD.MOV.U32 R28, RZ, RZ, R15 ;  /* 0x000000ffff1c1224 */ /* 0x000fc400078e000f */
[--C-:B------:R-:W-:Y:S02]  /*0fb0*/  @P0 IMAD.MOV.U32 R28, RZ, RZ, R24.reuse ;  /* 0x000000ffff1c0224 */ /* 0x100fe400078e0018 */
[----:B------:R-:W-:Y:S02]  /*0fc0*/  @P3 IMAD.MOV.U32 R18, RZ, RZ, R24 ;  /* 0x000000ffff123224 */ /* 0x000fe400078e0018 */
[----:B------:R-:W-:Y:S02]  /*0fd0*/  @P3 IMAD.MOV.U32 R28, RZ, RZ, R25 ;  /* 0x000000ffff1c3224 */ /* 0x000fe400078e0019 */
[----:B------:R-:W-:Y:S01]  /*0fe0*/  @P4 MOV R18, R25 ;  /* 0x0000001900124202 */ /* 0x000fe20000000f00 */
[--C-:B------:R-:W-:Y:S02]  /*0ff0*/  @P4 IMAD.MOV.U32 R28, RZ, RZ, R29.reuse ;  /* 0x000000ffff1c4224 */ /* 0x100fe400078e001d */
[----:B------:R-:W-:Y:S01]  /*1000*/  @P5 IMAD.MOV.U32 R18, RZ, RZ, R29 ;  /* 0x000000ffff125224 */ /* 0x000fe200078e001d */
[----:B------:R-:W-:Y:S06]  /*1010*/  @!P6 BRA `(.L_x_113) ;  /* 0x00000000002ce947 */ /* 0x000fec0003800000 */
[----:B------:R-:W-:Y:S01]  /*1020*/  @P2 IMAD.MOV.U32 R19, RZ, RZ, R11 ;  /* 0x000000ffff132224 */ /* 0x000fe200078e000b */
[----:B------:R-:W-:Y:S01]  /*1030*/  @P1 MOV R19, R13 ;  /* 0x0000000d00131202 */ /* 0x000fe20000000f00 */
[----:B------:R-:W-:Y:S01]  /*1040*/  @P0 IMAD.MOV.U32 R19, RZ, RZ, R14 ;  /* 0x000000ffff130224 */ /* 0x000fe200078e000e */
[----:B------:R-:W-:Y:S01]  /*1050*/  ISETP.EQ.AND P0, PT, R21, 0x8, PT ;  /* 0x000000081500780c */ /* 0x000fe20003f02270 */
[----:B------:R-:W-:Y:S01]  /*1060*/  @P3 IMAD.MOV.U32 R19, RZ, RZ, R15 ;  /* 0x000000ffff133224 */ /* 0x000fe200078e000f */
[----:B------:R-:W-:Y:S01]  /*1070*/  LOP3.LUT R21, R20, 0x1f, RZ, 0xc0, !PT ;  /* 0x0000001f14157812 */ /* 0x000fe200078ec0ff */
[----:B------:R-:W-:Y:S01]  /*1080*/  @P4 IMAD.MOV.U32 R19, RZ, RZ, R24 ;  /* 0x000000ffff134224 */ /* 0x000fe200078e0018 */
[----:B------:R-:W-:Y:S02]  /*1090*/  @P5 MOV R19, R25 ;  /* 0x0000001900135202 */ /* 0x000fe40000000f00 */
[----:B------:R-:W-:-:S07]  /*10a0*/  SHF.L.W.U32.HI R28, R18, R21, R28 ;  /* 0x00000015121c7219 */ /* 0x000fce0000010e1c */
[----:B------:R-:W-:-:S05]  /*10b0*/  @P0 IMAD.MOV.U32 R19, RZ, RZ, R29 ;  /* 0x000000ffff130224 */ /* 0x000fca00078e001d */
[----:B------:R-:W-:-:S07]  /*10c0*/  SHF.L.W.U32.HI R18, R19, R21, R18 ;  /* 0x0000001513127219 */ /* 0x000fce0000010e12 */
.L_x_113:
[----:B------:R-:W-:Y:S05]  /*10d0*/  BSYNC.RECONVERGENT B3 ;  /* 0x0000000000037941 */ /* 0x000fea0003800200 */
.L_x_112:
[C-C-:B------:R-:W-:Y:S01]  /*10e0*/  SHF.L.W.U32.HI R29, R18.reuse, 0x2, R28.reuse ;  /* 0x00000002121d7819 */ /* 0x140fe20000010e1c */
[----:B------:R-:W-:Y:S01]  /*10f0*/  IMAD.SHL.U32 R18, R18, 0x4, RZ ;  /* 0x0000000412127824 */ /* 0x000fe200078e00ff */
[----:B------:R-:W-:Y:S01]  /*1100*/  UMOV UR4, 0x54442d19 ;  /* 0x54442d1900047882 */ /* 0x000fe20000000000 */
[----:B------:R-:W-:Y:S01]  /*1110*/  UMOV UR5, 0x3bf921fb ;  /* 0x3bf921fb00057882 */ /* 0x000fe20000000000 */
[----:B------:R-:W-:Y:S02]  /*1120*/  SHF.R.S32.HI R19, RZ, 0x1f, R29 ;  /* 0x0000001fff137819 */ /* 0x000fe4000001141d */
[----:B------:R-:W-:Y:S02]  /*1130*/  SHF.R.U32.HI R28, RZ, 0x1e, R28 ;  /* 0x0000001eff1c7819 */ /* 0x000fe4000001161c */
[C---:B------:R-:W-:Y:S02]  /*1140*/  LOP3.LUT R18, R19.reuse, R18, RZ, 0x3c, !PT ;  /* 0x0000001213127212 */ /* 0x040fe400078e3cff */
[----:B------:R-:W-:-:S02]  /*1150*/  LOP3.LUT R19, R19, R29, RZ, 0x3c, !PT ;  /* 0x0000001d13137212 */ /* 0x000fc400078e3cff */
[----:B------:R-:W-:Y:S02]  /*1160*/  ISETP.GE.AND P1, PT, R22, RZ, PT ;  /* 0x000000ff1600720c */ /* 0x000fe40003f26270 */
[C---:B------:R-:W-:Y:S02]  /*1170*/  LOP3.LUT R22, R29.reuse, R22, RZ, 0x3c, !PT ;  /* 0x000000161d167212 */ /* 0x040fe400078e3cff */
[----:B------:R-:W0:Y:S01]  /*1180*/  I2F.F64.S64 R18, R18 ;  /* 0x0000001200127312 */ /* 0x000e220000301c00 */
[----:B------:R-:W-:Y:S02]  /*1190*/  LEA.HI R28, R29, R28, RZ, 0x1 ;  /* 0x0000001c1d1c7211 */ /* 0x000fe400078f08ff */
[----:B------:R-:W-:-:S03]  /*11a0*/  ISETP.GE.AND P0, PT, R22, RZ, PT ;  /* 0x000000ff1600720c */ /* 0x000fc60003f06270 */
[----:B------:R-:W-:-:S05]  /*11b0*/  IMAD.MOV R22, RZ, RZ, -R28 ;  /* 0x000000ffff167224 */ /* 0x000fca00078e0a1c */
[----:B------:R-:W-:Y:S01]  /*11c0*/  @!P1 MOV R28, R22 ;  /* 0x00000016001c9202 */ /* 0x000fe20000000f00 */
[----:B0-----:R-:W-:-:S10]  /*11d0*/  DMUL R20, R18, UR4 ;  /* 0x0000000412147c28 */ /* 0x001fd40008000000 */
[----:B------:R-:W0:Y:S02]  /*11e0*/  F2F.F32.F64 R20, R20 ;  /* 0x0000001400147310 */ /* 0x000e240000301000 */
[----:B0-----:R-:W-:-:S07]  /*11f0*/  FSEL R29, -R20, R20, !P0 ;  /* 0x00000014141d7208 */ /* 0x001fce0004000100 */
.L_x_110:
[----:B------:R-:W-:Y:S05]  /*1200*/  BSYNC.RECONVERGENT B2 ;  /* 0x0000000000027941 */ /* 0x000fea0003800200 */
.L_x_109:
[----:B------:R-:W-:Y:S01]  /*1210*/  FMUL R19, R29, R29 ;  /* 0x0000001d1d137220 */ /* 0x000fe20000400000 */
[----:B------:R-:W-:Y:S01]  /*1220*/  LOP3.LUT R18, R28, 0x1, RZ, 0xc0, !PT ;  /* 0x000000011c127812 */ /* 0x000fe200078ec0ff */
[----:B------:R-:W0:Y:S01]  /*1230*/  LDCU UR5, c[0x0][0x390] ;  /* 0x00007200ff0577ac */ /* 0x000e220008000800 */
[----:B------:R-:W-:Y:S02]  /*1240*/  VIADD R6, R6, UR8 ;  /* 0x0000000806067c36 */ /* 0x000fe40008000000 */
[----:B------:R-:W-:Y:S01]  /*1250*/  FFMA R23, R19, R23, -0.0013887860113754868507 ;  /* 0xbab607ed13177423 */ /* 0x000fe20000000017 */
[----:B------:R-:W-:Y:S01]  /*1260*/  ISETP.NE.U32.AND P0, PT, R18, 0x1, PT ;  /* 0x000000011200780c */ /* 0x000fe20003f05070 */
[----:B------:R-:W1:Y:S01]  /*1270*/  LDCU UR4, c[0x0][0x38c] ;  /* 0x00007180ff0477ac */ /* 0x000e620008000800 */
[----:B------:R-:W-:Y:S02]  /*1280*/  LOP3.LUT P1, RZ, R28, 0x2, RZ, 0xc0, !PT ;  /* 0x000000021cff7812 */ /* 0x000fe4000782c0ff */
[----:B------:R-:W-:-:S02]  /*1290*/  FSEL R26, R26, 0.041666727513074874878, P0 ;  /* 0x3d2aaabb1a1a7808 */ /* 0x000fc40000000000 */
[----:B------:R-:W-:Y:S02]  /*12a0*/  FSEL R18, R23, -0.00019574658654164522886, !P0 ;  /* 0xb94d415317127808 */ /* 0x000fe40004000000 */
[----:B------:R-:W-:-:S03]  /*12b0*/  FSEL R20, -R27, -0.4999999701976776123, P0 ;  /* 0xbeffffff1b147808 */ /* 0x000fc60000000100 */
[----:B------:R-:W-:Y:S01]  /*12c0*/  FFMA R26, R19, R18, R26 ;  /* 0x00000012131a7223 */ /* 0x000fe2000000001a */
[----:B------:R-:W-:-:S03]  /*12d0*/  FSEL R18, R29, 1, P0 ;  /* 0x3f8000001d127808 */ /* 0x000fc60000000000 */
[C---:B------:R-:W-:Y:S02]  /*12e0*/  FFMA R20, R19.reuse, R26, R20 ;  /* 0x0000001a13147223 */ /* 0x040fe40000000014 */
[----:B------:R-:W-:Y:S01]  /*12f0*/  FFMA R21, R19, R18, RZ ;  /* 0x0000001213157223 */ /* 0x000fe200000000ff */
[----:B0-----:R-:W-:Y:S02]  /*1300*/  IMAD.U32 R19, RZ, RZ, UR5 ;  /* 0x00000005ff137e24 */ /* 0x001fe4000f8e00ff */
[----:B-1----:R-:W-:Y:S01]  /*1310*/  FADD R8, R8, UR4 ;  /* 0x0000000408087e21 */ /* 0x002fe20008000000 */
[----:B------:R-:W-:Y:S02]  /*1320*/  FFMA R21, R21, R20, R18 ;  /* 0x0000001415157223 */ /* 0x000fe40000000012 */
[----:B------:R-:W-:Y:S02]  /*1330*/  ISETP.GE.U32.AND P0, PT, R6, R19, PT ;  /* 0x000000130600720c */ /* 0x000fe40003f06070 */
[----:B------:R-:W-:-:S04]  /*1340*/  @P1 FADD R21, RZ, -R21 ;  /* 0x80000015ff151221 */ /* 0x000fc80000000000 */
[----:B------:R-:W-:-:S07]  /*1350*/  FADD R10, R21, R10 ;  /* 0x0000000a150a7221 */ /* 0x000fce0000000000 */
[----:B------:R-:W-:Y:S05]  /*1360*/  @!P0 BRA `(.L_x_114) ;  /* 0xffffffec00cc8947 */ /* 0x000fea000383ffff */
[----:B------:R-:W-:Y:S05]  /*1370*/  BSYNC.RECONVERGENT B0 ;  /* 0x0000000000007941 */ /* 0x000fea0003800200 */
.L_x_103:
[----:B------:R0:W-:Y:S04]  /*1380*/  STS [R2], R7 ;  /* 0x0000000702007388 */ /* 0x0001e80000000800 */
[----:B------:R0:W-:Y:S02]  /*1390*/  STS [R3], R10 ;  /* 0x0000000a03007388 */ /* 0x0001e40000000800 */
.L_x_102:
[----:B------:R-:W-:Y:S05]  /*13a0*/  BSYNC.RECONVERGENT B1 ;  /* 0x0000000000017941 */ /* 0x000fea0003800200 */
.L_x_101:
[----:B------:R-:W-:Y:S06]  /*13b0*/  BAR.SYNC.DEFER_BLOCKING 0x0 ;  /* 0x0000000000007b1d */ /* 0x000fec0000010000 */
[----:B0-----:R-:W0:Y:S02]  /*13c0*/  S2R R10, SR_TID.X ;  /* 0x00000000000a7919 */ /* 0x001e240000002100 */
[----:B------:R-:W-:Y:S01]  /*13d0*/  BAR.SYNC.DEFER_BLOCKING 0x0 ;  /* 0x0000000000007b1d */ /* 0x000fe20000010000 */
[C---:B0-----:R-:W-:Y:S02]  /*13e0*/  ISETP.GT.U32.AND P0, PT, R10.reuse, 0x7f, PT ;  /* 0x0000007f0a00780c */ /* 0x041fe40003f04070 */
[----:B------:R-:W-:-:S11]  /*13f0*/  ISETP.GT.U32.AND P1, PT, R10, 0x3f, PT ;  /* 0x0000003f0a00780c */ /* 0x000fd60003f24070 */
[----:B------:R-:W-:Y:S04]  /*1400*/  @!P0 LDS R4, [R2+0x200] ;  /* 0x0002000002048984 */ /* 0x000fe80000000800 */
[----:B------:R-:W0:Y:S02]  /*1410*/  @!P0 LDS R5, [R2] ;  /* 0x0000000002058984 */ /* 0x000e240000000800 */
[----:B0-----:R-:W-:-:S05]  /*1420*/  @!P0 FADD R5, R4, R5 ;  /* 0x0000000504058221 */ /* 0x001fca0000000000 */
[----:B------:R-:W-:Y:S04]  /*1430*/  @!P0 STS [R2], R5 ;  /* 0x0000000502008388 */ /* 0x000fe80000000800 */
[----:B------:R-:W-:Y:S04]  /*1440*/  @!P0 LDS R4, [R3+0x200] ;  /* 0x0002000003048984 */ /* 0x000fe80000000800 */
[----:B------:R-:W0:Y:S02]  /*1450*/  @!P0 LDS R7, [R3] ;  /* 0x0000000003078984 */ /* 0x000e240000000800 */
[----:B0-----:R-:W-:-:S05]  /*1460*/  @!P0 FADD R4, R4, R7 ;  /* 0x0000000704048221 */ /* 0x001fca0000000000 */
[----:B------:R-:W-:Y:S01]  /*1470*/  @!P0 STS [R3], R4 ;  /* 0x0000000403008388 */ /* 0x000fe20000000800 */
[----:B------:R-:W-:Y:S01]  /*1480*/  BAR.SYNC.DEFER_BLOCKING 0x0 ;  /* 0x0000000000007b1d */ /* 0x000fe20000010000 */
[----:B------:R-:W-:-:S05]  /*1490*/  ISETP.GT.U32.AND P0, PT, R10, 0x1f, PT ;  /* 0x0000001f0a00780c */ /* 0x000fca0003f04070 */
[----:B------:R-:W-:Y:S04]  /*14a0*/  @!P1 LDS R6, [R2+0x100] ;  /* 0x0001000002069984 */ /* 0x000fe80000000800 */
[----:B------:R-:W0:Y:S02]  /*14b0*/  @!P1 LDS R7, [R2] ;  /* 0x0000000002079984 */ /* 0x000e240000000800 */
        /* <DEDUP_REMOVED lines=17> */
[----:B0-----:R-:W-:Y:S04]  /*15d0*/  LDS R6, [R2+0x40] ;  /* 0x0000400002067984 */ /* 0x001fe80000000800 */
        /* <DEDUP_REMOVED lines=41> */
[----:B------:R-:W-:Y:S01]  /*1870*/  UMOV UR4, 0x400 ;  /* 0x0000040000047882 */ /* 0x000fe20000000000 */
[----:B0-----:R-:W-:Y:S01]  /*1880*/  I2FP.F32.U32 R3, R19 ;  /* 0x0000001300037245 */ /* 0x001fe20000201000 */
[----:B------:R-:W-:Y:S03]  /*1890*/  BSSY.RECONVERGENT B0, `(.L_x_115) ;  /* 0x000000e000007945 */ /* 0x000fe60003800200 */
[----:B------:R-:W0:Y:S02]  /*18a0*/  MUFU.RCP R4, R3 ;  /* 0x0000000300047308 */ /* 0x000e240000001000 */
[----:B0-----:R-:W-:Y:S01]  /*18b0*/  FFMA R5, -R3, R4, 1 ;  /* 0x3f80000003057423 */ /* 0x001fe20000000104 */
[----:B-1----:R-:W-:-:S03]  /*18c0*/  ULEA UR4, UR5, UR4, 0x18 ;  /* 0x0000000405047291 */ /* 0x002fc6000f8ec0ff */
[----:B------:R-:W-:-:S06]  /*18d0*/  FFMA R5, R4, R5, R4 ;  /* 0x0000000504057223 */ /* 0x000fcc0000000004 */
[----:B------:R-:W0:Y:S02]  /*18e0*/  LDS R2, [UR4] ;  /* 0x00000004ff027984 */ /* 0x000e240008000800 */
[----:B0-----:R-:W0:Y:S01]  /*18f0*/  FCHK P0, R2, R3 ;  /* 0x0000000302007302 */ /* 0x001e220000000000 */
[----:B------:R-:W-:-:S04]  /*1900*/  FFMA R4, R2, R5, RZ ;  /* 0x0000000502047223 */ /* 0x000fc800000000ff */
[----:B------:R-:W-:-:S04]  /*1910*/  FFMA R6, -R3, R4, R2 ;  /* 0x0000000403067223 */ /* 0x000fc80000000102 */
[----:B------:R-:W-:Y:S01]  /*1920*/  FFMA R4, R5, R6, R4 ;  /* 0x0000000605047223 */ /* 0x000fe20000000004 */
[----:B0-----:R-:W-:Y:S06]  /*1930*/  @!P0 BRA `(.L_x_116) ;  /* 0x00000000000c8947 */ /* 0x001fec0003800000 */
[----:B------:R-:W-:-:S07]  /*1940*/  MOV R6, 0x1960 ;  /* 0x0000196000067802 */ /* 0x000fce0000000f00 */
[----:B------:R-:W-:Y:S05]  /*1950*/  CALL.REL.NOINC `($__internal_4_$__cuda_sm3x_div_rn_noftz_f32_slowpath) ;  /* 0x0000000400207944 */ /* 0x000fea0003c00000 */
[----:B------:R-:W-:-:S07]  /*1960*/  IMAD.MOV.U32 R4, RZ, RZ, R9 ;  /* 0x000000ffff047224 */ /* 0x000fce00078e0009 */
.L_x_116:
[----:B------:R-:W-:Y:S05]  /*1970*/  BSYNC.RECONVERGENT B0 ;  /* 0x0000000000007941 */ /* 0x000fea0003800200 */
.L_x_115:
[----:B------:R-:W0:Y:S01]  /*1980*/  S2UR UR5, SR_CgaCtaId ;  /* 0x00000000000579c3 */ /* 0x000e220000008800 */
[----:B------:R-:W-:Y:S01]  /*1990*/  UMOV UR4, 0x400 ;  /* 0x0000040000047882 */ /* 0x000fe20000000000 */
[----:B------:R-:W1:Y:S01]  /*19a0*/  MUFU.RCP R2, R3 ;  /* 0x0000000300027308 */ /* 0x000e620000001000 */
[----:B------:R-:W-:Y:S01]  /*19b0*/  BSSY.RECONVERGENT B0, `(.L_x_117) ;  /* 0x000000e000007945 */ /* 0x000fe20003800200 */
[----:B-1----:R-:W-:-:S04]  /*19c0*/  FFMA R5, -R3, R2, 1 ;  /* 0x3f80000003057423 */ /* 0x002fc80000000102 */
[----:B------:R-:W-:Y:S01]  /*19d0*/  FFMA R2, R2, R5, R2 ;  /* 0x0000000502027223 */ /* 0x000fe20000000002 */
[----:B0-----:R-:W-:-:S09]  /*19e0*/  ULEA UR4, UR5, UR4, 0x18 ;  /* 0x0000000405047291 */ /* 0x001fd2000f8ec0ff */
[----:B------:R-:W0:Y:S02]  /*19f0*/  LDS R6, [UR4+0x400] ;  /* 0x00040004ff067984 */ /* 0x000e240008000800 */
[----:B0-----:R-:W0:Y:S01]  /*1a00*/  FCHK P0, R6, R3 ;  /* 0x0000000306007302 */ /* 0x001e220000000000 */
[----:B------:R-:W-:-:S04]  /*1a10*/  FFMA R5, R2, R6, RZ ;  /* 0x0000000602057223 */ /* 0x000fc800000000ff */
[----:B------:R-:W-:-:S04]  /*1a20*/  FFMA R8, -R3, R5, R6 ;  /* 0x0000000503087223 */ /* 0x000fc80000000106 */
[----:B------:R-:W-:Y:S01]  /*1a30*/  FFMA R5, R2, R8, R5 ;  /* 0x0000000802057223 */ /* 0x000fe20000000005 */
[----:B0-----:R-:W-:Y:S06]  /*1a40*/  @!P0 BRA `(.L_x_118) ;  /* 0x0000000000108947 */ /* 0x001fec0003800000 */
[----:B------:R-:W-:Y:S02]  /*1a50*/  MOV R2, R6 ;  /* 0x0000000600027202 */ /* 0x000fe40000000f00 */
[----:B------:R-:W-:-:S07]  /*1a60*/  MOV R6, 0x1a80 ;  /* 0x00001a8000067802 */ /* 0x000fce0000000f00 */
[----:B------:R-:W-:Y:S05]  /*1a70*/  CALL.REL.NOINC `($__internal_4_$__cuda_sm3x_div_rn_noftz_f32_slowpath) ;  /* 0x0000000000d87944 */ /* 0x000fea0003c00000 */
[----:B------:R-:W-:-:S07]  /*1a80*/  IMAD.MOV.U32 R5, RZ, RZ, R9 ;  /* 0x000000ffff057224 */ /* 0x000fce00078e0009 */
.L_x_118:
[----:B------:R-:W-:Y:S05]  /*1a90*/  BSYNC.RECONVERGENT B0 ;  /* 0x0000000000007941 */ /* 0x000fea0003800200 */
.L_x_117:
[----:B------:R-:W0:Y:S01]  /*1aa0*/  LDC.64 R6, c[0x0][0x3b0] ;  /* 0x0000ec00ff067b82 */ /* 0x000e220000000a00 */
[CC--:B------:R-:W-:Y:S01]  /*1ab0*/  FSETP.GT.AND P2, PT, |R5|.reuse, |R4|.reuse, PT ;  /* 0x400000040500720b */ /* 0x0c0fe20003f44200 */
[CC--:B------:R-:W-:Y:S01]  /*1ac0*/  FMUL R9, R5.reuse, R5.reuse ;  /* 0x0000000505097220 */ /* 0x0c0fe20000400000 */
[----:B------:R-:W-:Y:S02]  /*1ad0*/  BSSY.RECONVERGENT B0, `(.L_x_119) ;  /* 0x0000011000007945 */ /* 0x000fe40003800200 */
[-C--:B------:R-:W-:Y:S01]  /*1ae0*/  FSEL R3, |R5|, |R4|.reuse, P2 ;  /* 0x4000000405037208 */ /* 0x080fe20001000200 */
[C---:B------:R-:W-:Y:S01]  /*1af0*/  FFMA R9, R4.reuse, R4, R9 ;  /* 0x0000000404097223 */ /* 0x040fe20000000009 */
[----:B------:R-:W-:Y:S02]  /*1b00*/  FSEL R2, |R4|, |R5|, P2 ;  /* 0x4000000504027208 */ /* 0x000fe40001000200 */
[----:B------:R-:W1:Y:S08]  /*1b10*/  MUFU.RCP R8, R3 ;  /* 0x0000000300087308 */ /* 0x000e700000001000 */
[----:B------:R-:W2:Y:S01]  /*1b20*/  FCHK P0, R2, R3 ;  /* 0x0000000302007302 */ /* 0x000ea20000000000 */
[----:B0-----:R-:W-:-:S04]  /*1b30*/  IMAD.WIDE.U32 R6, R0, 0x4, R6 ;  /* 0x0000000400067825 */ /* 0x001fc800078e0006 */
[----:B-1----:R-:W-:Y:S01]  /*1b40*/  FFMA R11, -R3, R8, 1 ;  /* 0x3f800000030b7423 */ /* 0x002fe20000000108 */
[----:B------:R0:W-:Y:S03]  /*1b50*/  STG.E desc[UR6][R6.64], R9 ;  /* 0x0000000906007986 */ /* 0x0001e6000c101906 */
[----:B------:R-:W-:-:S04]  /*1b60*/  FFMA R11, R8, R11, R8 ;  /* 0x0000000b080b7223 */ /* 0x000fc80000000008 */
[----:B------:R-:W-:-:S04]  /*1b70*/  FFMA R8, R2, R11, RZ ;  /* 0x0000000b02087223 */ /* 0x000fc800000000ff */
[----:B------:R-:W-:-:S04]  /*1b80*/  FFMA R10, -R3, R8, R2 ;  /* 0x00000008030a7223 */ /* 0x000fc80000000102 */
[----:B------:R-:W-:Y:S01]  /*1b90*/  FFMA R8, R11, R10, R8 ;  /* 0x0000000a0b087223 */ /* 0x000fe20000000008 */
[----:B0-2---:R-:W-:Y:S06]  /*1ba0*/  @!P0 BRA `(.L_x_120) ;  /* 0x00000000000c8947 */ /* 0x005fec0003800000 */
[----:B------:R-:W-:-:S07]  /*1bb0*/  MOV R6, 0x1bd0 ;  /* 0x00001bd000067802 */ /* 0x000fce0000000f00 */
[----:B------:R-:W-:Y:S05]  /*1bc0*/  CALL.REL.NOINC `($__internal_4_$__cuda_sm3x_div_rn_noftz_f32_slowpath) ;  /* 0x0000000000847944 */ /* 0x000fea0003c00000 */
[----:B------:R-:W-:-:S07]  /*1bd0*/  IMAD.MOV.U32 R8, RZ, RZ, R9 ;  /* 0x000000ffff087224 */ /* 0x000fce00078e0009 */
.L_x_120:
[----:B------:R-:W-:Y:S05]  /*1be0*/  BSYNC.RECONVERGENT B0 ;  /* 0x0000000000007941 */ /* 0x000fea0003800200 */
.L_x_119:
[----:B------:R-:W-:Y:S02]  /*1bf0*/  IMAD.MOV.U32 R7, RZ, RZ, 0x3b33710b ;  /* 0x3b33710bff077424 */ /* 0x000fe400078e00ff */
[----:B------:R-:W-:Y:S01]  /*1c00*/  FMUL R2, R8, R8 ;  /* 0x0000000808027220 */ /* 0x000fe20000400000 */
[----:B------:R-:W-:Y:S01]  /*1c10*/  HFMA2 R11, -RZ, RZ, 1.857421875, -1409 ;  /* 0x3f6ee581ff0b7431 */ /* 0x000fe200000001ff */
[----:B------:R-:W-:Y:S02]  /*1c20*/  ISETP.GE.AND P0, PT, R4, RZ, PT ;  /* 0x000000ff0400720c */ /* 0x000fe40003f06270 */
[----:B------:R-:W-:Y:S01]  /*1c30*/  FFMA R7, R2, R7, -0.015681877732276916504 ;  /* 0xbc80774802077423 */ /* 0x000fe20000000007 */
[----:B------:R-:W-:Y:S01]  /*1c40*/  FSETP.NEU.AND P3, PT, |R4|, |R5|, PT ;  /* 0x400000050400720b */ /* 0x000fe20003f6d200 */
[----:B------:R-:W-:Y:S01]  /*1c50*/  FADD R4, |R5|, |R4| ;  /* 0x4000000405047221 */ /* 0x000fe20000000200 */
[----:B------:R-:W-:Y:S01]  /*1c60*/  FSETP.NEU.AND P1, PT, R3, RZ, PT ;  /* 0x000000ff0300720b */ /* 0x000fe20003f2d000 */
[----:B------:R-:W-:-:S04]  /*1c70*/  FFMA R7, R2, R7, 0.042200751602649688721 ;  /* 0x3d2cdab202077423 */ /* 0x000fc80000000007 */
[----:B------:R-:W-:-:S04]  /*1c80*/  FFMA R7, R2, R7, -0.074792981147766113281 ;  /* 0xbd992d1002077423 */ /* 0x000fc80000000007 */
[----:B------:R-:W-:-:S04]  /*1c90*/  FFMA R7, R2, R7, 0.10640415549278259277 ;  /* 0x3dd9ea6c02077423 */ /* 0x000fc80000000007 */
[----:B------:R-:W-:-:S04]  /*1ca0*/  FFMA R7, R2, R7, -0.14207722246646881104 ;  /* 0xbe117cb102077423 */ /* 0x000fc80000000007 */
[----:B------:R-:W-:-:S04]  /*1cb0*/  FFMA R7, R2, R7, 0.19993925094604492188 ;  /* 0x3e4cbce002077423 */ /* 0x000fc80000000007 */
[----:B------:R-:W-:-:S04]  /*1cc0*/  FFMA R7, R2, R7, -0.33333197236061096191 ;  /* 0xbeaaaa7d02077423 */ /* 0x000fc80000000007 */
[----:B------:R-:W-:Y:S01]  /*1cd0*/  FMUL R7, R2, R7 ;  /* 0x0000000702077220 */ /* 0x000fe20000400000 */
[----:B------:R-:W-:-:S03]  /*1ce0*/  FSEL R2, R11, 1.8663789033889770508, P2 ;  /* 0x3feee5810b027808 */ /* 0x000fc60001000000 */
[----:B------:R-:W-:Y:S02]  /*1cf0*/  FFMA R8, R7, R8, R8 ;  /* 0x0000000807087223 */ /* 0x000fe40000000008 */
[----:B------:R-:W0:Y:S02]  /*1d00*/  LDC.64 R6, c[0x0][0x3b8] ;  /* 0x0000ee00ff067b82 */ /* 0x000e240000000a00 */
[----:B------:R-:W-:-:S05]  /*1d10*/  FFMA R9, R11, 1.6832555532455444336, -R8 ;  /* 0x3fd774eb0b097823 */ /* 0x000fca0000000808 */
[-C--:B------:R-:W-:Y:S02]  /*1d20*/  FSEL R10, R9, R8.reuse, P2 ;  /* 0x00000008090a7208 */ /* 0x080fe40001000000 */
[----:B------:R-:W-:-:S05]  /*1d30*/  FSEL R9, R8, -R8, P2 ;  /* 0x8000000808097208 */ /* 0x000fca0001000000 */
[----:B------:R-:W-:Y:S01]  /*1d40*/  @!P0 FFMA R10, R2, 1.6832555532455444336, R9 ;  /* 0x3fd774eb020a8823 */ /* 0x000fe20000000009 */
[----:B------:R-:W-:-:S05]  /*1d50*/  IMAD.MOV.U32 R2, RZ, RZ, 0x4016cbe4 ;  /* 0x4016cbe4ff027424 */ /* 0x000fca00078e00ff */
[----:B------:R-:W-:Y:S02]  /*1d60*/  @!P3 FSEL R10, R2, 0.78539818525314331055, !P0 ;  /* 0x3f490fdb020ab808 */ /* 0x000fe40004000000 */
[----:B------:R-:W-:Y:S02]  /*1d70*/  @!P1 FSEL R10, RZ, 3.1415927410125732422, P0 ;  /* 0x40490fdbff0a9808 */ /* 0x000fe40000000000 */
[----:B------:R-:W-:Y:S01]  /*1d80*/  FSETP.NAN.AND P0, PT, R4, R4, PT ;  /* 0x000000040400720b */ /* 0x000fe20003f08000 */
[----:B0-----:R-:W-:Y:S01]  /*1d90*/  IMAD.WIDE.U32 R2, R0, 0x4, R6 ;  /* 0x0000000400027825 */ /* 0x001fe200078e0006 */
[----:B------:R-:W-:-:S04]  /*1da0*/  LOP3.LUT R5, R10, 0x80000000, R5, 0xb8, !PT ;  /* 0x800000000a057812 */ /* 0x000fc800078eb805 */
[----:B------:R-:W-:-:S05]  /*1db0*/  FSEL R5, R4, R5, P0 ;  /* 0x0000000504057208 */ /* 0x000fca0000000000 */
[----:B------:R-:W-:Y:S01]  /*1dc0*/  STG.E desc[UR6][R2.64], R5 ;  /* 0x0000000502007986 */ /* 0x000fe2000c101906 */
[----:B------:R-:W-:Y:S05]  /*1dd0*/  EXIT ;  /* 0x000000000000794d */ /* 0x000fea0003800000 */
        .weak           $__internal_4_$__cuda_sm3x_div_rn_noftz_f32_slowpath
        .type           $__internal_4_$__cuda_sm3x_div_rn_noftz_f32_slowpath,@function
        .size           $__internal_4_$__cuda_sm3x_div_rn_noftz_f32_slowpath,(.L_x_234 - $__internal_4_$__cuda_sm3x_div_rn_noftz_f32_slowpath)
$__internal_4_$__cuda_sm3x_div_rn_noftz_f32_slowpath:
[----:B------:R-:W-:Y:S01]  /*1de0*/  SHF.R.U32.HI R8, RZ, 0x17, R3 ;  /* 0x00000017ff087819 */ /* 0x000fe20000011603 */
[----:B------:R-:W-:Y:S01]  /*1df0*/  BSSY.RECONVERGENT B1, `(.L_x_121) ;  /* 0x0000063000017945 */ /* 0x000fe20003800200 */
[----:B------:R-:W-:Y:S02]  /*1e00*/  SHF.R.U32.HI R7, RZ, 0x17, R2 ;  /* 0x00000017ff077819 */ /* 0x000fe40000011602 */
[----:B------:R-:W-:Y:S02]  /*1e10*/  LOP3.LUT R14, R8, 0xff, RZ, 0xc0, !PT ;  /* 0x000000ff080e7812 */ /* 0x000fe400078ec0ff */
[----:B------:R-:W-:Y:S02]  /*1e20*/  LOP3.LUT R12, R7, 0xff, RZ, 0xc0, !PT ;  /* 0x000000ff070c7812 */ /* 0x000fe400078ec0ff */
[----:B------:R-:W-:Y:S01]  /*1e30*/  MOV R7, R3 ;  /* 0x0000000300077202 */ /* 0x000fe20000000f00 */
[----:B------:R-:W-:Y:S02]  /*1e40*/  VIADD R10, R14, 0xffffffff ;  /* 0xffffffff0e0a7836 */ /* 0x000fe40000000000 */
[----:B------:R-:W-:-:S03]  /*1e50*/  VIADD R9, R12, 0xffffffff ;  /* 0xffffffff0c097836 */ /* 0x000fc60000000000 */
        /* <DEDUP_REMOVED lines=27> */
.L_x_122:
[----:B------:R-:W-:Y:S01]  /*2010*/  LEA R10, R14, 0xc0800000, 0x17 ;  /* 0xc08000000e0a7811 */ /* 0x000fe200078eb8ff */
[----:B------:R-:W-:Y:S04]  /*2020*/  BSSY.RECONVERGENT B2, `(.L_x_127) ;  /* 0x0000036000027945 */ /* 0x000fe80003800200 */
[----:B------:R-:W-:Y:S02]  /*2030*/  IMAD.IADD R10, R7, 0x1, -R10 ;  /* 0x00000001070a7824 */ /* 0x000fe400078e0a0a */
[----:B------:R-:W-:Y:S02]  /*2040*/  VIADD R7, R12, 0xffffff81 ;  /* 0xffffff810c077836 */ /* 0x000fe40000000000 */
[----:B------:R-:W0:Y:S01]  /*2050*/  MUFU.RCP R9, R10 ;  /* 0x0000000a00097308 */ /* 0x000e220000001000 */
[----:B------:R-:W-:Y:S01]  /*2060*/  FADD.FTZ R11, -R10, -RZ ;  /* 0x800000ff0a0b7221 */ /* 0x000fe20000010100 */
[C---:B------:R-:W-:Y:S01]  /*2070*/  IMAD R2, R7.reuse, -0x800000, R2 ;  /* 0xff80000007027824 */ /* 0x040fe200078e0202 */
[----:B------:R-:W-:-:S05]  /*2080*/  IADD3 R7, PT, PT, R7, 0x7f, -R14 ;  /* 0x0000007f07077810 */ /* 0x000fca0007ffe80e */
[----:B------:R-:W-:Y:S02]  /*2090*/  IMAD.IADD R7, R7, 0x1, R8 ;  /* 0x0000000107077824 */ /* 0x000fe400078e0208 */
        /* <DEDUP_REMOVED lines=9> */
[----:B------:R-:W-:-:S05]  /*2130*/  IADD3 R10, PT, PT, R2, R7, RZ ;  /* 0x00000007020a7210 */ /* 0x000fca0007ffe0ff */
        /* <DEDUP_REMOVED lines=10> */
[-CC-:B------:R-:W-:Y:S01]  /*21e0*/  FFMA.RZ R2, R16, R12.reuse, R13.reuse ;  /* 0x0000000c10027223 */ /* 0x180fe2000000c00d */
[----:B------:R-:W-:Y:S02]  /*21f0*/  VIADD R11, R10, 0x20 ;  /* 0x000000200a0b7836 */ /* 0x000fe40000000000 */
[-CC-:B------:R-:W-:Y:S01]  /*2200*/  FFMA.RM R7, R16, R12.reuse, R13.reuse ;  /* 0x0000000c10077223 */ /* 0x180fe2000000400d */
[----:B------:R-:W-:Y:S02]  /*2210*/  ISETP.NE.AND P3, PT, R10, RZ, PT ;  /* 0x000000ff0a00720c */ /* 0x000fe40003f65270 */
[----:B------:R-:W-:Y:S01]  /*2220*/  LOP3.LUT R8, R2, 0x7fffff, RZ, 0xc0, !PT ;  /* 0x007fffff02087812 */ /* 0x000fe200078ec0ff */
[----:B------:R-:W-:Y:S01]  /*2230*/  FFMA.RP R2, R16, R12, R13 ;  /* 0x0000000c10027223 */ /* 0x000fe2000000800d */
[----:B------:R-:W-:Y:S01]  /*2240*/  ISETP.NE.AND P1, PT, R10, RZ, PT ;  /* 0x000000ff0a00720c */ /* 0x000fe20003f25270 */
        /* <DEDUP_REMOVED lines=11> */
[----:B------:R-:W-:-:S04]  /*2300*/  LOP3.LUT R2, R2, R7, RZ, 0xc0, !PT ;  /* 0x0000000702027212 */ /* 0x000fc800078ec0ff */
[----:B------:R-:W-:-:S04]  /*2310*/  IADD3 R2, PT, PT, R11, R2, RZ ;  /* 0x000000020b027210 */ /* 0x000fc80007ffe0ff */
[----:B------:R-:W-:Y:S01]  /*2320*/  LOP3.LUT R9, R2, R9, RZ, 0xfc, !PT ;  /* 0x0000000902097212 */ /* 0x000fe200078efcff */
[----:B------:R-:W-:Y:S06]  /*2330*/  BRA `(.L_x_130) ;  /* 0x0000000000107947 */ /* 0x000fec0003800000 */
.L_x_129:
[----:B------:R-:W-:-:S04]  /*2340*/  LOP3.LUT R9, R9, 0x80000000, RZ, 0xc0, !PT ;  /* 0x8000000009097812 */ /* 0x000fc800078ec0ff */
[----:B------:R-:W-:Y:S01]  /*2350*/  LOP3.LUT R9, R9, 0x7f800000, RZ, 0xfc, !PT ;  /* 0x7f80000009097812 */ /* 0x000fe200078efcff */
[----:B------:R-:W-:Y:S06]  /*2360*/  BRA `(.L_x_130) ;  /* 0x0000000000047947 */ /* 0x000fec0003800000 */
.L_x_128:
[----:B------:R-:W-:-:S07]  /*2370*/  IMAD R9, R7, 0x800000, R9 ;  /* 0x0080000007097824 */ /* 0x000fce00078e0209 */
.L_x_130:
[----:B------:R-:W-:Y:S05]  /*2380*/  BSYNC.RECONVERGENT B2 ;  /* 0x0000000000027941 */ /* 0x000fea0003800200 */
.L_x_127:
[----:B------:R-:W-:Y:S05]  /*2390*/  BRA `(.L_x_131) ;  /* 0x0000000000207947 */ /* 0x000fea0003800000 */
.L_x_126:
[----:B------:R-:W-:-:S04]  /*23a0*/  LOP3.LUT R2, R7, 0x80000000, R2, 0x48, !PT ;  /* 0x8000000007027812 */ /* 0x000fc800078e4802 */
[----:B------:R-:W-:Y:S01]  /*23b0*/  LOP3.LUT R9, R2, 0x7f800000, RZ, 0xfc, !PT ;  /* 0x7f80000002097812 */ /* 0x000fe200078efcff */
[----:B------:R-:W-:Y:S06]  /*23c0*/  BRA `(.L_x_131) ;  /* 0x0000000000147947 */ /* 0x000fec0003800000 */
.L_x_125:
[----:B------:R-:W-:Y:S01]  /*23d0*/  LOP3.LUT R9, R7, 0x80000000, R2, 0x48, !PT ;  /* 0x8000000007097812 */ /* 0x000fe200078e4802 */
[----:B------:R-:W-:Y:S06]  /*23e0*/  BRA `(.L_x_131) ;  /* 0x00000000000c7947 */ /* 0x000fec0003800000 */
.L_x_124:
[----:B------:R-:W0:Y:S01]  /*23f0*/  MUFU.RSQ R9, -QNAN ;  /* 0xffc0000000097908 */ /* 0x000e220000001400 */
[----:B------:R-:W-:Y:S05]  /*2400*/  BRA `(.L_x_131) ;  /* 0x0000000000047947 */ /* 0x000fea0003800000 */
.L_x_123:
[----:B------:R-:W-:-:S07]  /*2410*/  FADD.FTZ R9, R2, R3 ;  /* 0x0000000302097221 */ /* 0x000fce0000010000 */
.L_x_131:
[----:B------:R-:W-:Y:S05]  /*2420*/  BSYNC.RECONVERGENT B1 ;  /* 0x0000000000017941 */ /* 0x000fea0003800200 */
.L_x_121:
[----:B------:R-:W-:-:S04]  /*2430*/  IMAD.MOV.U32 R7, RZ, RZ, 0x0 ;  /* 0x00000000ff077424 */ /* 0x000fc800078e00ff */
[----:B0-----:R-:W-:Y:S05]  /*2440*/  RET.REL.NODEC R6 `(_Z18calculateIAndPhasePKhjfjPKfS2_S2_PfS3_) ;  /* 0xffffffd806ec7950 */ /* 0x001fea0003c3ffff */
.L_x_132:
        /* <DEDUP_REMOVED lines=11> */
.L_x_234:


//--------------------- .text._Z10calculateIPKhjfjPKfS2_S2_Pf --------------------------
	.section	.text._Z10calculateIPKhjfjPKfS2_S2_Pf,"ax",@progbits
	.align	128
        .global         _Z10calculateIPKhjfjPKfS2_S2_Pf
        .type           _Z10calculateIPKhjfjPKfS2_S2_Pf,@function
        .size           _Z10calculateIPKhjfjPKfS2_S2_Pf,(.L_x_235 - _Z10calculateIPKhjfjPKfS2_S2_Pf)
        .other          _Z10calculateIPKhjfjPKfS2_S2_Pf,@"STO_CUDA_ENTRY STV_DEFAULT"
_Z10calculateIPKhjfjPKfS2_S2_Pf:
.text._Z10calculateIPKhjfjPKfS2_S2_Pf:
[----:B------:R-:W-:Y:S01]  /*0000*/  LDC R1, c[0x0][0x37c] ;  /* 0x0000df00ff017b82 */ /* 0x000fe20000000800 */
[----:B------:R-:W0:Y:S07]  /*0010*/  S2R R14, SR_TID.X ;  /* 0x00000000000e7919 */ /* 0x000e2e0000002100 */
[----:B------:R-:W1:Y:S01]  /*0020*/  S2UR UR6, SR_CgaCtaId ;  /* 0x00000000000679c3 */ /* 0x000e620000008800 */
[----:B------:R-:W2:Y:S01]  /*0030*/  LDCU UR7, c[0x0][0x390] ;  /* 0x00007200ff0777ac */ /* 0x000ea20008000800 */
[----:B------:R-:W-:Y:S01]  /*0040*/  BSSY.RECONVERGENT B1, `(.L_x_133) ;  /* 0x0000139000017945 */ /* 0x000fe20003800200 */
[----:B------:R-:W3:Y:S01]  /*0050*/  S2R R0, SR_CTAID.X ;  /* 0x0000000000007919 */ /* 0x000ee20000002500 */
[----:B------:R-:W-:Y:S01]  /*0060*/  UMOV UR4, 0x400 ;  /* 0x0000040000047882 */ /* 0x000fe20000000000 */
[----:B------:R-:W4:Y:S01]  /*0070*/  LDCU.64 UR8, c[0x0][0x358] ;  /* 0x00006b00ff0877ac */ /* 0x000f220008000a00 */
[----:B------:R-:W-:Y:S01]  /*0080*/  UIADD3 UR5, UPT, UPT, UR4, 0x400, URZ ;  /* 0x0000040004057890 */ /* 0x000fe2000fffe0ff */
[----:B--2---:R-:W-:Y:S01]  /*0090*/  IMAD.U32 R15, RZ, RZ, UR7 ;  /* 0x00000007ff0f7e24 */ /* 0x004fe2000f8e00ff */
[----:B-1----:R-:W-:-:S02]  /*00a0*/  ULEA UR4, UR6, UR4, 0x18 ;  /* 0x0000000406047291 */ /* 0x002fc4000f8ec0ff */
[----:B------:R-:W-:-:S04]  /*00b0*/  ULEA UR5, UR6, UR5, 0x18 ;  /* 0x0000000506057291 */ /* 0x000fc8000f8ec0ff */
[C---:B0-----:R-:W-:Y:S02]  /*00c0*/  LEA R2, R14.reuse, UR4, 0x2 ;  /* 0x000000040e027c11 */ /* 0x041fe4000f8e10ff */
[C---:B------:R-:W-:Y:S02]  /*00d0*/  LEA R3, R14.reuse, UR5, 0x2 ;  /* 0x000000050e037c11 */ /* 0x040fe4000f8e10ff */
[----:B------:R-:W-:Y:S01]  /*00e0*/  ISETP.GE.U32.AND P0, PT, R14, R15, PT ;  /* 0x0000000f0e00720c */ /* 0x000fe20003f06070 */
[----:B------:R0:W-:Y:S04]  /*00f0*/  STS [R2], RZ ;  /* 0x000000ff02007388 */ /* 0x0001e80000000800 */
[----:B------:R0:W-:Y:S08]  /*0100*/  STS [R3], RZ ;  /* 0x000000ff03007388 */ /* 0x0001f00000000800 */
[----:B0--34-:R-:W-:Y:S05]  /*0110*/  @P0 BRA `(.L_x_134) ;  /* 0x0000001000ac0947 */ /* 0x019fea0003800000 */
[----:B------:R-:W0:Y:S01]  /*0120*/  LDC.64 R6, c[0x0][0x398] ;  /* 0x0000e600ff067b82 */ /* 0x000e220000000a00 */
[----:B------:R-:W1:Y:S01]  /*0130*/  LDCU UR4, c[0x0][0x388] ;  /* 0x00007100ff0477ac */ /* 0x000e620008000800 */
[----:B------:R-:W2:Y:S06]  /*0140*/  LDCU UR5, c[0x0][0x38c] ;  /* 0x00007180ff0577ac */ /* 0x000eac0008000800 */
[----:B------:R-:W3:Y:S08]  /*0150*/  LDC.64 R10, c[0x0][0x3a8] ;  /* 0x0000ea00ff0a7b82 */ /* 0x000ef00000000a00 */
[----:B------:R-:W4:Y:S01]  /*0160*/  LDC.64 R8, c[0x0][0x3a0] ;  /* 0x0000e800ff087b82 */ /* 0x000f220000000a00 */
[----:B0-----:R-:W-:-:S05]  /*0170*/  IMAD.WIDE.U32 R6, R0, 0x4, R6 ;  /* 0x0000000400067825 */ /* 0x001fca00078e0006 */
[----:B------:R0:W2:Y:S01]  /*0180*/  LDG.E R12, desc[UR8][R6.64] ;  /* 0x00000008060c7981 */ /* 0x0000a2000c1e1900 */
[----:B---3--:R-:W-:-:S05]  /*0190*/  IMAD.WIDE.U32 R10, R0, 0x4, R10 ;  /* 0x00000004000a7825 */ /* 0x008fca00078e000a */
[----:B------:R-:W5:Y:S01]  /*01a0*/  LDG.E R3, desc[UR8][R10.64] ;  /* 0x000000080a037981 */ /* 0x000f62000c1e1900 */
[----:B-1----:R-:W-:Y:S01]  /*01b0*/  USHF.R.S32.HI UR4, URZ, 0x1, UR4 ;  /* 0x00000001ff047899 */ /* 0x002fe20008011404 */
[----:B----4-:R-:W-:-:S05]  /*01c0*/  IMAD.WIDE.U32 R8, R0, 0x4, R8 ;  /* 0x0000000400087825 */ /* 0x010fca00078e0008 */
[----:B------:R-:W-:Y:S01]  /*01d0*/  VIADD R4, R14, -UR4 ;  /* 0x800000040e047c36 */ /* 0x000fe20008000000 */
[----:B------:R-:W-:Y:S01]  /*01e0*/  BSSY.RECONVERGENT B0, `(.L_x_135) ;  /* 0x0000114000007945 */ /* 0x000fe20003800200 */
[----:B------:R1:W5:Y:S03]  /*01f0*/  LDG.E R2, desc[UR8][R8.64] ;  /* 0x0000000808027981 */ /* 0x000366000c1e1900 */
[----:B------:R-:W-:Y:S01]  /*0200*/  I2FP.F32.S32 R5, R4 ;  /* 0x0000000400057245 */ /* 0x000fe20000201400 */
[----:B------:R-:W-:-:S04]  /*0210*/  IMAD.MOV.U32 R4, RZ, RZ, R14 ;  /* 0x000000ffff047224 */ /* 0x000fc800078e000e */
[----:B--2---:R-:W-:Y:S01]  /*0220*/  FMUL R13, R5, UR5 ;  /* 0x00000005050d7c20 */ /* 0x004fe20008400000 */
[----:B------:R-:W-:Y:S01]  /*0230*/  IMAD.MOV.U32 R5, RZ, RZ, -0x41000000 ;  /* 0xbf000000ff057424 */ /* 0x000fe200078e00ff */
[----:B0-----:R-:W-:Y:S02]  /*0240*/  CS2R R6, SRZ ;  /* 0x0000000000067805 */ /* 0x001fe4000001ff00 */
[-C--:B-1----:R-:W-:Y:S01]  /*0250*/  FMUL R8, R13, R13.reuse ;  /* 0x0000000d0d087220 */ /* 0x082fe20000400000 */
[----:B------:R-:W-:-:S07]  /*0260*/  FMUL R9, R12, R13 ;  /* 0x0000000d0c097220 */ /* 0x000fce0000400000 */
.L_x_146:
[----:B------:R-:W0:Y:S02]  /*0270*/  LDCU.64 UR4, c[0x0][0x380] ;  /* 0x00007000ff0477ac */ /* 0x000e240008000a00 */
[----:B0-----:R-:W-:-:S05]  /*0280*/  IADD3 R24, P0, PT, R4, UR4, RZ ;  /* 0x0000000404187c10 */ /* 0x001fca000ff1e0ff */
[----:B------:R-:W-:-:S05]  /*0290*/  IMAD.X R25, RZ, RZ, UR5, P0 ;  /* 0x00000005ff197e24 */ /* 0x000fca00080e06ff */
[----:B------:R-:W2:Y:S01]  /*02a0*/  LDG.E.U8 R24, desc[UR8][R24.64] ;  /* 0x0000000818187981 */ /* 0x000ea2000c1e1100 */
[-C--:B-----5:R-:W-:Y:S01]  /*02b0*/  FFMA R15, R2, R5.reuse, R9 ;  /* 0x00000005020f7223 */ /* 0x0a0fe20000000009 */
[----:B------:R-:W-:Y:S01]  /*02c0*/  FFMA R14, R5, R5, R8 ;  /* 0x00000005050e7223 */ /* 0x000fe20000000008 */
[----:B------:R-:W-:Y:S01]  /*02d0*/  UMOV UR4, 0x54442d18 ;  /* 0x54442d1800047882 */ /* 0x000fe20000000000 */
[----:B------:R-:W-:Y:S01]  /*02e0*/  UMOV UR5, 0x400921fb ;  /* 0x400921fb00057882 */ /* 0x000fe20000000000 */
[----:B------:R-:W-:Y:S01]  /*02f0*/  BSSY.RECONVERGENT B2, `(.L_x_136) ;  /* 0x0000078000027945 */ /* 0x000fe20003800200 */
[----:B--2---:R-:W-:-:S05]  /*0300*/  I2FP.F32.U32 R10, R24 ;  /* 0x00000018000a7245 */ /* 0x004fca0000201000 */
[----:B------:R-:W-:Y:S01]  /*0310*/  FADD R21, R10, R10 ;  /* 0x0000000a0a157221 */ /* 0x000fe20000000000 */
[----:B------:R-:W-:Y:S01]  /*0320*/  FADD R10, R15, R15 ;  /* 0x0000000f0f0a7221 */ /* 0x000fe20000000000 */
[----:B------:R-:W-:Y:S02]  /*0330*/  IMAD.MOV.U32 R15, RZ, RZ, 0x400921fb ;  /* 0x400921fbff0f7424 */ /* 0x000fe400078e00ff */
[----:B------:R-:W0:Y:S01]  /*0340*/  F2F.F64.F32 R22, R21 ;  /* 0x0000001500167310 */ /* 0x000e220000201800 */
[----:B------:R-:W-:Y:S01]  /*0350*/  FFMA R26, R3, R14, R10 ;  /* 0x0000000e031a7223 */ /* 0x000fe2000000000a */
[----:B------:R-:W-:-:S06]  /*0360*/  HFMA2 R14, -RZ, RZ, 68.25, 0.07958984375 ;  /* 0x54442d18ff0e7431 */ /* 0x000fcc00000001ff */
[----:B------:R-:W1:Y:S01]  /*0370*/  F2F.F64.F32 R16, R26 ;  /* 0x0000001a00107310 */ /* 0x000e620000201800 */
[----:B0-----:R-:W-:Y:S02]  /*0380*/  DMUL R22, R22, UR4 ;  /* 0x0000000416167c28 */ /* 0x001fe40008000000 */
[----:B-1----:R-:W-:-:S06]  /*0390*/  DMUL R16, R16, -R14 ;  /* 0x8000000e10107228 */ /* 0x002fcc0000000000 */
[----:B------:R-:W-:-:S06]  /*03a0*/  DFMA R14, R22, 0.00390625, -R14 ;  /* 0x3f700000160e782b */ /* 0x000fcc000000080e */
[----:B------:R-:W-:Y:S08]  /*03b0*/  F2F.F32.F64 R10, R14 ;  /* 0x0000000e000a7310 */ /* 0x000ff00000301000 */
[----:B------:R-:W0:Y:S02]  /*03c0*/  F2F.F32.F64 R17, R16 ;  /* 0x0000001000117310 */ /* 0x000e240000301000 */
[----:B0-----:R-:W-:-:S04]  /*03d0*/  FADD R10, R10, R17 ;  /* 0x000000110a0a7221 */ /* 0x001fc80000000000 */
[C---:B------:R-:W-:Y:S01]  /*03e0*/  FMUL R22, R10.reuse, 0.63661974668502807617 ;  /* 0x3f22f9830a167820 */ /* 0x040fe20000400000 */
[----:B------:R-:W-:-:S05]  /*03f0*/  FSETP.GE.AND P0, PT, |R10|, 105615, PT ;  /* 0x47ce47800a00780b */ /* 0x000fca0003f06200 */
[----:B------:R-:W0:Y:S02]  /*0400*/  F2I.NTZ R22, R22 ;  /* 0x0000001600167305 */ /* 0x000e240000203100 */
[----:B0-----:R-:W-:-:S05]  /*0410*/  I2FP.F32.S32 R23, R22 ;  /* 0x0000001600177245 */ /* 0x001fca0000201400 */
[----:B------:R-:W-:-:S04]  /*0420*/  FFMA R24, R23, -1.5707962512969970703, R10 ;  /* 0xbfc90fda17187823 */ /* 0x000fc8000000000a */
[----:B------:R-:W-:-:S04]  /*0430*/  FFMA R24, R23, -7.5497894158615963534e-08, R24 ;  /* 0xb3a2216817187823 */ /* 0x000fc80000000018 */
[----:B------:R-:W-:Y:S01]  /*0440*/  FFMA R23, R23, -5.3903029534742383927e-15, R24 ;  /* 0xa7c234c517177823 */ /* 0x000fe20000000018 */
[----:B------:R-:W-:-:S03]  /*0450*/  IMAD.MOV.U32 R24, RZ, RZ, R22 ;  /* 0x000000ffff187224 */ /* 0x000fc600078e0016 */
        /* <DEDUP_REMOVED lines=13> */
.L_x_138:
        /* <DEDUP_REMOVED lines=40> */
[--C-:B------:R-:W-:Y:S01]  /*07b0*/  @P4 IMAD.MOV.U32 R22, RZ, RZ, R12.reuse ;  /* 0x000000ffff164224 */ /* 0x100fe200078e000c */
[----:B------:R-:W-:Y:S01]  /*07c0*/  ISETP.EQ.AND P4, PT, R17, 0x4, PT ;  /* 0x000000041100780c */ /* 0x000fe20003f82270 */
[----:B------:R-:W-:Y:S01]  /*07d0*/  @P2 IMAD.MOV.U32 R15, RZ, RZ, R12 ;  /* 0x000000ffff0f2224 */ /* 0x000fe200078e000c */
[----:B------:R-:W-:Y:S01]  /*07e0*/  @P1 MOV R15, R13 ;  /* 0x0000000d000f1202 */ /* 0x000fe20000000f00 */
[----:B------:R-:W-:Y:S02]  /*07f0*/  @P2 IMAD.MOV.U32 R22, RZ, RZ, R13 ;  /* 0x000000ffff162224 */ /* 0x000fe400078e000d */
[----:B------:R-:W-:-:S02]  /*0800*/  @P1 IMAD.MOV.U32 R22, RZ, RZ, R18 ;  /* 0x000000ffff161224 */ /* 0x000fc400078e0012 */
[----:B------:R-:W-:Y:S02]  /*0810*/  @P0 IMAD.MOV.U32 R15, RZ, RZ, R18 ;  /* 0x000000ffff0f0224 */ /* 0x000fe400078e0012 */
[--C-:B------:R-:W-:Y:S02]  /*0820*/  @P0 IMAD.MOV.U32 R22, RZ, RZ, R19.reuse ;  /* 0x000000ffff160224 */ /* 0x100fe400078e0013 */
[----:B------:R-:W-:Y:S01]  /*0830*/  @P3 IMAD.MOV.U32 R15, RZ, RZ, R19 ;  /* 0x000000ffff0f3224 */ /* 0x000fe200078e0013 */
[----:B------:R-:W-:Y:S01]  /*0840*/  @P5 MOV R15, R20 ;  /* 0x00000014000f5202 */ /* 0x000fe20000000f00 */
[----:B------:R-:W-:Y:S02]  /*0850*/  @P3 IMAD.MOV.U32 R22, RZ, RZ, R20 ;  /* 0x000000ffff163224 */ /* 0x000fe400078e0014 */
[--C-:B------:R-:W-:Y:S02]  /*0860*/  @P5 IMAD.MOV.U32 R22, RZ, RZ, R21.reuse ;  /* 0x000000ffff165224 */ /* 0x100fe400078e0015 */
        /* <DEDUP_REMOVED lines=13> */
.L_x_140:
[----:B------:R-:W-:Y:S05]  /*0940*/  BSYNC.RECONVERGENT B3 ;  /* 0x0000000000037941 */ /* 0x000fea0003800200 */
.L_x_139:
        /* <DEDUP_REMOVED lines=9> */
[C---:B------:R-:W-:Y:S02]  /*09e0*/  LEA.HI R22, R21.reuse, R22, RZ, 0x1 ;  /* 0x0000001615167211 */ /* 0x040fe400078f08ff */
[----:B------:R-:W0:Y:S01]  /*09f0*/  I2F.F64.S64 R14, R14 ;  /* 0x0000000e000e7312 */ /* 0x000e220000301c00 */
[----:B------:R-:W-:Y:S02]  /*0a00*/  LOP3.LUT R25, R21, R10, RZ, 0x3c, !PT ;  /* 0x0000000a15197212 */ /* 0x000fe400078e3cff */
[----:B------:R-:W-:Y:S02]  /*0a10*/  IMAD.MOV R21, RZ, RZ, -R22 ;  /* 0x000000ffff157224 */ /* 0x000fe400078e0a16 */
[----:B------:R-:W-:-:S04]  /*0a20*/  ISETP.GE.AND P1, PT, R25, RZ, PT ;  /* 0x000000ff1900720c */ /* 0x000fc80003f26270 */
[----:B------:R-:W-:Y:S01]  /*0a30*/  @!P0 MOV R22, R21 ;  /* 0x0000001500168202 */ /* 0x000fe20000000f00 */
[----:B0-----:R-:W-:-:S10]  /*0a40*/  DMUL R16, R14, UR4 ;  /* 0x000000040e107c28 */ /* 0x001fd40008000000 */
[----:B------:R-:W0:Y:S02]  /*0a50*/  F2F.F32.F64 R16, R16 ;  /* 0x0000001000107310 */ /* 0x000e240000301000 */
[----:B0-----:R-:W-:-:S07]  /*0a60*/  FSEL R25, -R16, R16, !P1 ;  /* 0x0000001010197208 */ /* 0x001fce0004800100 */
.L_x_137:
[----:B------:R-:W-:Y:S05]  /*0a70*/  BSYNC.RECONVERGENT B2 ;  /* 0x0000000000027941 */ /* 0x000fea0003800200 */
.L_x_136:
[----:B------:R-:W-:Y:S02]  /*0a80*/  IMAD.MOV.U32 R14, RZ, RZ, 0x37cbac00 ;  /* 0x37cbac00ff0e7424 */ /* 0x000fe400078e00ff */
        /* <DEDUP_REMOVED lines=11> */
[----:B------:R-:W-:Y:S01]  /*0b40*/  FSEL R17, -R22, -0.4999999701976776123, !P0 ;  /* 0xbeffffff16117808 */ /* 0x000fe20004000100 */
[----:B------:R-:W-:Y:S01]  /*0b50*/  FFMA R16, R15, R14, R16 ;  /* 0x0000000e0f107223 */ /* 0x000fe20000000010 */
[----:B------:R-:W-:Y:S02]  /*0b60*/  FSEL R14, R25, 1, !P0 ;  /* 0x3f800000190e7808 */ /* 0x000fe40004000000 */
[----:B------:R-:W-:Y:S01]  /*0b70*/  FSETP.GE.AND P0, PT, |R10|, 105615, PT ;  /* 0x47ce47800a00780b */ /* 0x000fe20003f06200 */
[C---:B------:R-:W-:Y:S02]  /*0b80*/  FFMA R16, R15.reuse, R16, R17 ;  /* 0x000000100f107223 */ /* 0x040fe40000000011 */
[----:B------:R-:W-:-:S04]  /*0b90*/  FFMA R15, R15, R14, RZ ;  /* 0x0000000e0f0f7223 */ /* 0x000fc800000000ff */
        /* <DEDUP_REMOVED lines=13> */
.L_x_143:
[----:B------:R-:W0:Y:S02]  /*0c70*/  LDC.64 R14, c[0x4][0x8] ;  /* 0x01000200ff0e7b82 */ /* 0x000e240000000a00 */
[----:B0-----:R-:W-:-:S05]  /*0c80*/  IMAD.WIDE.U32 R16, R25, 0x4, R14 ;  /* 0x0000000419107825 */ /* 0x001fca00078e000e */
[----:B------:R-:W2:Y:S01]  /*0c90*/  LDG.E.CONSTANT R15, desc[UR8][R16.64] ;  /* 0x00000008100f7981 */ /* 0x000ea2000c1e9900 */
[C---:B------:R-:W-:Y:S02]  /*0ca0*/  IMAD.SHL.U32 R26, R25.reuse, 0x4, RZ ;  /* 0x00000004191a7824 */ /* 0x040fe400078e00ff */
[----:B------:R-:W-:-:S03]  /*0cb0*/  VIADD R25, R25, 0x1 ;  /* 0x0000000119197836 */ /* 0x000fc60000000000 */
        /* <DEDUP_REMOVED lines=47> */
[----:B------:R-:W-:Y:S02]  /*0fb0*/  @P2 IMAD.MOV.U32 R15, RZ, RZ, R11 ;  /* 0x000000ffff0f2224 */ /* 0x000fe400078e000b */
[----:B------:R-:W-:Y:S02]  /*0fc0*/  @P1 IMAD.MOV.U32 R15, RZ, RZ, R12 ;  /* 0x000000ffff0f1224 */ /* 0x000fe400078e000c */
[----:B------:R-:W-:Y:S01]  /*0fd0*/  @P0 IMAD.MOV.U32 R15, RZ, RZ, R13 ;  /* 0x000000ffff0f0224 */ /* 0x000fe200078e000d */
[----:B------:R-:W-:Y:S01]  /*0fe0*/  ISETP.EQ.AND P0, PT, R17, 0x8, PT ;  /* 0x000000081100780c */ /* 0x000fe20003f02270 */
[----:B------:R-:W-:Y:S01]  /*0ff0*/  @P3 IMAD.MOV.U32 R15, RZ, RZ, R18 ;  /* 0x000000ffff0f3224 */ /* 0x000fe200078e0012 */
[----:B------:R-:W-:Y:S01]  /*1000*/  @P4 MOV R15, R19 ;  /* 0x00000013000f4202 */ /* 0x000fe20000000f00 */
[----:B------:R-:W-:Y:S01]  /*1010*/  @P5 IMAD.MOV.U32 R15, RZ, RZ, R20 ;  /* 0x000000ffff0f5224 */ /* 0x000fe200078e0014 */
[----:B------:R-:W-:-:S04]  /*1020*/  LOP3.LUT R17, R16, 0x1f, RZ, 0xc0, !PT ;  /* 0x0000001f10117812 */ /* 0x000fc800078ec0ff */
[----:B------:R-:W-:-:S05]  /*1030*/  SHF.L.W.U32.HI R24, R14, R17, R24 ;  /* 0x000000110e187219 */ /* 0x000fca0000010e18 */
[----:B------:R-:W-:-:S05]  /*1040*/  @P0 IMAD.MOV.U32 R15, RZ, RZ, R23 ;  /* 0x000000ffff0f0224 */ /* 0x000fca00078e0017 */
[----:B------:R-:W-:-:S07]  /*1050*/  SHF.L.W.U32.HI R14, R15, R17, R14 ;  /* 0x000000110f0e7219 */ /* 0x000fce0000010e0e */
.L_x_145:
[----:B------:R-:W-:Y:S05]  /*1060*/  BSYNC.RECONVERGENT B3 ;  /* 0x0000000000037941 */ /* 0x000fea0003800200 */
.L_x_144:
        /* <DEDUP_REMOVED lines=18> */
.L_x_142:
[----:B------:R-:W-:Y:S05]  /*1190*/  BSYNC.RECONVERGENT B2 ;  /* 0x0000000000027941 */ /* 0x000fea0003800200 */
.L_x_141:
[----:B------:R-:W-:Y:S01]  /*11a0*/  LOP3.LUT R14, R24, 0x1, RZ, 0xc0, !PT ;  /* 0x00000001180e7812 */ /* 0x000fe200078ec0ff */
[----:B------:R-:W-:Y:S02]  /*11b0*/  IMAD.MOV.U32 R15, RZ, RZ, 0x37cbac00 ;  /* 0x37cbac00ff0f7424 */ /* 0x000fe400078e00ff */
[----:B------:R-:W-:Y:S01]  /*11c0*/  FMUL R10, R23, R23 ;  /* 0x00000017170a7220 */ /* 0x000fe20000400000 */
[----:B------:R-:W0:Y:S01]  /*11d0*/  LDCU UR4, c[0x0][0x360] ;  /* 0x00006c00ff0477ac */ /* 0x000e220008000800 */
[----:B------:R-:W-:Y:S02]  /*11e0*/  ISETP.NE.U32.AND P0, PT, R14, 0x1, PT ;  /* 0x000000010e00780c */ /* 0x000fe40003f05070 */
[----:B------:R-:W-:Y:S01]  /*11f0*/  FFMA R14, R10, R15, -0.0013887860113754868507 ;  /* 0xbab607ed0a0e7423 */ /* 0x000fe2000000000f */
[----:B------:R-:W1:Y:S01]  /*1200*/  LDCU UR6, c[0x0][0x390] ;  /* 0x00007200ff0677ac */ /* 0x000e620008000800 */
[----:B------:R-:W-:Y:S02]  /*1210*/  FSEL R21, R21, 0.041666727513074874878, P0 ;  /* 0x3d2aaabb15157808 */ /* 0x000fe40000000000 */
[----:B------:R-:W-:Y:S01]  /*1220*/  FSEL R17, -R22, -0.4999999701976776123, P0 ;  /* 0xbeffffff16117808 */ /* 0x000fe20000000100 */
[----:B------:R-:W2:Y:S01]  /*1230*/  LDCU UR5, c[0x0][0x38c] ;  /* 0x00007180ff0577ac */ /* 0x000ea20008000800 */
[----:B------:R-:W-:-:S02]  /*1240*/  FSEL R15, R14, -0.00019574658654164522886, !P0 ;  /* 0xb94d41530e0f7808 */ /* 0x000fc40004000000 */
[----:B------:R-:W-:Y:S02]  /*1250*/  LOP3.LUT P1, RZ, R24, 0x2, RZ, 0xc0, !PT ;  /* 0x0000000218ff7812 */ /* 0x000fe4000782c0ff */
[----:B------:R-:W-:Y:S01]  /*1260*/  FSEL R23, R23, 1, P0 ;  /* 0x3f80000017177808 */ /* 0x000fe20000000000 */
[----:B------:R-:W-:-:S04]  /*1270*/  FFMA R15, R10, R15, R21 ;  /* 0x0000000f0a0f7223 */ /* 0x000fc80000000015 */
[----:B------:R-:W-:Y:S01]  /*1280*/  FFMA R17, R10, R15, R17 ;  /* 0x0000000f0a117223 */ /* 0x000fe20000000011 */
[----:B0-----:R-:W-:Y:S02]  /*1290*/  VIADD R4, R4, UR4 ;  /* 0x0000000404047c36 */ /* 0x001fe40008000000 */
[----:B------:R-:W-:Y:S01]  /*12a0*/  FFMA R10, R10, R23, RZ ;  /* 0x000000170a0a7223 */ /* 0x000fe200000000ff */
[----:B-1----:R-:W-:-:S03]  /*12b0*/  IMAD.U32 R15, RZ, RZ, UR6 ;  /* 0x00000006ff0f7e24 */ /* 0x002fc6000f8e00ff */
[----:B------:R-:W-:Y:S01]  /*12c0*/  FFMA R17, R10, R17, R23 ;  /* 0x000000110a117223 */ /* 0x000fe20000000017 */
[----:B--2---:R-:W-:Y:S01]  /*12d0*/  FADD R5, R5, UR5 ;  /* 0x0000000505057e21 */ /* 0x004fe20008000000 */
[----:B------:R-:W-:Y:S02]  /*12e0*/  ISETP.GE.U32.AND P0, PT, R4, R15, PT ;  /* 0x0000000f0400720c */ /* 0x000fe40003f06070 */
[----:B------:R-:W-:-:S04]  /*12f0*/  @P1 FADD R17, RZ, -R17 ;  /* 0x80000011ff111221 */ /* 0x000fc80000000000 */
[----:B------:R-:W-:-:S07]  /*1300*/  FADD R6, R17, R6 ;  /* 0x0000000611067221 */ /* 0x000fce0000000000 */
[----:B------:R-:W-:Y:S05]  /*1310*/  @!P0 BRA `(.L_x_146) ;  /* 0xffffffec00d48947 */ /* 0x000fea000383ffff */
[----:B------:R-:W-:Y:S05]  /*1320*/  BSYNC.RECONVERGENT B0 ;  /* 0x0000000000007941 */ /* 0x000fea0003800200 */
.L_x_135:
[----:B------:R-:W0:Y:S01]  /*1330*/  S2R R2, SR_TID.X ;  /* 0x0000000000027919 */ /* 0x000e220000002100 */
[----:B------:R-:W1:Y:S01]  /*1340*/  S2UR UR5, SR_CgaCtaId ;  /* 0x00000000000579c3 */ /* 0x000e620000008800 */
[----:B------:R-:W-:Y:S02]  /*1350*/  UMOV UR4, 0x400 ;  /* 0x0000040000047882 */ /* 0x000fe40000000000 */
[----:B------:R-:W-:Y:S02]  /*1360*/  UIADD3 UR6, UPT, UPT, UR4, 0x400, URZ ;  /* 0x0000040004067890 */ /* 0x000fe4000fffe0ff */
[----:B-1----:R-:W-:Y:S02]  /*1370*/  ULEA UR4, UR5, UR4, 0x18 ;  /* 0x0000000405047291 */ /* 0x002fe4000f8ec0ff */
[----:B------:R-:W-:-:S04]  /*1380*/  ULEA UR6, UR5, UR6, 0x18 ;  /* 0x0000000605067291 */ /* 0x000fc8000f8ec0ff */
[C---:B0-----:R-:W-:Y:S02]  /*1390*/  LEA R4, R2.reuse, UR4, 0x2 ;  /* 0x0000000402047c11 */ /* 0x041fe4000f8e10ff */
[----:B------:R-:W-:-:S03]  /*13a0*/  LEA R3, R2, UR6, 0x2 ;  /* 0x0000000602037c11 */ /* 0x000fc6000f8e10ff */
[----:B------:R0:W-:Y:S04]  /*13b0*/  STS [R4], R7 ;  /* 0x0000000704007388 */ /* 0x0001e80000000800 */
[----:B------:R0:W-:Y:S02]  /*13c0*/  STS [R3], R6 ;  /* 0x0000000603007388 */ /* 0x0001e40000000800 */
.L_x_134:
[----:B------:R-:W-:Y:S05]  /*13d0*/  BSYNC.RECONVERGENT B1 ;  /* 0x0000000000017941 */ /* 0x000fea0003800200 */
.L_x_133:
[----:B------:R-:W-:Y:S08]  /*13e0*/  BAR.SYNC.DEFER_BLOCKING 0x0 ;  /* 0x0000000000007b1d */ /* 0x000ff00000010000 */
[----:B------:R-:W1:Y:S01]  /*13f0*/  S2UR UR5, SR_CgaCtaId ;  /* 0x00000000000579c3 */ /* 0x000e620000008800 */
[----:B------:R-:W-:Y:S01]  /*1400*/  UMOV UR4, 0x400 ;  /* 0x0000040000047882 */ /* 0x000fe20000000000 */
[----:B------:R-:W2:Y:S06]  /*1410*/  S2R R8, SR_TID.X ;  /* 0x0000000000087919 */ /* 0x000eac0000002100 */
[----:B------:R-:W-:Y:S01]  /*1420*/  BAR.SYNC.DEFER_BLOCKING 0x0 ;  /* 0x0000000000007b1d */ /* 0x000fe20000010000 */
[----:B-1----:R-:W-:-:S02]  /*1430*/  ULEA UR6, UR5, UR4, 0x18 ;  /* 0x0000000405067291 */ /* 0x002fc4000f8ec0ff */
[----:B------:R-:W-:-:S04]  /*1440*/  UIADD3 UR4, UPT, UPT, UR4, 0x400, URZ ;  /* 0x0000040004047890 */ /* 0x000fc8000fffe0ff */
[----:B------:R-:W-:Y:S01]  /*1450*/  ULEA UR4, UR5, UR4, 0x18 ;  /* 0x0000000405047291 */ /* 0x000fe2000f8ec0ff */
[C---:B--2---:R-:W-:Y:S02]  /*1460*/  ISETP.GT.U32.AND P0, PT, R8.reuse, 0x7f, PT ;  /* 0x0000007f0800780c */ /* 0x044fe40003f04070 */
[C---:B------:R-:W-:Y:S02]  /*1470*/  LEA R2, R8.reuse, UR6, 0x2 ;  /* 0x0000000608027c11 */ /* 0x040fe4000f8e10ff */
[----:B------:R-:W-:-:S09]  /*1480*/  ISETP.GT.U32.AND P1, PT, R8, 0x3f, PT ;  /* 0x0000003f0800780c */ /* 0x000fd20003f24070 */
[----:B0-----:R-:W-:Y:S04]  /*1490*/  @!P0 LDS R3, [R2+0x200] ;  /* 0x0002000002038984 */ /* 0x001fe80000000800 */
[----:B------:R-:W0:Y:S02]  /*14a0*/  @!P0 LDS R4, [R2] ;  /* 0x0000000002048984 */ /* 0x000e240000000800 */
[----:B0-----:R-:W-:Y:S01]  /*14b0*/  @!P0 FADD R5, R3, R4 ;  /* 0x0000000403058221 */ /* 0x001fe20000000000 */
[----:B------:R-:W-:-:S04]  /*14c0*/  LEA R3, R8, UR4, 0x2 ;  /* 0x0000000408037c11 */ /* 0x000fc8000f8e10ff */
        /* <DEDUP_REMOVED lines=82> */
[----:B------:R-:W-:Y:S05]  /*19f0*/  CALL.REL.NOINC `($__internal_5_$__cuda_sm3x_div_rn_noftz_f32_slowpath) ;  /* 0x0000000000687944 */ /* 0x000fea0003c00000 */
[----:B------:R-:W-:-:S07]  /*1a00*/  IMAD.MOV.U32 R4, RZ, RZ, R2 ;  /* 0x000000ffff047224 */ /* 0x000fce00078e0002 */
.L_x_148:
[----:B------:R-:W-:Y:S05]  /*1a10*/  BSYNC.RECONVERGENT B0 ;  /* 0x0000000000007941 */ /* 0x000fea0003800200 */
.L_x_147:
        /* <DEDUP_REMOVED lines=15> */
[----:B------:R-:W-:Y:S05]  /*1b10*/  CALL.REL.NOINC `($__internal_5_$__cuda_sm3x_div_rn_noftz_f32_slowpath) ;  /* 0x0000000000207944 */ /* 0x000fea0003c00000 */
[----:B------:R-:W-:-:S07]  /*1b20*/  IMAD.MOV.U32 R5, RZ, RZ, R2 ;  /* 0x000000ffff057224 */ /* 0x000fce00078e0002 */
.L_x_150:
[----:B------:R-:W-:Y:S05]  /*1b30*/  BSYNC.RECONVERGENT B0 ;  /* 0x0000000000007941 */ /* 0x000fea0003800200 */
.L_x_149:
[----:B------:R-:W0:Y:S01]  /*1b40*/  LDC.64 R2, c[0x0][0x3b0] ;  /* 0x0000ec00ff027b82 */ /* 0x000e220000000a00 */
[----:B------:R-:W-:-:S04]  /*1b50*/  FMUL R5, R5, R5 ;  /* 0x0000000505057220 */ /* 0x000fc80000400000 */
[----:B------:R-:W-:Y:S01]  /*1b60*/  FFMA R5, R4, R4, R5 ;  /* 0x0000000404057223 */ /* 0x000fe20000000005 */
[----:B0-----:R-:W-:-:S05]  /*1b70*/  IMAD.WIDE.U32 R2, R0, 0x4, R2 ;  /* 0x0000000400027825 */ /* 0x001fca00078e0002 */
[----:B------:R-:W-:Y:S01]  /*1b80*/  STG.E desc[UR8][R2.64], R5 ;  /* 0x0000000502007986 */ /* 0x000fe2000c101908 */
[----:B------:R-:W-:Y:S05]  /*1b90*/  EXIT ;  /* 0x000000000000794d */ /* 0x000fea0003800000 */
        .weak           $__internal_5_$__cuda_sm3x_div_rn_noftz_f32_slowpath
        .type           $__internal_5_$__cuda_sm3x_div_rn_noftz_f32_slowpath,@function
        .size           $__internal_5_$__cuda_sm3x_div_rn_noftz_f32_slowpath,(.L_x_235 - $__internal_5_$__cuda_sm3x_div_rn_noftz_f32_slowpath)
$__internal_5_$__cuda_sm3x_div_rn_noftz_f32_slowpath:
[--C-:B------:R-:W-:Y:S01]  /*1ba0*/  SHF.R.U32.HI R7, RZ, 0x17, R3.reuse ;  /* 0x00000017ff077819 */ /* 0x100fe20000011603 */
[----:B------:R-:W-:Y:S01]  /*1bb0*/  BSSY.RECONVERGENT B1, `(.L_x_151) ;  /* 0x0000063000017945 */ /* 0x000fe20003800200 */
[----:B------:R-:W-:Y:S02]  /*1bc0*/  SHF.R.U32.HI R5, RZ, 0x17, R2 ;  /* 0x00000017ff057819 */ /* 0x000fe40000011602 */
[----:B------:R-:W-:Y:S02]  /*1bd0*/  LOP3.LUT R12, R7, 0xff, RZ, 0xc0, !PT ;  /* 0x000000ff070c7812 */ /* 0x000fe400078ec0ff */
[----:B------:R-:W-:Y:S01]  /*1be0*/  LOP3.LUT R10, R5, 0xff, RZ, 0xc0, !PT ;  /* 0x000000ff050a7812 */ /* 0x000fe200078ec0ff */
[----:B------:R-:W-:Y:S02]  /*1bf0*/  IMAD.MOV.U32 R5, RZ, RZ, R3 ;  /* 0x000000ffff057224 */ /* 0x000fe400078e0003 */
[----:B------:R-:W-:Y:S02]  /*1c00*/  VIADD R9, R12, 0xffffffff ;  /* 0xffffffff0c097836 */ /* 0x000fe40000000000 */
[----:B------:R-:W-:-:S03]  /*1c10*/  VIADD R8, R10, 0xffffffff ;  /* 0xffffffff0a087836 */ /* 0x000fc60000000000 */
[----:B------:R-:W-:-:S04]  /*1c20*/  ISETP.GT.U32.AND P0, PT, R9, 0xfd, PT ;  /* 0x000000fd0900780c */ /* 0x000fc80003f04070 */
        /* <DEDUP_REMOVED lines=24> */
[----:B------:R-:W-:Y:S02]  /*1db0*/  @!P1 FFMA R5, R3, 1.84467440737095516160e+19, RZ ;  /* 0x5f80000003059823 */ /* 0x000fe400000000ff */
[----:B------:R-:W-:-:S07]  /*1dc0*/  @!P1 VIADD R7, R7, 0x40 ;  /* 0x0000004007079836 */ /* 0x000fce0000000000 */
.L_x_152:
[----:B------:R-:W-:Y:S01]  /*1dd0*/  LEA R8, R12, 0xc0800000, 0x17 ;  /* 0xc08000000c087811 */ /* 0x000fe200078eb8ff */
[----:B------:R-:W-:Y:S04]  /*1de0*/  BSSY.RECONVERGENT B2, `(.L_x_157) ;  /* 0x0000036000027945 */ /* 0x000fe80003800200 */
[----:B------:R-:W-:Y:S01]  /*1df0*/  IMAD.IADD R8, R5, 0x1, -R8 ;  /* 0x0000000105087824 */ /* 0x000fe200078e0a08 */
[----:B------:R-:W-:-:S03]  /*1e00*/  IADD3 R5, PT, PT, R10, -0x7f, RZ ;  /* 0xffffff810a057810 */ /* 0x000fc60007ffe0ff */
[----:B------:R0:W1:Y:S01]  /*1e10*/  MUFU.RCP R9, R8 ;  /* 0x0000000800097308 */ /* 0x0000620000001000 */
[----:B------:R-:W-:Y:S01]  /*1e20*/  FADD.FTZ R11, -R8, -RZ ;  /* 0x800000ff080b7221 */ /* 0x000fe20000010100 */
[C---:B------:R-:W-:Y:S01]  /*1e30*/  IMAD R2, R5.reuse, -0x800000, R2 ;  /* 0xff80000005027824 */ /* 0x040fe200078e0202 */
        /* <DEDUP_REMOVED lines=23> */
[CCC-:B------:R-:W-:Y:S01]  /*1fb0*/  FFMA.RM R8, R14.reuse, R10.reuse, R9.reuse ;  /* 0x0000000a0e087223 */ /* 0x1c0fe20000004009 */
[C---:B------:R-:W-:Y:S02]  /*1fc0*/  ISETP.NE.AND P2, PT, R11.reuse, RZ, PT ;  /* 0x000000ff0b00720c */ /* 0x040fe40003f45270 */
[----:B------:R-:W-:Y:S02]  /*1fd0*/  ISETP.NE.AND P1, PT, R11, RZ, PT ;  /* 0x000000ff0b00720c */ /* 0x000fe40003f25270 */
[----:B------:R-:W-:Y:S01]  /*1fe0*/  LOP3.LUT R7, R5, 0x7fffff, RZ, 0xc0, !PT ;  /* 0x007fffff05077812 */ /* 0x000fe200078ec0ff */
[----:B------:R-:W-:Y:S01]  /*1ff0*/  FFMA.RP R5, R14, R10, R9 ;  /* 0x0000000a0e057223 */ /* 0x000fe20000008009 */
[C---:B------:R-:W-:Y:S01]  /*2000*/  VIADD R10, R11.reuse, 0x20 ;  /* 0x000000200b0a7836 */ /* 0x040fe20000000000 */
[----:B------:R-:W-:Y:S02]  /*2010*/  IADD3 R9, PT, PT, -R11, RZ, RZ ;  /* 0x000000ff0b097210 */ /* 0x000fe40007ffe1ff */
        /* <DEDUP_REMOVED lines=14> */
.L_x_159:
[----:B------:R-:W-:-:S04]  /*2100*/  LOP3.LUT R2, R2, 0x80000000, RZ, 0xc0, !PT ;  /* 0x8000000002027812 */ /* 0x000fc800078ec0ff */
[----:B------:R-:W-:Y:S01]  /*2110*/  LOP3.LUT R2, R2, 0x7f800000, RZ, 0xfc, !PT ;  /* 0x7f80000002027812 */ /* 0x000fe200078efcff */
[----:B------:R-:W-:Y:S06]  /*2120*/  BRA `(.L_x_160) ;  /* 0x0000000000047947 */ /* 0x000fec0003800000 */
.L_x_158:
[----:B------:R-:W-:-:S07]  /*2130*/  IMAD R2, R8, 0x800000, R2 ;  /* 0x0080000008027824 */ /* 0x000fce00078e0202 */
.L_x_160:
[----:B------:R-:W-:Y:S05]  /*2140*/  BSYNC.RECONVERGENT B2 ;  /* 0x0000000000027941 */ /* 0x000fea0003800200 */
.L_x_157:
[----:B------:R-:W-:Y:S05]  /*2150*/  BRA `(.L_x_161) ;  /* 0x0000000000207947 */ /* 0x000fea0003800000 */
.L_x_156:
[----:B------:R-:W-:-:S04]  /*2160*/  LOP3.LUT R2, R5, 0x80000000, R2, 0x48, !PT ;  /* 0x8000000005027812 */ /* 0x000fc800078e4802 */
[----:B------:R-:W-:Y:S01]  /*2170*/  LOP3.LUT R2, R2, 0x7f800000, RZ, 0xfc, !PT ;  /* 0x7f80000002027812 */ /* 0x000fe200078efcff */
[----:B------:R-:W-:Y:S06]  /*2180*/  BRA `(.L_x_161) ;  /* 0x0000000000147947 */ /* 0x000fec0003800000 */
.L_x_155:
[----:B------:R-:W-:Y:S01]  /*2190*/  LOP3.LUT R2, R5, 0x80000000, R2, 0x48, !PT ;  /* 0x8000000005027812 */ /* 0x000fe200078e4802 */
[----:B------:R-:W-:Y:S06]  /*21a0*/  BRA `(.L_x_161) ;  /* 0x00000000000c7947 */ /* 0x000fec0003800000 */
.L_x_154:
[----:B------:R-:W0:Y:S01]  /*21b0*/  MUFU.RSQ R2, -QNAN ;  /* 0xffc0000000027908 */ /* 0x000e220000001400 */
[----:B------:R-:W-:Y:S05]  /*21c0*/  BRA `(.L_x_161) ;  /* 0x0000000000047947 */ /* 0x000fea0003800000 */
.L_x_153:
[----:B------:R-:W-:-:S07]  /*21d0*/  FADD.FTZ R2, R2, R3 ;  /* 0x0000000302027221 */ /* 0x000fce0000010000 */
.L_x_161:
[----:B------:R-:W-:Y:S05]  /*21e0*/  BSYNC.RECONVERGENT B1 ;  /* 0x0000000000017941 */ /* 0x000fea0003800200 */
.L_x_151:
[----:B------:R-:W-:-:S04]  /*21f0*/  IMAD.MOV.U32 R7, RZ, RZ, 0x0 ;  /* 0x00000000ff077424 */ /* 0x000fc800078e00ff */
[----:B0-----:R-:W-:Y:S05]  /*2200*/  RET.REL.NODEC R6 `(_Z10calculateIPKhjfjPKfS2_S2_Pf) ;  /* 0xffffffdc067c7950 */ /* 0x001fea0003c3ffff */
.L_x_162:
        /* <DEDUP_REMOVED lines=15> */
.L_x_235:


//--------------------- .text._Z15lensesAndPrismsPhjfjPKfS1_S1_S1_jbS1_biS1_bPKh --------------------------
	.section	.text._Z15lensesAndPrismsPhjfjPKfS1_S1_S1_jbS1_biS1_bPKh,"ax",@progbits
	.align	128
        .global         _Z15lensesAndPrismsPhjfjPKfS1_S1_S1_jbS1_biS1_bPKh
        .type           _Z15lensesAndPrismsPhjfjPKfS1_S1_S1_jbS1_biS1_bPKh,@function
        .size           _Z15lensesAndPrismsPhjfjPKfS1_S1_S1_jbS1_biS1_bPKh,(.L_x_237 - _Z15lensesAndPrismsPhjfjPKfS1_S1_S1_jbS1_biS1_bPKh)
        .other          _Z15lensesAndPrismsPhjfjPKfS1_S1_S1_jbS1_biS1_bPKh,@"STO_CUDA_ENTRY STV_DEFAULT"
_Z15lensesAndPrismsPhjfjPKfS1_S1_S1_jbS1_biS1_bPKh:
.text._Z15lensesAndPrismsPhjfjPKfS1_S1_S1_jbS1_biS1_bPKh:
        /* <DEDUP_REMOVED lines=9> */
[----:B------:R-:W0:Y:S01]  /*0090*/  LDCU UR10, c[0x0][0x3b8] ;  /* 0x00007700ff0a77ac */ /* 0x000e220008000800 */
[----:B------:R-:W-:Y:S01]  /*00a0*/  BSSY.RECONVERGENT B0, `(.L_x_163) ;  /* 0x000001a000007945 */ /* 0x000fe20003800200 */
[----:B------:R-:W1:Y:S01]  /*00b0*/  LDCU.64 UR8, c[0x0][0x358] ;  /* 0x00006b00ff0877ac */ /* 0x000e620008000a00 */
[----:B0-----:R-:W-:-:S13]  /*00c0*/  ISETP.GE.U32.AND P0, PT, R7, UR10, PT ;  /* 0x0000000a07007c0c */ /* 0x001fda000bf06070 */
[----:B-1----:R-:W-:Y:S05]  /*00d0*/  @P0 BRA `(.L_x_164) ;  /* 0x0000000000580947 */ /* 0x002fea0003800000 */
[----:B------:R-:W0:Y:S08]  /*00e0*/  LDC.64 R4, c[0x0][0x398] ;  /* 0x0000e600ff047b82 */ /* 0x000e300000000a00 */
[----:B------:R-:W1:Y:S08]  /*00f0*/  LDC.64 R8, c[0x0][0x3a0] ;  /* 0x0000e800ff087b82 */ /* 0x000e700000000a00 */
[----:B------:R-:W2:Y:S01]  /*0100*/  LDC.64 R10, c[0x0][0x3a8] ;  /* 0x0000ea00ff0a7b82 */ /* 0x000ea20000000a00 */
[----:B0-----:R-:W-:-:S06]  /*0110*/  IMAD.WIDE.U32 R4, R7, 0x4, R4 ;  /* 0x0000000407047825 */ /* 0x001fcc00078e0004 */
[----:B------:R0:W3:Y:S01]  /*0120*/  LDG.E R4, desc[UR8][R4.64] ;  /* 0x0000000804047981 */ /* 0x0000e2000c1e1900 */
[----:B-1----:R-:W-:-:S06]  /*0130*/  IMAD.WIDE.U32 R8, R7, 0x4, R8 ;  /* 0x0000000407087825 */ /* 0x002fcc00078e0008 */
[----:B------:R1:W4:Y:S01]  /*0140*/  LDG.E R8, desc[UR8][R8.64] ;  /* 0x0000000808087981 */ /* 0x000322000c1e1900 */
[----:B--2---:R-:W-:-:S06]  /*0150*/  IMAD.WIDE.U32 R10, R7, 0x4, R10 ;  /* 0x00000004070a7825 */ /* 0x004fcc00078e000a */
[----:B------:R-:W2:Y:S01]  /*0160*/  LDG.E R10, desc[UR8][R10.64] ;  /* 0x000000080a0a7981 */ /* 0x000ea2000c1e1900 */
[----:B------:R-:W5:Y:S01]  /*0170*/  S2UR UR7, SR_CgaCtaId ;  /* 0x00000000000779c3 */ /* 0x000f620000008800 */
[----:B------:R-:W-:Y:S02]  /*0180*/  UMOV UR4, 0x400 ;  /* 0x0000040000047882 */ /* 0x000fe40000000000 */
[----:B------:R-:W-:Y:S02]  /*0190*/  UIADD3 UR5, UPT, UPT, UR4, 0x100, URZ ;  /* 0x0000010004057890 */ /* 0x000fe4000fffe0ff */
[----:B------:R-:W-:Y:S02]  /*01a0*/  UIADD3 UR6, UPT, UPT, UR4, 0x200, URZ ;  /* 0x0000020004067890 */ /* 0x000fe4000fffe0ff */
[----:B-----5:R-:W-:Y:S02]  /*01b0*/  ULEA UR4, UR7, UR4, 0x18 ;  /* 0x0000000407047291 */ /* 0x020fe4000f8ec0ff */
[----:B------:R-:W-:-:S02]  /*01c0*/  ULEA UR5, UR7, UR5, 0x18 ;  /* 0x0000000507057291 */ /* 0x000fc4000f8ec0ff */
[----:B------:R-:W-:Y:S02]  /*01d0*/  ULEA UR6, UR7, UR6, 0x18 ;  /* 0x0000000607067291 */ /* 0x000fe4000f8ec0ff */
[C---:B------:R-:W-:Y:S02]  /*01e0*/  LEA R3, R7.reuse, UR4, 0x2 ;  /* 0x0000000407037c11 */ /* 0x040fe4000f8e10ff */
[C---:B0-----:R-:W-:Y:S02]  /*01f0*/  LEA R5, R7.reuse, UR5, 0x2 ;  /* 0x0000000507057c11 */ /* 0x041fe4000f8e10ff */
[----:B-1----:R-:W-:Y:S01]  /*0200*/  LEA R9, R7, UR6, 0x2 ;  /* 0x0000000607097c11 */ /* 0x002fe2000f8e10ff */
[----:B---3--:R0:W-:Y:S04]  /*0210*/  STS [R3], R4 ;  /* 0x0000000403007388 */ /* 0x0081e80000000800 */
[----:B----4-:R0:W-:Y:S04]  /*0220*/  STS [R5], R8 ;  /* 0x0000000805007388 */ /* 0x0101e80000000800 */
[----:B--2---:R0:W-:Y:S02]  /*0230*/  STS [R9], R10 ;  /* 0x0000000a09007388 */ /* 0x0041e40000000800 */
.L_x_164:
[----:B------:R-:W-:Y:S05]  /*0240*/  BSYNC.RECONVERGENT B0 ;  /* 0x0000000000007941 */ /* 0x000fea0003800200 */
.L_x_163:
[----:B------:R-:W1:Y:S01]  /*0250*/  LDCU.64 UR4, c[0x0][0x388] ;  /* 0x00007100ff0477ac */ /* 0x000e620008000a00 */
[----:B0-----:R-:W-:Y:S01]  /*0260*/  CS2R R10, SRZ ;  /* 0x00000000000a7805 */ /* 0x001fe2000001ff00 */
[----:B------:R-:W-:Y:S02]  /*0270*/  UISETP.NE.AND UP0, UPT, UR10, URZ, UPT ;  /* 0x000000ff0a00728c */ /* 0x000fe4000bf05270 */
[----:B-1----:R-:W-:Y:S02]  /*0280*/  UIADD3 UR6, UPT, UPT, UR4, -0x1, URZ ;  /* 0xffffffff04067890 */ /* 0x002fe4000fffe0ff */
[----:B------:R-:W-:-:S04]  /*0290*/  USHF.R.S32.HI UR4, URZ, 0x1, UR4 ;  /* 0x00000001ff047899 */ /* 0x000fc80008011404 */
[----:B------:R-:W-:-:S04]  /*02a0*/  LOP3.LUT R3, R2, UR6, RZ, 0xc0, !PT ;  /* 0x0000000602037c12 */ /* 0x000fc8000f8ec0ff */
[----:B------:R-:W-:Y:S02]  /*02b0*/  IADD3 R0, PT, PT, R2, -R3, RZ ;  /* 0x8000000302007210 */ /* 0x000fe40007ffe0ff */
        /* <DEDUP_REMOVED lines=8> */
[----:B------:R-:W-:Y:S01]  /*0340*/  HFMA2 R12, -RZ, RZ, 0, 0 ;  /* 0x00000000ff0c7431 */ /* 0x000fe200000001ff */
[----:B------:R-:W-:-:S07]  /*0350*/  CS2R R10, SRZ ;  /* 0x00000000000a7805 */ /* 0x000fce000001ff00 */
.L_x_172:
[----:B------:R-:W0:Y:S01]  /*0360*/  S2R R15, SR_CgaCtaId ;  /* 0x00000000000f7919 */ /* 0x000e220000008800 */
[----:B------:R-:W-:Y:S01]  /*0370*/  MOV R0, 0x400 ;  /* 0x0000040000007802 */ /* 0x000fe20000000f00 */
[----:B------:R-:W1:Y:S03]  /*0380*/  LDC.64 R8, c[0x0][0x3b0] ;  /* 0x0000ec00ff087b82 */ /* 0x000e660000000a00 */
[C---:B------:R-:W-:Y:S02]  /*0390*/  IADD3 R4, PT, PT, R0.reuse, 0x100, RZ ;  /* 0x0000010000047810 */ /* 0x040fe40007ffe0ff */
[----:B------:R-:W-:Y:S01]  /*03a0*/  IADD3 R6, PT, PT, R0, 0x200, RZ ;  /* 0x0000020000067810 */ /* 0x000fe20007ffe0ff */
[----:B-1----:R-:W-:-:S05]  /*03b0*/  IMAD.WIDE.U32 R8, R12, 0x4, R8 ;  /* 0x000000040c087825 */ /* 0x002fca00078e0008 */
[----:B------:R1:W5:Y:S01]  /*03c0*/  LDG.E R13, desc[UR8][R8.64] ;  /* 0x00000008080d7981 */ /* 0x000362000c1e1900 */
[C---:B0-----:R-:W-:Y:S01]  /*03d0*/  LEA R19, R15.reuse, R4, 0x18 ;  /* 0x000000040f137211 */ /* 0x041fe200078ec0ff */
[----:B------:R-:W-:Y:S01]  /*03e0*/  UMOV UR4, 0x54442d18 ;  /* 0x54442d1800047882 */ /* 0x000fe20000000000 */
[C---:B------:R-:W-:Y:S01]  /*03f0*/  LEA R17, R15.reuse, R0, 0x18 ;  /* 0x000000000f117211 */ /* 0x040fe200078ec0ff */
[----:B------:R-:W-:Y:S01]  /*0400*/  UMOV UR5, 0x400921fb ;  /* 0x400921fb00057882 */ /* 0x000fe20000000000 */
[C---:B------:R-:W-:Y:S01]  /*0410*/  LEA R4, R12.reuse, R19, 0x2 ;  /* 0x000000130c047211 */ /* 0x040fe200078e10ff */
[----:B------:R-:W-:Y:S01]  /*0420*/  BSSY.RECONVERGENT B0, `(.L_x_166) ;  /* 0x0000051000007945 */ /* 0x000fe20003800200 */
[C---:B------:R-:W-:Y:S02]  /*0430*/  LEA R0, R12.reuse, R17, 0x2 ;  /* 0x000000110c007211 */ /* 0x040fe400078e10ff */
[----:B------:R-:W-:Y:S01]  /*0440*/  LEA R15, R15, R6, 0x18 ;  /* 0x000000060f0f7211 */ /* 0x000fe200078ec0ff */
[----:B-1----:R-:W-:Y:S01]  /*0450*/  FMUL R8, R5, R5 ;  /* 0x0000000505087220 */ /* 0x002fe20000400000 */
[----:B------:R-:W0:Y:S02]  /*0460*/  LDS R4, [R4] ;  /* 0x0000000004047984 */ /* 0x000e240000000800 */
[----:B------:R-:W-:Y:S01]  /*0470*/  LEA R6, R12, R15, 0x2 ;  /* 0x0000000f0c067211 */ /* 0x000fe200078e10ff */
[----:B------:R-:W-:Y:S01]  /*0480*/  FFMA R9, R3, R3, R8 ;  /* 0x0000000303097223 */ /* 0x000fe20000000008 */
[----:B------:R-:W1:Y:S04]  /*0490*/  LDS R0, [R0] ;  /* 0x0000000000007984 */ /* 0x000e680000000800 */
[----:B------:R-:W2:Y:S01]  /*04a0*/  LDS R6, [R6] ;  /* 0x0000000006067984 */ /* 0x000ea20000000800 */
[----:B0-----:R-:W-:-:S04]  /*04b0*/  FMUL R14, R5, R4 ;  /* 0x00000004050e7220 */ /* 0x001fc80000400000 */
[----:B-1----:R-:W-:-:S04]  /*04c0*/  FFMA R14, R3, R0, R14 ;  /* 0x00000000030e7223 */ /* 0x002fc8000000000e */
[----:B------:R-:W-:-:S04]  /*04d0*/  FADD R15, R14, R14 ;  /* 0x0000000e0e0f7221 */ /* 0x000fc80000000000 */
[----:B--2---:R-:W-:-:S04]  /*04e0*/  FFMA R14, R6, R9, R15 ;  /* 0x00000009060e7223 */ /* 0x004fc8000000000f */
[----:B------:R-:W0:Y:S02]  /*04f0*/  F2F.F64.F32 R8, R14 ;  /* 0x0000000e00087310 */ /* 0x000e240000201800 */
[----:B0-----:R-:W-:-:S06]  /*0500*/  DMUL R8, R8, UR4 ;  /* 0x0000000408087c28 */ /* 0x001fcc0008000000 */
        /* <DEDUP_REMOVED lines=8> */
[----:B------:R-:W-:-:S05]  /*0590*/  FFMA R18, R18, -5.3903029534742383927e-15, R17 ;  /* 0xa7c234c512127823 */ /* 0x000fca0000000011 */
[----:B------:R-:W-:Y:S01]  /*05a0*/  MOV R4, R18 ;  /* 0x0000001200047202 */ /* 0x000fe20000000f00 */
[----:B------:R-:W-:Y:S06]  /*05b0*/  @!P0 BRA `(.L_x_167) ;  /* 0x0000000000dc8947 */ /* 0x000fec0003800000 */
[----:B------:R-:W-:-:S13]  /*05c0*/  FSETP.NEU.AND P0, PT, |R15|, +INF , PT ;  /* 0x7f8000000f00780b */ /* 0x000fda0003f0d200 */
[----:B------:R-:W-:Y:S01]  /*05d0*/  @!P0 FMUL R4, RZ, R15 ;  /* 0x0000000fff048220 */ /* 0x000fe20000400000 */
[----:B------:R-:W-:Y:S01]  /*05e0*/  @!P0 MOV R0, RZ ;  /* 0x000000ff00008202 */ /* 0x000fe20000000f00 */
[----:B------:R-:W-:Y:S06]  /*05f0*/  @!P0 BRA `(.L_x_167) ;  /* 0x0000000000cc8947 */ /* 0x000fec0003800000 */
[----:B------:R-:W-:Y:S01]  /*0600*/  SHF.L.U32 R4, R15, 0x8, RZ ;  /* 0x000000080f047819 */ /* 0x000fe200000006ff */
[----:B------:R-:W0:Y:S01]  /*0610*/  LDCU.64 UR6, c[0x4][0x8] ;  /* 0x01000100ff0677ac */ /* 0x000e220008000a00 */
[----:B------:R-:W-:Y:S02]  /*0620*/  MOV R14, RZ ;  /* 0x000000ff000e7202 */ /* 0x000fe40000000f00 */
[----:B------:R-:W-:Y:S01]  /*0630*/  MOV R0, R1 ;  /* 0x0000000100007202 */ /* 0x000fe20000000f00 */
[----:B------:R-:W-:Y:S01]  /*0640*/  UMOV UR5, URZ ;  /* 0x000000ff00057c82 */ /* 0x000fe20008000000 */
[----:B------:R-:W-:Y:S01]  /*0650*/  LOP3.LUT R23, R4, 0x80000000, RZ, 0xfc, !PT ;  /* 0x8000000004177812 */ /* 0x000fe200078efcff */
[----:B------:R-:W-:-:S06]  /*0660*/  UMOV UR4, URZ ;  /* 0x000000ff00047c82 */ /* 0x000fcc0008000000 */
.L_x_168:
        /* <DEDUP_REMOVED lines=35> */
[C---:B------:R-:W-:Y:S02]  /*08a0*/  LEA.HI R0, R4.reuse, R21, RZ, 0x1 ;  /* 0x0000001504007211 */ /* 0x040fe400078f08ff */
[----:B------:R-:W-:Y:S02]  /*08b0*/  LOP3.LUT R6, R4, R15, RZ, 0x3c, !PT ;  /* 0x0000000f04067212 */ /* 0x000fe400078e3cff */
[----:B------:R-:W1:Y:S01]  /*08c0*/  I2F.F64.S64 R8, R8 ;  /* 0x0000000800087312 */ /* 0x000e620000301c00 */
[----:B------:R-:W-:-:S02]  /*08d0*/  IADD3 R4, PT, PT, -R0, RZ, RZ ;  /* 0x000000ff00047210 */ /* 0x000fc40007ffe1ff */
[----:B------:R-:W-:Y:S02]  /*08e0*/  ISETP.GE.AND P1, PT, R6, RZ, PT ;  /* 0x000000ff0600720c */ /* 0x000fe40003f26270 */
[----:B------:R-:W-:Y:S01]  /*08f0*/  @!P0 MOV R0, R4 ;  /* 0x0000000400008202 */ /* 0x000fe20000000f00 */
[----:B-1----:R-:W-:-:S10]  /*0900*/  DMUL R16, R8, UR4 ;  /* 0x0000000408107c28 */ /* 0x002fd40008000000 */
[----:B------:R-:W1:Y:S02]  /*0910*/  F2F.F32.F64 R16, R16 ;  /* 0x0000001000107310 */ /* 0x000e640000301000 */
[----:B01----:R-:W-:-:S07]  /*0920*/  FSEL R4, -R16, R16, !P1 ;  /* 0x0000001010047208 */ /* 0x003fce0004800100 */
.L_x_167:
[----:B------:R-:W-:Y:S05]  /*0930*/  BSYNC.RECONVERGENT B0 ;  /* 0x0000000000007941 */ /* 0x000fea0003800200 */
.L_x_166:
[----:B------:R-:W-:Y:S02]  /*0940*/  HFMA2 R20, -RZ, RZ, 0.487060546875, -0.0625 ;  /* 0x37cbac00ff147431 */ /* 0x000fe400000001ff */
[----:B------:R-:W-:Y:S01]  /*0950*/  FMUL R9, R4, R4 ;  /* 0x0000000404097220 */ /* 0x000fe20000400000 */
[----:B------:R-:W-:Y:S01]  /*0960*/  LOP3.LUT R8, R0, 0x1, RZ, 0xc0, !PT ;  /* 0x0000000100087812 */ /* 0x000fe200078ec0ff */
[----:B------:R-:W-:Y:S01]  /*0970*/  HFMA2 R14, -RZ, RZ, 1.541015625, -0.052001953125 ;  /* 0x3e2aaaa8ff0e7431 */ /* 0x000fe200000001ff */
[----:B------:R-:W-:Y:S01]  /*0980*/  MOV R21, 0x3c0885e4 ;  /* 0x3c0885e400157802 */ /* 0x000fe20000000f00 */
[----:B------:R-:W-:Y:S01]  /*0990*/  BSSY.RECONVERGENT B0, `(.L_x_169) ;  /* 0x0000044000007945 */ /* 0x000fe20003800200 */
[----:B------:R-:W-:Y:S02]  /*09a0*/  ISETP.NE.U32.AND P0, PT, R8, 0x1, PT ;  /* 0x000000010800780c */ /* 0x000fe40003f05070 */
[----:B------:R-:W-:Y:S01]  /*09b0*/  IADD3 R0, PT, PT, R0, 0x1, RZ ;  /* 0x0000000100007810 */ /* 0x000fe20007ffe0ff */
[----:B------:R-:W-:Y:S01]  /*09c0*/  FFMA R6, R9, R20, -0.0013887860113754868507 ;  /* 0xbab607ed09067423 */ /* 0x000fe20000000014 */
[----:B------:R-:W-:-:S02]  /*09d0*/  FSEL R8, R21, 0.041666727513074874878, !P0 ;  /* 0x3d2aaabb15087808 */ /* 0x000fc40004000000 */
[----:B------:R-:W-:Y:S02]  /*09e0*/  LOP3.LUT P1, RZ, R0, 0x2, RZ, 0xc0, !PT ;  /* 0x0000000200ff7812 */ /* 0x000fe4000782c0ff */
[----:B------:R-:W-:Y:S02]  /*09f0*/  FSEL R6, R6, -0.00019574658654164522886, P0 ;  /* 0xb94d415306067808 */ /* 0x000fe40000000000 */
[----:B------:R-:W-:Y:S02]  /*0a00*/  FSEL R0, R4, 1, !P0 ;  /* 0x3f80000004007808 */ /* 0x000fe40004000000 */
[----:B------:R-:W-:Y:S01]  /*0a10*/  FSEL R23, -R14, -0.4999999701976776123, !P0 ;  /* 0xbeffffff0e177808 */ /* 0x000fe20004000100 */
[----:B------:R-:W-:Y:S01]  /*0a20*/  FFMA R6, R9, R6, R8 ;  /* 0x0000000609067223 */ /* 0x000fe20000000008 */
[----:B------:R-:W-:Y:S01]  /*0a30*/  FSETP.GE.AND P0, PT, |R15|, 105615, PT ;  /* 0x47ce47800f00780b */ /* 0x000fe20003f06200 */
[C---:B------:R-:W-:Y:S02]  /*0a40*/  FFMA R17, R9.reuse, R0, RZ ;  /* 0x0000000009117223 */ /* 0x040fe400000000ff */
[----:B------:R-:W-:-:S04]  /*0a50*/  FFMA R6, R9, R6, R23 ;  /* 0x0000000609067223 */ /* 0x000fc80000000017 */
[----:B------:R-:W-:-:S04]  /*0a60*/  FFMA R0, R17, R6, R0 ;  /* 0x0000000611007223 */ /* 0x000fc80000000000 */
[----:B------:R-:W-:-:S04]  /*0a70*/  @P1 FADD R0, RZ, -R0 ;  /* 0x80000000ff001221 */ /* 0x000fc80000000000 */
[----:B-----5:R-:W-:Y:S01]  /*0a80*/  FFMA R10, R13, R0, R10 ;  /* 0x000000000d0a7223 */ /* 0x020fe2000000000a */
        /* <DEDUP_REMOVED lines=11> */
.L_x_171:
        /* <DEDUP_REMOVED lines=19> */
[----:B-1----:R-:W3:Y:S01]  /*0c70*/  @P0 LDL R6, [R17+0x10] ;  /* 0x0000100011060983 */ /* 0x002ee20000100800 */
[----:B------:R-:W-:Y:S01]  /*0c80*/  LOP3.LUT R8, R8, 0x1f, RZ, 0xc0, !PT ;  /* 0x0000001f08087812 */ /* 0x000fe200078ec0ff */
[----:B------:R-:W-:Y:S01]  /*0c90*/  UMOV UR4, 0x54442d19 ;  /* 0x54442d1900047882 */ /* 0x000fe20000000000 */
[----:B------:R-:W-:Y:S01]  /*0ca0*/  UMOV UR5, 0x3bf921fb ;  /* 0x3bf921fb00057882 */ /* 0x000fe20000000000 */
[----:B------:R-:W-:-:S02]  /*0cb0*/  ISETP.GE.AND P1, PT, R15, RZ, PT ;  /* 0x000000ff0f00720c */ /* 0x000fc40003f26270 */
[-C--:B--2---:R-:W-:Y:S02]  /*0cc0*/  @P0 SHF.L.W.U32.HI R4, R9, R8.reuse, R4 ;  /* 0x0000000809040219 */ /* 0x084fe40000010e04 */
[----:B---3--:R-:W-:Y:S02]  /*0cd0*/  @P0 SHF.L.W.U32.HI R9, R6, R8, R9 ;  /* 0x0000000806090219 */ /* 0x008fe40000010e09 */
[--C-:B------:R-:W-:Y:S02]  /*0ce0*/  SHF.R.U32.HI R19, RZ, 0x1e, R4.reuse ;  /* 0x0000001eff137819 */ /* 0x100fe40000011604 */
[C---:B------:R-:W-:Y:S02]  /*0cf0*/  SHF.L.W.U32.HI R6, R9.reuse, 0x2, R4 ;  /* 0x0000000209067819 */ /* 0x040fe40000010e04 */
[----:B------:R-:W-:Y:S02]  /*0d00*/  SHF.L.U32 R9, R9, 0x2, RZ ;  /* 0x0000000209097819 */ /* 0x000fe400000006ff */
[----:B------:R-:W-:-:S02]  /*0d10*/  SHF.R.S32.HI R16, RZ, 0x1f, R6 ;  /* 0x0000001fff107819 */ /* 0x000fc40000011406 */
[----:B------:R-:W-:Y:S02]  /*0d20*/  LOP3.LUT R15, R6, R15, RZ, 0x3c, !PT ;  /* 0x0000000f060f7212 */ /* 0x000fe400078e3cff */
[C---:B------:R-:W-:Y:S02]  /*0d30*/  LOP3.LUT R8, R16.reuse, R9, RZ, 0x3c, !PT ;  /* 0x0000000910087212 */ /* 0x040fe400078e3cff */
[----:B------:R-:W-:Y:S02]  /*0d40*/  LOP3.LUT R9, R16, R6, RZ, 0x3c, !PT ;  /* 0x0000000610097212 */ /* 0x000fe400078e3cff */
[----:B------:R-:W-:Y:S02]  /*0d50*/  LEA.HI R19, R6, R19, RZ, 0x1 ;  /* 0x0000001306137211 */ /* 0x000fe400078f08ff */
[----:B------:R-:W-:Y:S02]  /*0d60*/  ISETP.GE.AND P0, PT, R15, RZ, PT ;  /* 0x000000ff0f00720c */ /* 0x000fe40003f06270 */
[----:B------:R-:W1:Y:S01]  /*0d70*/  I2F.F64.S64 R8, R8 ;  /* 0x0000000800087312 */ /* 0x000e620000301c00 */
[----:B0-----:R-:W-:-:S04]  /*0d80*/  IADD3 R0, PT, PT, -R19, RZ, RZ ;  /* 0x000000ff13007210 */ /* 0x001fc80007ffe1ff */
[----:B------:R-:W-:Y:S01]  /*0d90*/  @!P1 MOV R19, R0 ;  /* 0x0000000000139202 */ /* 0x000fe20000000f00 */
[----:B-1----:R-:W-:-:S10]  /*0da0*/  DMUL R16, R8, UR4 ;  /* 0x0000000408107c28 */ /* 0x002fd40008000000 */
[----:B------:R-:W0:Y:S02]  /*0db0*/  F2F.F32.F64 R16, R16 ;  /* 0x0000001000107310 */ /* 0x000e240000301000 */
[----:B0-----:R-:W-:-:S07]  /*0dc0*/  FSEL R18, -R16, R16, !P0 ;  /* 0x0000001010127208 */ /* 0x001fce0004000100 */
.L_x_170:
[----:B------:R-:W-:Y:S05]  /*0dd0*/  BSYNC.RECONVERGENT B0 ;  /* 0x0000000000007941 */ /* 0x000fea0003800200 */
.L_x_169:
        /* <DEDUP_REMOVED lines=10> */
[C---:B------:R-:W-:Y:S01]  /*0e80*/  FFMA R20, R9.reuse, R20, R0 ;  /* 0x0000001409147223 */ /* 0x040fe20000000000 */
        /* <DEDUP_REMOVED lines=8> */
.L_x_165:
        /* <DEDUP_REMOVED lines=13> */
[----:B------:R-:W-:Y:S05]  /*0fe0*/  CALL.REL.NOINC `($__internal_7_$__cuda_sm3x_div_rn_noftz_f32_slowpath) ;  /* 0x0000003c00207944 */ /* 0x000fea0003c00000 */
[----:B------:R-:W-:-:S07]  /*0ff0*/  MOV R4, R0 ;  /* 0x0000000000047202 */ /* 0x000fce0000000f00 */
.L_x_174:
[----:B------:R-:W-:Y:S05]  /*1000*/  BSYNC.RECONVERGENT B0 ;  /* 0x0000000000007941 */ /* 0x000fea0003800200 */
.L_x_173:
[----:B------:R-:W-:Y:S02]  /*1010*/  HFMA2 R13, -RZ, RZ, 0.89990234375, 10328 ;  /* 0x3b33710bff0d7431 */ /* 0x000fe400000001ff */
[----:B------:R-:W-:Y:S01]  /*1020*/  FMUL R0, R4, R4 ;  /* 0x0000000404007220 */ /* 0x000fe20000400000 */
[----:B------:R-:W-:Y:S01]  /*1030*/  MOV R6, 0x3f6ee581 ;  /* 0x3f6ee58100067802 */ /* 0x000fe20000000f00 */
[----:B------:R-:W0:Y:S01]  /*1040*/  LDCU.U8 UR4, c[0x0][0x3bc] ;  /* 0x00007780ff0477ac */ /* 0x000e220008000000 */
[C---:B------:R-:W-:Y:S02]  /*1050*/  ISETP.GE.AND P0, PT, R10.reuse, RZ, PT ;  /* 0x000000ff0a00720c */ /* 0x040fe40003f06270 */
[----:B------:R-:W-:Y:S01]  /*1060*/  FSETP.NEU.AND P3, PT, |R10|, |R11|, PT ;  /* 0x4000000b0a00720b */ /* 0x000fe20003f6d200 */
[----:B------:R-:W-:Y:S01]  /*1070*/  FADD R10, |R11|, |R10| ;  /* 0x4000000a0b0a7221 */ /* 0x000fe20000000200 */
[----:B------:R-:W-:Y:S01]  /*1080*/  FSETP.NEU.AND P1, PT, R9, RZ, PT ;  /* 0x000000ff0900720b */ /* 0x000fe20003f2d000 */
[----:B------:R-:W-:Y:S01]  /*1090*/  UMOV UR6, 0x54442d18 ;  /* 0x54442d1800067882 */ /* 0x000fe20000000000 */
[----:B------:R-:W-:Y:S01]  /*10a0*/  FFMA R13, R0, R13, -0.015681877732276916504 ;  /* 0xbc807748000d7423 */ /* 0x000fe2000000000d */
[----:B------:R-:W-:-:S03]  /*10b0*/  MOV R9, 0x401921fb ;  /* 0x401921fb00097802 */ /* 0x000fc60000000f00 */
        /* <DEDUP_REMOVED lines=8> */
[----:B------:R-:W-:-:S04]  /*1140*/  FMUL R13, R0, R13 ;  /* 0x0000000d000d7220 */ /* 0x000fc80000400000 */
[----:B------:R-:W-:Y:S01]  /*1150*/  FFMA R13, R13, R4, R4 ;  /* 0x000000040d0d7223 */ /* 0x000fe20000000004 */
[----:B------:R-:W-:-:S03]  /*1160*/  FSEL R4, R6, 1.8663789033889770508, P2 ;  /* 0x3feee58106047808 */ /* 0x000fc60001000000 */
[----:B------:R-:W-:-:S05]  /*1170*/  FFMA R0, R6, 1.6832555532455444336, -R13 ;  /* 0x3fd774eb06007823 */ /* 0x000fca000000080d */
[-C--:B------:R-:W-:Y:S02]  /*1180*/  FSEL R0, R0, R13.reuse, P2 ;  /* 0x0000000d00007208 */ /* 0x080fe40001000000 */
[----:B------:R-:W-:-:S05]  /*1190*/  FSEL R13, R13, -R13, P2 ;  /* 0x8000000d0d0d7208 */ /* 0x000fca0001000000 */
[----:B------:R-:W-:Y:S01]  /*11a0*/  @!P0 FFMA R0, R4, 1.6832555532455444336, R13 ;  /* 0x3fd774eb04008823 */ /* 0x000fe2000000000d */
[----:B------:R-:W-:-:S05]  /*11b0*/  HFMA2 R4, -RZ, RZ, 2.04296875, -15.78125 ;  /* 0x4016cbe4ff047431 */ /* 0x000fca00000001ff */
[----:B------:R-:W-:Y:S02]  /*11c0*/  @!P3 FSEL R0, R4, 0.78539818525314331055, !P0 ;  /* 0x3f490fdb0400b808 */ /* 0x000fe40004000000 */
[----:B------:R-:W-:Y:S02]  /*11d0*/  @!P1 FSEL R0, RZ, 3.1415927410125732422, P0 ;  /* 0x40490fdbff009808 */ /* 0x000fe40000000000 */
[----:B------:R-:W-:Y:S02]  /*11e0*/  FSETP.NAN.AND P0, PT, R10, R10, PT ;  /* 0x0000000a0a00720b */ /* 0x000fe40003f08000 */
[----:B------:R-:W-:-:S04]  /*11f0*/  LOP3.LUT R11, R0, 0x80000000, R11, 0xb8, !PT ;  /* 0x80000000000b7812 */ /* 0x000fc800078eb80b */
[----:B------:R-:W-:Y:S01]  /*1200*/  FSEL R0, R10, R11, P0 ;  /* 0x0000000b0a007208 */ /* 0x000fe20000000000 */
[----:B------:R-:W-:Y:S06]  /*1210*/  BRA.U !UP0, `(.L_x_175) ;  /* 0x0000000108947547 */ /* 0x000fec000b800000 */
[----:B------:R-:W0:Y:S02]  /*1220*/  LDC.64 R12, c[0x0][0x3c0] ;  /* 0x0000f000ff0c7b82 */ /* 0x000e240000000a00 */
[----:B0-----:R-:W-:-:S06]  /*1230*/  IMAD.WIDE R12, R2, 0x4, R12 ;  /* 0x00000004020c7825 */ /* 0x001fcc00078e020c */
[----:B------:R-:W2:Y:S01]  /*1240*/  LDG.E R13, desc[UR8][R12.64] ;  /* 0x000000080c0d7981 */ /* 0x000ea2000c1e1900 */
[----:B------:R-:W0:Y:S01]  /*1250*/  MUFU.RCP64H R15, 6.283184051513671875 ;  /* 0x401921fb000f7908 */ /* 0x000e220000001800 */
[----:B------:R-:W-:Y:S01]  /*1260*/  MOV R10, 0x54442d18 ;  /* 0x54442d18000a7802 */ /* 0x000fe20000000f00 */
[----:B------:R-:W-:Y:S01]  /*1270*/  UMOV UR4, 0x54442d18 ;  /* 0x54442d1800047882 */ /* 0x000fe20000000000 */
[----:B------:R-:W-:Y:S01]  /*1280*/  MOV R11, 0x401921fb ;  /* 0x401921fb000b7802 */ /* 0x000fe20000000f00 */
[----:B------:R-:W-:Y:S01]  /*1290*/  UMOV UR5, 0x400921fb ;  /* 0x400921fb00057882 */ /* 0x000fe20000000000 */
[----:B------:R-:W-:Y:S01]  /*12a0*/  MOV R14, 0x1 ;  /* 0x00000001000e7802 */ /* 0x000fe20000000f00 */
[----:B------:R-:W-:Y:S05]  /*12b0*/  BSSY.RECONVERGENT B0, `(.L_x_176) ;  /* 0x0000016000007945 */ /* 0x000fea0003800200 */
        /* <DEDUP_REMOVED lines=18> */
[----:B------:R-:W-:Y:S05]  /*13e0*/  CALL.REL.NOINC `($__internal_6_$__cuda_sm20_div_rn_f64_full) ;  /* 0x0000003000ac7944 */ /* 0x000fea0003c00000 */
[----:B------:R-:W-:Y:S02]  /*13f0*/  MOV R10, R4 ;  /* 0x00000004000a7202 */ /* 0x000fe40000000f00 */
[----:B------:R-:W-:-:S07]  /*1400*/  MOV R11, R19 ;  /* 0x00000013000b7202 */ /* 0x000fce0000000f00 */
.L_x_177:
[----:B------:R-:W-:Y:S05]  /*1410*/  BSYNC.RECONVERGENT B0 ;  /* 0x0000000000007941 */ /* 0x000fea0003800200 */
.L_x_176:
[----:B------:R-:W0:Y:S01]  /*1420*/  FRND.F64.FLOOR R10, R10 ;  /* 0x0000000a000a7313 */ /* 0x000e220000305800 */
[----:B------:R-:W-:Y:S01]  /*1430*/  UMOV UR4, 0x54442d18 ;  /* 0x54442d1800047882 */ /* 0x000fe20000000000 */
[----:B------:R-:W-:Y:S02]  /*1440*/  UMOV UR5, 0x401921fb ;  /* 0x401921fb00057882 */ /* 0x000fe40000000000 */
[----:B0-----:R-:W-:-:S06]  /*1450*/  DFMA R14, R10, -UR4, R14 ;  /* 0x800000040a0e7c2b */ /* 0x001fcc000800000e */
[----:B------:R0:W1:Y:S05]  /*1460*/  F2F.F32.F64 R0, R14 ;  /* 0x0000000e00007310 */ /* 0x00006a0000301000 */
.L_x_175:
        /* <DEDUP_REMOVED lines=17> */
.L_x_180:
[----:B------:R-:W-:Y:S05]  /*1580*/  BSYNC.RECONVERGENT B0 ;  /* 0x0000000000007941 */ /* 0x000fea0003800200 */
.L_x_179:
        /* <DEDUP_REMOVED lines=9> */
.L_x_181:
        /* <DEDUP_REMOVED lines=36> */
[C---:B------:R-:W-:Y:S01]  /*1860*/  FFMA R12, R3.reuse, R12, RZ ;  /* 0x0000000c030c7223 */ /* 0x040fe200000000ff */
[C---:B------:R-:W-:Y:S01]  /*1870*/  FMUL R16, R3.reuse, R16 ;  /* 0x0000001003107220 */ /* 0x040fe20000400000 */
[----:B------:R-:W-:Y:S01]  /*1880*/  FMUL R18, R3, R18 ;  /* 0x0000001203127220 */ /* 0x000fe20000400000 */
[C---:B------:R-:W-:Y:S01]  /*1890*/  FMUL R6, R5.reuse, R6 ;  /* 0x0000000605067220 */ /* 0x040fe20000400000 */
[----:B------:R-:W-:Y:S01]  /*18a0*/  FFMA R7, R5, R4, R12 ;  /* 0x0000000405077223 */ /* 0x000fe2000000000c */
[C---:B------:R-:W-:Y:S01]  /*18b0*/  FMUL R4, R3.reuse, R17 ;  /* 0x0000001103047220 */ /* 0x040fe20000400000 */
[C---:B------:R-:W-:Y:S01]  /*18c0*/  FMUL R16, R3.reuse, R16 ;  /* 0x0000001003107220 */ /* 0x040fe20000400000 */
        /* <DEDUP_REMOVED lines=11> */
[C---:B--2---:R-:W-:Y:S01]  /*1980*/  FMUL R8, R3.reuse, R8 ;  /* 0x0000000803087220 */ /* 0x044fe20000400000 */
[----:B------:R-:W-:Y:S01]  /*1990*/  FMUL R6, R3, R6 ;  /* 0x0000000603067220 */ /* 0x000fe20000400000 */
[----:B------:R-:W-:Y:S01]  /*19a0*/  FMUL R16, R5, R16 ;  /* 0x0000001005107220 */ /* 0x000fe20000400000 */
[C---:B------:R-:W-:Y:S01]  /*19b0*/  FMUL R17, R3.reuse, R4 ;  /* 0x0000000403117220 */ /* 0x040fe20000400000 */
[C---:B------:R-:W-:Y:S01]  /*19c0*/  FMUL R18, R3.reuse, R18 ;  /* 0x0000001203127220 */ /* 0x040fe20000400000 */
[C---:B------:R-:W-:Y:S01]  /*19d0*/  FMUL R6, R3.reuse, R6 ;  /* 0x0000000603067220 */ /* 0x040fe20000400000 */
[----:B------:R-:W-:Y:S01]  /*19e0*/  FMUL R8, R3, R8 ;  /* 0x0000000803087220 */ /* 0x000fe20000400000 */
[-C--:B------:R-:W-:Y:S01]  /*19f0*/  FFMA R7, R16, R0.reuse, R7 ;  /* 0x0000000010077223 */ /* 0x080fe20000000007 */
[----:B------:R-:W-:Y:S01]  /*1a00*/  FMUL R4, R17, R0 ;  /* 0x0000000011047220 */ /* 0x000fe20000400000 */
[----:B------:R-:W-:Y:S01]  /*1a10*/  FMUL R18, R5, R18 ;  /* 0x0000001205127220 */ /* 0x000fe20000400000 */
[C---:B------:R-:W-:Y:S01]  /*1a20*/  FMUL R6, R3.reuse, R6 ;  /* 0x0000000603067220 */ /* 0x040fe20000400000 */
[----:B------:R-:W-:Y:S01]  /*1a30*/  FMUL R8, R3, R8 ;  /* 0x0000000803087220 */ /* 0x000fe20000400000 */
[----:B------:R-:W-:Y:S01]  /*1a40*/  FFMA R4, R4, R0, R7 ;  /* 0x0000000004047223 */ /* 0x000fe20000000007 */
[C---:B------:R-:W-:Y:S01]  /*1a50*/  FMUL R18, R5.reuse, R18 ;  /* 0x0000001205127220 */ /* 0x040fe20000400000 */
[----:B------:R-:W-:Y:S01]  /*1a60*/  FMUL R6, R5, R6 ;  /* 0x0000000605067220 */ /* 0x000fe20000400000 */
[C---:B------:R-:W-:Y:S01]  /*1a70*/  FMUL R8, R3.reuse, R8 ;  /* 0x0000000803087220 */ /* 0x040fe20000400000 */
[----:B------:R-:W-:Y:S01]  /*1a80*/  FMUL R16, R3, R9 ;  /* 0x0000000903107220 */ /* 0x000fe20000400000 */
[C---:B------:R-:W-:Y:S01]  /*1a90*/  FFMA R7, R5.reuse, R18, R4 ;  /* 0x0000001205077223 */ /* 0x040fe20000000004 */
[C---:B------:R-:W-:Y:S01]  /*1aa0*/  FMUL R6, R5.reuse, R6 ;  /* 0x0000000605067220 */ /* 0x040fe20000400000 */
[----:B------:R-:W-:Y:S01]  /*1ab0*/  FMUL R9, R5, R8 ;  /* 0x0000000805097220 */ /* 0x000fe20000400000 */
[C---:B------:R-:W-:Y:S01]  /*1ac0*/  FMUL R16, R3.reuse, R16 ;  /* 0x0000001003107220 */ /* 0x040fe20000400000 */
[----:B------:R-:W-:Y:S01]  /*1ad0*/  FMUL R10, R3, R10 ;  /* 0x0000000a030a7220 */ /* 0x000fe20000400000 */
[-C--:B------:R-:W-:Y:S01]  /*1ae0*/  FFMA R7, R6, R0.reuse, R7 ;  /* 0x0000000006077223 */ /* 0x080fe20000000007 */
[----:B------:R-:W-:Y:S01]  /*1af0*/  FMUL R4, R9, R0 ;  /* 0x0000000009047220 */ /* 0x000fe20000400000 */
[C---:B------:R-:W-:Y:S01]  /*1b00*/  FMUL R16, R3.reuse, R16 ;  /* 0x0000001003107220 */ /* 0x040fe20000400000 */
[C---:B------:R-:W-:Y:S01]  /*1b10*/  FMUL R10, R3.reuse, R10 ;  /* 0x0000000a030a7220 */ /* 0x040fe20000400000 */
[C---:B------:R-:W-:Y:S01]  /*1b20*/  FMUL R6, R3.reuse, R11 ;  /* 0x0000000b03067220 */ /* 0x040fe20000400000 */
[----:B------:R-:W-:Y:S01]  /*1b30*/  FFMA R7, R4, R0, R7 ;  /* 0x0000000004077223 */ /* 0x000fe20000000007 */
[C---:B------:R-:W-:Y:S01]  /*1b40*/  FMUL R9, R3.reuse, R16 ;  /* 0x0000001003097220 */ /* 0x040fe20000400000 */
[C---:B------:R-:W-:Y:S01]  /*1b50*/  FMUL R4, R3.reuse, R10 ;  /* 0x0000000a03047220 */ /* 0x040fe20000400000 */
[----:B------:R-:W-:-:S02]  /*1b60*/  FMUL R16, R3, R6 ;  /* 0x0000000603107220 */ /* 0x000fc40000400000 */
[----:B------:R-:W-:Y:S01]  /*1b70*/  FMUL R17, R9, R0 ;  /* 0x0000000009117220 */ /* 0x000fe20000400000 */
[----:B------:R-:W-:Y:S01]  /*1b80*/  FMUL R6, R5, R4 ;  /* 0x0000000405067220 */ /* 0x000fe20000400000 */
[----:B------:R-:W-:Y:S01]  /*1b90*/  FMUL R16, R3, R16 ;  /* 0x0000001003107220 */ /* 0x000fe20000400000 */
[----:B------:R-:W1:Y:S01]  /*1ba0*/  LDS.128 R8, [UR4+0x490] ;  /* 0x00049004ff087984 */ /* 0x000e620008000c00 */
[----:B------:R-:W-:Y:S01]  /*1bb0*/  FMUL R4, R17, R0 ;  /* 0x0000000011047220 */ /* 0x000fe20000400000 */
[----:B------:R-:W-:Y:S01]  /*1bc0*/  FMUL R6, R5, R6 ;  /* 0x0000000605067220 */ /* 0x000fe20000400000 */
[----:B0-----:R-:W-:Y:S01]  /*1bd0*/  FMUL R12, R3, R12 ;  /* 0x0000000c030c7220 */ /* 0x001fe20000400000 */
[C---:B------:R-:W-:Y:S01]  /*1be0*/  FMUL R16, R5.reuse, R16 ;  /* 0x0000001005107220 */ /* 0x040fe20000400000 */
[----:B------:R-:W-:Y:S01]  /*1bf0*/  FFMA R4, R4, R0, R7 ;  /* 0x0000000004047223 */ /* 0x000fe20000000007 */
[----:B------:R-:W-:Y:S01]  /*1c00*/  FMUL R6, R5, R6 ;  /* 0x0000000605067220 */ /* 0x000fe20000400000 */
[----:B------:R-:W-:Y:S01]  /*1c10*/  FMUL R12, R3, R12 ;  /* 0x0000000c030c7220 */ /* 0x000fe20000400000 */
[----:B------:R-:W-:Y:S01]  /*1c20*/  FMUL R16, R5, R16 ;  /* 0x0000001005107220 */ /* 0x000fe20000400000 */
[----:B------:R-:W-:Y:S01]  /*1c30*/  FMUL R14, R3, R14 ;  /* 0x0000000e030e7220 */ /* 0x000fe20000400000 */
[----:B------:R-:W-:Y:S01]  /*1c40*/  FFMA R7, R5, R6, R4 ;  /* 0x0000000605077223 */ /* 0x000fe20000000004 */
[C---:B------:R-:W-:Y:S01]  /*1c50*/  FMUL R4, R3.reuse, R13 ;  /* 0x0000000d03047220 */ /* 0x040fe20000400000 */
[----:B------:R-:W-:Y:S01]  /*1c60*/  FMUL R12, R3, R12 ;  /* 0x0000000c030c7220 */ /* 0x000fe20000400000 */
[----:B------:R-:W-:Y:S01]  /*1c70*/  FMUL R16, R5, R16 ;  /* 0x0000001005107220 */ /* 0x000fe20000400000 */
[C---:B------:R-:W-:Y:S01]  /*1c80*/  FMUL R6, R3.reuse, R14 ;  /* 0x0000000e03067220 */ /* 0x040fe20000400000 */
[----:B------:R-:W-:Y:S01]  /*1c90*/  FMUL R4, R3, R4 ;  /* 0x0000000403047220 */ /* 0x000fe20000400000 */
[----:B------:R-:W-:Y:S01]  /*1ca0*/  FMUL R12, R5, R12 ;  /* 0x0000000c050c7220 */ /* 0x000fe20000400000 */
[----:B------:R-:W-:Y:S01]  /*1cb0*/  FFMA R7, R16, R0, R7 ;  /* 0x0000000010077223 */ /* 0x000fe20000000007 */
[C---:B------:R-:W-:Y:S01]  /*1cc0*/  FMUL R16, R3.reuse, R15 ;  /* 0x0000000f03107220 */ /* 0x040fe20000400000 */
[----:B------:R-:W-:Y:S01]  /*1cd0*/  FMUL R4, R3, R4 ;  /* 0x0000000403047220 */ /* 0x000fe20000400000 */
[----:B------:R-:W-:-:S02]  /*1ce0*/  FMUL R17, R5, R12 ;  /* 0x0000000c05117220 */ /* 0x000fc40000400000 */
[----:B------:R-:W-:Y:S01]  /*1cf0*/  FMUL R16, R3, R16 ;  /* 0x0000001003107220 */ /* 0x000fe20000400000 */
[----:B------:R-:W-:Y:S01]  /*1d00*/  FMUL R19, R5, R4 ;  /* 0x0000000405137220 */ /* 0x000fe20000400000 */
[----:B------:R-:W-:Y:S01]  /*1d10*/  FMUL R4, R17, R0 ;  /* 0x0000000011047220 */ /* 0x000fe20000400000 */
[----:B------:R-:W-:Y:S01]  /*1d20*/  FMUL R17, R3, R6 ;  /* 0x0000000603117220 */ /* 0x000fe20000400000 */
[----:B------:R-:W0:Y:S01]  /*1d30*/  LDS.128 R12, [UR4+0x4a0] ;  /* 0x0004a004ff0c7984 */ /* 0x000e220008000c00 */
[----:B------:R-:W-:Y:S01]  /*1d40*/  FMUL R19, R19, R0 ;  /* 0x0000000013137220 */ /* 0x000fe20000400000 */
[----:B------:R-:W-:Y:S01]  /*1d50*/  FMUL R16, R5, R16 ;  /* 0x0000001005107220 */ /* 0x000fe20000400000 */
[-C--:B------:R-:W-:Y:S01]  /*1d60*/  FMUL R17, R17, R0.reuse ;  /* 0x0000000011117220 */ /* 0x080fe20000400000 */
[-C--:B------:R-:W-:Y:S01]  /*1d70*/  FFMA R7, R4, R0.reuse, R7 ;  /* 0x0000000004077223 */ /* 0x080fe20000000007 */
[----:B------:R-:W-:Y:S01]  /*1d80*/  FMUL R4, R19, R0 ;  /* 0x0000000013047220 */ /* 0x000fe20000400000 */
[----:B------:R-:W-:Y:S01]  /*1d90*/  FMUL R16, R5, R16 ;  /* 0x0000001005107220 */ /* 0x000fe20000400000 */
[----:B------:R-:W-:-:S02]  /*1da0*/  FMUL R17, R17, R0 ;  /* 0x0000000011117220 */ /* 0x000fc40000400000 */
[----:B------:R-:W-:Y:S01]  /*1db0*/  FFMA R7, R4, R0, R7 ;  /* 0x0000000004077223 */ /* 0x000fe20000000007 */
[----:B------:R-:W-:Y:S01]  /*1dc0*/  FMUL R16, R5, R16 ;  /* 0x0000001005107220 */ /* 0x000fe20000400000 */
[----:B------:R-:W-:-:S03]  /*1dd0*/  FMUL R4, R17, R0 ;  /* 0x0000000011047220 */ /* 0x000fc60000400000 */
[----:B------:R-:W-:Y:S01]  /*1de0*/  FMUL R16, R5, R16 ;  /* 0x0000001005107220 */ /* 0x000fe20000400000 */
[----:B------:R-:W-:Y:S01]  /*1df0*/  FFMA R4, R4, R0, R7 ;  /* 0x0000000004047223 */ /* 0x000fe20000000007 */
[C---:B-1----:R-:W-:Y:S01]  /*1e00*/  FMUL R8, R3.reuse, R8 ;  /* 0x0000000803087220 */ /* 0x042fe20000400000 */
[C---:B------:R-:W-:Y:S01]  /*1e10*/  FMUL R6, R3.reuse, R9 ;  /* 0x0000000903067220 */ /* 0x040fe20000400000 */
[----:B------:R-:W-:Y:S01]  /*1e20*/  FMUL R10, R3, R10 ;  /* 0x0000000a030a7220 */ /* 0x000fe20000400000 */
[----:B------:R-:W-:Y:S01]  /*1e30*/  FFMA R7, R5, R16, R4 ;  /* 0x0000001005077223 */ /* 0x000fe20000000004 */
[C---:B------:R-:W-:Y:S01]  /*1e40*/  FMUL R8, R3.reuse, R8 ;  /* 0x0000000803087220 */ /* 0x040fe20000400000 */
[----:B------:R-:W1:Y:S01]  /*1e50*/  LDS.128 R16, [UR4+0x4b0] ;  /* 0x0004b004ff107984 */ /* 0x000e620008000c00 */
[C---:B------:R-:W-:Y:S01]  /*1e60*/  FMUL R6, R3.reuse, R6 ;  /* 0x0000000603067220 */ /* 0x040fe20000400000 */
[----:B------:R-:W-:Y:S01]  /*1e70*/  FMUL R10, R3, R10 ;  /* 0x0000000a030a7220 */ /* 0x000fe20000400000 */
[----:B------:R-:W-:Y:S01]  /*1e80*/  FMUL R8, R5, R8 ;  /* 0x0000000805087220 */ /* 0x000fe20000400000 */
[----:B------:R-:W-:Y:S01]  /*1e90*/  FMUL R4, R3, R11 ;  /* 0x0000000b03047220 */ /* 0x000fe20000400000 */
[C---:B------:R-:W-:Y:S01]  /*1ea0*/  FMUL R6, R5.reuse, R6 ;  /* 0x0000000605067220 */ /* 0x040fe20000400000 */
[C---:B------:R-:W-:Y:S01]  /*1eb0*/  FMUL R10, R5.reuse, R10 ;  /* 0x0000000a050a7220 */ /* 0x040fe20000400000 */
[----:B------:R-:W-:-:S02]  /*1ec0*/  FMUL R8, R5, R8 ;  /* 0x0000000805087220 */ /* 0x000fc40000400000 */
[C---:B------:R-:W-:Y:S01]  /*1ed0*/  FMUL R6, R5.reuse, R6 ;  /* 0x0000000605067220 */ /* 0x040fe20000400000 */
[C---:B------:R-:W-:Y:S01]  /*1ee0*/  FMUL R11, R5.reuse, R10 ;  /* 0x0000000a050b7220 */ /* 0x040fe20000400000 */
[C---:B------:R-:W-:Y:S02]  /*1ef0*/  FMUL R8, R5.reuse, R8 ;  /* 0x0000000805087220 */ /* 0x040fe40000400000 */
[----:B------:R-:W-:Y:S01]  /*1f00*/  FMUL R9, R5, R6 ;  /* 0x0000000605097220 */ /* 0x000fe20000400000 */
[----:B------:R-:W-:Y:S01]  /*1f10*/  FMUL R6, R3, R4 ;  /* 0x0000000403067220 */ /* 0x000fe20000400000 */
[----:B------:R-:W-:Y:S01]  /*1f20*/  FMUL R8, R5, R8 ;  /* 0x0000000805087220 */ /* 0x000fe20000400000 */
[-C--:B------:R-:W-:Y:S01]  /*1f30*/  FMUL R11, R11, R0.reuse ;  /* 0x000000000b0b7220 */ /* 0x080fe20000400000 */
[----:B------:R-:W-:Y:S01]  /*1f40*/  FMUL R4, R9, R0 ;  /* 0x0000000009047220 */ /* 0x000fe20000400000 */
[----:B------:R-:W-:Y:S01]  /*1f50*/  FMUL R9, R5, R6 ;  /* 0x0000000605097220 */ /* 0x000fe20000400000 */
[C---:B0-----:R-:W-:Y:S01]  /*1f60*/  FMUL R12, R3.reuse, R12 ;  /* 0x0000000c030c7220 */ /* 0x041fe20000400000 */
[----:B------:R-:W-:Y:S01]  /*1f70*/  FMUL R6, R3, R13 ;  /* 0x0000000d03067220 */ /* 0x000fe20000400000 */
[-C--:B------:R-:W-:Y:S01]  /*1f80*/  FFMA R7, R8, R0.reuse, R7 ;  /* 0x0000000008077223 */ /* 0x080fe20000000007 */
[----:B------:R-:W-:Y:S01]  /*1f90*/  FMUL R9, R9, R0 ;  /* 0x0000000009097220 */ /* 0x000fe20000400000 */
[----:B------:R-:W-:Y:S01]  /*1fa0*/  FMUL R21, R3, R12 ;  /* 0x0000000c03157220 */ /* 0x000fe20000400000 */
[----:B------:R-:W-:Y:S01]  /*1fb0*/  FMUL R6, R5, R6 ;  /* 0x0000000605067220 */ /* 0x000fe20000400000 */
[-C--:B------:R-:W-:Y:S01]  /*1fc0*/  FFMA R7, R4, R0.reuse, R7 ;  /* 0x0000000004077223 */ /* 0x080fe20000000007 */
[-C--:B------:R-:W-:Y:S01]  /*1fd0*/  FMUL R4, R11, R0.reuse ;  /* 0x000000000b047220 */ /* 0x080fe20000400000 */
[-C--:B------:R-:W-:Y:S01]  /*1fe0*/  FMUL R21, R21, R0.reuse ;  /* 0x0000000015157220 */ /* 0x080fe20000400000 */
[----:B------:R-:W-:Y:S01]  /*1ff0*/  FMUL R9, R9, R0 ;  /* 0x0000000009097220 */ /* 0x000fe20000400000 */
[----:B------:R-:W-:Y:S01]  /*2000*/  FMUL R14, R3, R14 ;  /* 0x0000000e030e7220 */ /* 0x000fe20000400000 */
[----:B------:R-:W-:Y:S01]  /*2010*/  FMUL R6, R5, R6 ;  /* 0x0000000605067220 */ /* 0x000fe20000400000 */
[-C--:B------:R-:W-:Y:S01]  /*2020*/  FMUL R21, R21, R0.reuse ;  /* 0x0000000015157220 */ /* 0x080fe20000400000 */
[-C--:B------:R-:W-:Y:S01]  /*2030*/  FFMA R7, R4, R0.reuse, R7 ;  /* 0x0000000004077223 */ /* 0x080fe20000000007 */
[----:B------:R-:W-:Y:S01]  /*2040*/  FMUL R4, R9, R0 ;  /* 0x0000000009047220 */ /* 0x000fe20000400000 */
[----:B------:R-:W-:Y:S01]  /*2050*/  FMUL R12, R3, R15 ;  /* 0x0000000f030c7220 */ /* 0x000fe20000400000 */
[----:B------:R-:W-:Y:S01]  /*2060*/  FMUL R14, R5, R14 ;  /* 0x0000000e050e7220 */ /* 0x000fe20000400000 */
[----:B------:R-:W-:Y:S01]  /*2070*/  FMUL R21, R21, R0 ;  /* 0x0000000015157220 */ /* 0x000fe20000400000 */
[C---:B------:R-:W-:Y:S01]  /*2080*/  FMUL R6, R5.reuse, R6 ;  /* 0x0000000605067220 */ /* 0x040fe20000400000 */
[----:B------:R-:W-:Y:S01]  /*2090*/  FFMA R7, R4, R0, R7 ;  /* 0x0000000004077223 */ /* 0x000fe20000000007 */
[----:B------:R-:W0:Y:S01]  /*20a0*/  LDS.128 R8, [UR4+0x4c0] ;  /* 0x0004c004ff087984 */ /* 0x000e220008000c00 */
[C---:B------:R-:W-:Y:S01]  /*20b0*/  FMUL R14, R5.reuse, R14 ;  /* 0x0000000e050e7220 */ /* 0x040fe20000400000 */
[----:B------:R-:W-:Y:S01]  /*20c0*/  FMUL R12, R5, R12 ;  /* 0x0000000c050c7220 */ /* 0x000fe20000400000 */
[----:B------:R-:W-:Y:S01]  /*20d0*/  FMUL R4, R21, R0 ;  /* 0x0000000015047220 */ /* 0x000fe20000400000 */
[----:B------:R-:W-:Y:S01]  /*20e0*/  FMUL R6, R5, R6 ;  /* 0x0000000605067220 */ /* 0x000fe20000400000 */
[----:B-1----:R-:W-:Y:S01]  /*20f0*/  FMUL R16, R3, R16 ;  /* 0x0000001003107220 */ /* 0x002fe20000400000 */
        /* <DEDUP_REMOVED lines=8> */
[----:B------:R-:W-:Y:S01]  /*2180*/  FMUL R16, R5, R16 ;  /* 0x0000001005107220 */ /* 0x000fe20000400000 */
[----:B------:R-:W-:Y:S01]  /*2190*/  FMUL R4, R3, R17 ;  /* 0x0000001103047220 */ /* 0x000fe20000400000 */
[C---:B------:R-:W-:Y:S01]  /*21a0*/  FMUL R14, R5.reuse, R14 ;  /* 0x0000000e050e7220 */ /* 0x040fe20000400000 */
[C---:B------:R-:W-:Y:S01]  /*21b0*/  FMUL R13, R5.reuse, R12 ;  /* 0x0000000c050d7220 */ /* 0x040fe20000400000 */
[C---:B------:R-:W-:Y:S01]  /*21c0*/  FMUL R15, R5.reuse, R16 ;  /* 0x00000010050f7220 */ /* 0x040fe20000400000 */
[----:B------:R-:W-:Y:S01]  /*21d0*/  FMUL R6, R5, R4 ;  /* 0x0000000405067220 */ /* 0x000fe20000400000 */
[-C--:B------:R-:W-:Y:S01]  /*21e0*/  FFMA R7, R14, R0.reuse, R7 ;  /* 0x000000000e077223 */ /* 0x080fe20000000007 */
[-C--:B------:R-:W-:Y:S01]  /*21f0*/  FMUL R4, R13, R0.reuse ;  /* 0x000000000d047220 */ /* 0x080fe20000400000 */
[----:B------:R-:W-:Y:S01]  /*2200*/  FMUL R15, R15, R0 ;  /* 0x000000000f0f7220 */ /* 0x000fe20000400000 */
[----:B------:R-:W-:Y:S01]  /*2210*/  FMUL R18, R3, R18 ;  /* 0x0000001203127220 */ /* 0x000fe20000400000 */
[----:B------:R-:W-:Y:S01]  /*2220*/  FMUL R13, R5, R6 ;  /* 0x00000006050d7220 */ /* 0x000fe20000400000 */
[-C--:B------:R-:W-:Y:S01]  /*2230*/  FFMA R7, R4, R0.reuse, R7 ;  /* 0x0000000004077223 */ /* 0x080fe20000000007 */
[----:B------:R-:W-:Y:S01]  /*2240*/  FMUL R4, R15, R0 ;  /* 0x000000000f047220 */ /* 0x000fe20000400000 */
[----:B------:R-:W-:Y:S01]  /*2250*/  FMUL R15, R5, R18 ;  /* 0x00000012050f7220 */ /* 0x000fe20000400000 */
[-C--:B------:R-:W-:Y:S01]  /*2260*/  FMUL R13, R13, R0.reuse ;  /* 0x000000000d0d7220 */ /* 0x080fe20000400000 */
[----:B------:R-:W-:Y:S01]  /*2270*/  FMUL R21, R3, R19 ;  /* 0x0000001303157220 */ /* 0x000fe20000400000 */
[-C--:B------:R-:W-:Y:S01]  /*2280*/  FFMA R7, R4, R0.reuse, R7 ;  /* 0x0000000004077223 */ /* 0x080fe20000000007 */
[-C--:B------:R-:W-:Y:S01]  /*2290*/  FMUL R19, R15, R0.reuse ;  /* 0x000000000f137220 */ /* 0x080fe20000400000 */
[-C--:B------:R-:W-:Y:S01]  /*22a0*/  FMUL R17, R13, R0.reuse ;  /* 0x000000000d117220 */ /* 0x080fe20000400000 */
[-C--:B------:R-:W-:Y:S01]  /*22b0*/  FMUL R21, R21, R0.reuse ;  /* 0x0000000015157220 */ /* 0x080fe20000400000 */
[----:B------:R-:W1:Y:S01]  /*22c0*/  LDS.128 R12, [UR4+0x4d0] ;  /* 0x0004d004ff0c7984 */ /* 0x000e620008000c00 */
[-C--:B------:R-:W-:Y:S01]  /*22d0*/  FMUL R19, R19, R0.reuse ;  /* 0x0000000013137220 */ /* 0x080fe20000400000 */
[-C--:B------:R-:W-:Y:S01]  /*22e0*/  FMUL R4, R17, R0.reuse ;  /* 0x0000000011047220 */ /* 0x080fe20000400000 */
[----:B------:R-:W-:-:S02]  /*22f0*/  FMUL R21, R21, R0 ;  /* 0x0000000015157220 */ /* 0x000fc40000400000 */
[----:B------:R-:W-:Y:S01]  /*2300*/  FMUL R19, R19, R0 ;  /* 0x0000000013137220 */ /* 0x000fe20000400000 */
[C---:B0-----:R-:W-:Y:S01]  /*2310*/  FMUL R8, R5.reuse, R8 ;  /* 0x0000000805087220 */ /* 0x041fe20000400000 */
[----:B------:R-:W-:Y:S01]  /*2320*/  FMUL R6, R5, R9 ;  /* 0x0000000905067220 */ /* 0x000fe20000400000 */
[----:B------:R-:W-:Y:S01]  /*2330*/  FMUL R21, R21, R0 ;  /* 0x0000000015157220 */ /* 0x000fe20000400000 */
[C---:B------:R-:W-:Y:S01]  /*2340*/  FMUL R10, R5.reuse, R10 ;  /* 0x0000000a050a7220 */ /* 0x040fe20000400000 */
[C---:B------:R-:W-:Y:S01]  /*2350*/  FMUL R8, R5.reuse, R8 ;  /* 0x0000000805087220 */ /* 0x040fe20000400000 */
[----:B------:R-:W-:Y:S01]  /*2360*/  FMUL R6, R5, R6 ;  /* 0x0000000605067220 */ /* 0x000fe20000400000 */
[-C--:B------:R-:W-:Y:S01]  /*2370*/  FFMA R7, R4, R0.reuse, R7 ;  /* 0x0000000004077223 */ /* 0x080fe20000000007 */
[----:B------:R-:W-:Y:S01]  /*2380*/  FMUL R4, R19, R0 ;  /* 0x0000000013047220 */ /* 0x000fe20000400000 */
[----:B------:R-:W-:Y:S01]  /*2390*/  FMUL R8, R5, R8 ;  /* 0x0000000805087220 */ /* 0x000fe20000400000 */
[----:B------:R-:W-:Y:S01]  /*23a0*/  FMUL R21, R21, R0 ;  /* 0x0000000015157220 */ /* 0x000fe20000400000 */
[C---:B------:R-:W-:Y:S01]  /*23b0*/  FMUL R6, R5.reuse, R6 ;  /* 0x0000000605067220 */ /* 0x040fe20000400000 */
[C---:B------:R-:W-:Y:S01]  /*23c0*/  FMUL R10, R5.reuse, R10 ;  /* 0x0000000a050a7220 */ /* 0x040fe20000400000 */
[----:B------:R-:W-:Y:S01]  /*23d0*/  FMUL R8, R5, R8 ;  /* 0x0000000805087220 */ /* 0x000fe20000400000 */
        /* <DEDUP_REMOVED lines=14> */
[----:B------:R-:W-:-:S02]  /*24c0*/  FMUL R9, R5, R10 ;  /* 0x0000000a05097220 */ /* 0x000fc40000400000 */
[----:B------:R-:W-:Y:S01]  /*24d0*/  FMUL R11, R5, R16 ;  /* 0x00000010050b7220 */ /* 0x000fe20000400000 */
[-C--:B------:R-:W-:Y:S01]  /*24e0*/  FFMA R7, R6, R0.reuse, R7 ;  /* 0x0000000006077223 */ /* 0x080fe20000000007 */
[-C--:B------:R-:W-:Y:S02]  /*24f0*/  FMUL R4, R9, R0.reuse ;  /* 0x0000000009047220 */ /* 0x080fe40000400000 */
[----:B------:R-:W-:Y:S01]  /*2500*/  FMUL R11, R11, R0 ;  /* 0x000000000b0b7220 */ /* 0x000fe20000400000 */
[C---:B-1----:R-:W-:Y:S01]  /*2510*/  FMUL R12, R5.reuse, R12 ;  /* 0x0000000c050c7220 */ /* 0x042fe20000400000 */
[-C--:B------:R-:W-:Y:S01]  /*2520*/  FFMA R7, R4, R0.reuse, R7 ;  /* 0x0000000004077223 */ /* 0x080fe20000000007 */
[----:B------:R-:W-:Y:S01]  /*2530*/  FMUL R4, R5, R13 ;  /* 0x0000000d05047220 */ /* 0x000fe20000400000 */
[----:B------:R-:W-:Y:S01]  /*2540*/  FMUL R6, R11, R0 ;  /* 0x000000000b067220 */ /* 0x000fe20000400000 */
[C---:B------:R-:W-:Y:S01]  /*2550*/  FMUL R12, R5.reuse, R12 ;  /* 0x0000000c050c7220 */ /* 0x040fe20000400000 */
[C---:B------:R-:W-:Y:S01]  /*2560*/  FMUL R13, R5.reuse, R14 ;  /* 0x0000000e050d7220 */ /* 0x040fe20000400000 */
[C---:B------:R-:W-:Y:S01]  /*2570*/  FMUL R11, R5.reuse, R4 ;  /* 0x00000004050b7220 */ /* 0x040fe20000400000 */
[----:B------:R-:W-:Y:S01]  /*2580*/  FMUL R15, R0, R15 ;  /* 0x0000000f000f7220 */ /* 0x000fe20000400000 */
[----:B------:R-:W-:Y:S01]  /*2590*/  FMUL R9, R5, R12 ;  /* 0x0000000c05097220 */ /* 0x000fe20000400000 */
        /* <DEDUP_REMOVED lines=12> */
[-C--:B------:R-:W-:Y:S01]  /*2660*/  FMUL R15, R15, R0.reuse ;  /* 0x000000000f0f7220 */ /* 0x080fe20000400000 */
[----:B------:R-:W-:-:S02]  /*2670*/  FMUL R13, R13, R0 ;  /* 0x000000000d0d7220 */ /* 0x000fc40000400000 */
[-C--:B------:R-:W-:Y:S01]  /*2680*/  FFMA R7, R4, R0.reuse, R7 ;  /* 0x0000000004077223 */ /* 0x080fe20000000007 */
[-C--:B------:R-:W-:Y:S01]  /*2690*/  FMUL R4, R11, R0.reuse ;  /* 0x000000000b047220 */ /* 0x080fe20000400000 */
[-C--:B------:R-:W-:Y:S01]  /*26a0*/  FMUL R15, R15, R0.reuse ;  /* 0x000000000f0f7220 */ /* 0x080fe20000400000 */
[-C--:B------:R-:W-:Y:S02]  /*26b0*/  FMUL R6, R13, R0.reuse ;  /* 0x000000000d067220 */ /* 0x080fe40000400000 */
[-C--:B------:R-:W-:Y:S01]  /*26c0*/  FFMA R7, R4, R0.reuse, R7 ;  /* 0x0000000004077223 */ /* 0x080fe20000000007 */
[----:B------:R-:W-:-:S03]  /*26d0*/  FMUL R4, R15, R0 ;  /* 0x000000000f047220 */ /* 0x000fc60000400000 */
[----:B------:R-:W-:-:S04]  /*26e0*/  FFMA R7, R6, R0, R7 ;  /* 0x0000000006077223 */ /* 0x000fc80000000007 */
[----:B------:R-:W-:-:S07]  /*26f0*/  FFMA R4, R4, R0, R7 ;  /* 0x0000000004047223 */ /* 0x000fce0000000007 */
.L_x_186:
[----:B------:R-:W3:Y:S01]  /*2700*/  S2UR UR5, SR_CgaCtaId ;  /* 0x00000000000579c3 */ /* 0x000ee20000008800 */
[----:B------:R-:W-:Y:S02]  /*2710*/  UMOV UR4, 0x400 ;  /* 0x0000040000047882 */ /* 0x000fe40000000000 */
[----:B---3--:R-:W-:-:S09]  /*2720*/  ULEA UR4, UR5, UR4, 0x18 ;  /* 0x0000000405047291 */ /* 0x008fd2000f8ec0ff */
[----:B--2---:R-:W2:Y:S04]  /*2730*/  LDS.128 R8, [UR4+0x3e0] ;  /* 0x0003e004ff087984 */ /* 0x004ea80008000c00 */
[----:B------:R-:W3:Y:S04]  /*2740*/  LDS.128 R16, [UR4+0x3f0] ;  /* 0x0003f004ff107984 */ /* 0x000ee80008000c00 */
[----:B0-----:R-:W0:Y:S01]  /*2750*/  LDS.128 R12, [UR4+0x400] ;  /* 0x00040004ff0c7984 */ /* 0x001e220008000c00 */
[C---:B--2---:R-:W-:Y:S01]  /*2760*/  FMUL R8, R3.reuse, R8 ;  /* 0x0000000803087220 */ /* 0x044fe20000400000 */
        /* <DEDUP_REMOVED lines=19> */
[----:B------:R-:W-:Y:S01]  /*28a0*/  FFMA R8, R3, R8, R4 ;  /* 0x0000000803087223 */ /* 0x000fe20000000004 */
[----:B------:R-:W-:Y:S01]  /*28b0*/  FMUL R20, R5, R20 ;  /* 0x0000001405147220 */ /* 0x000fe20000400000 */
        /* <DEDUP_REMOVED lines=11> */
[----:B------:R-:W-:Y:S01]  /*2970*/  FMUL R18, R3, R18 ;  /* 0x0000001203127220 */ /* 0x000fe20000400000 */
[----:B------:R-:W1:Y:S01]  /*2980*/  LDS.128 R8, [UR4+0x410] ;  /* 0x00041004ff087984 */ /* 0x000e620008000c00 */
[----:B------:R-:W-:Y:S01]  /*2990*/  FMUL R16, R5, R16 ;  /* 0x0000001005107220 */ /* 0x000fe20000400000 */
[C---:B------:R-:W-:Y:S01]  /*29a0*/  FMUL R17, R3.reuse, R4 ;  /* 0x0000000403117220 */ /* 0x040fe20000400000 */
[----:B------:R-:W-:Y:S01]  /*29b0*/  FMUL R6, R3, R19 ;  /* 0x0000001303067220 */ /* 0x000fe20000400000 */
[----:B------:R-:W-:Y:S01]  /*29c0*/  FMUL R18, R5, R18 ;  /* 0x0000001205127220 */ /* 0x000fe20000400000 */
[-C--:B------:R-:W-:Y:S01]  /*29d0*/  FFMA R7, R16, R0.reuse, R7 ;  /* 0x0000000010077223 */ /* 0x080fe20000000007 */
[----:B------:R-:W-:Y:S01]  /*29e0*/  FMUL R4, R17, R0 ;  /* 0x0000000011047220 */ /* 0x000fe20000400000 */
[C---:B------:R-:W-:Y:S01]  /*29f0*/  FMUL R6, R3.reuse, R6 ;  /* 0x0000000603067220 */ /* 0x040fe20000400000 */
[----:B0-----:R-:W-:Y:S01]  /*2a00*/  FMUL R12, R3, R12 ;  /* 0x0000000c030c7220 */ /* 0x001fe20000400000 */
[----:B------:R-:W-:Y:S01]  /*2a10*/  FMUL R18, R5, R18 ;  /* 0x0000001205127220 */ /* 0x000fe20000400000 */
[----:B------:R-:W-:Y:S01]  /*2a20*/  FFMA R4, R4, R0, R7 ;  /* 0x0000000004047223 */ /* 0x000fe20000000007 */
[C---:B------:R-:W-:Y:S01]  /*2a30*/  FMUL R6, R3.reuse, R6 ;  /* 0x0000000603067220 */ /* 0x040fe20000400000 */
[C---:B------:R-:W-:Y:S01]  /*2a40*/  FMUL R12, R3.reuse, R12 ;  /* 0x0000000c030c7220 */ /* 0x040fe20000400000 */
[----:B------:R-:W-:Y:S01]  /*2a50*/  FMUL R14, R3, R14 ;  /* 0x0000000e030e7220 */ /* 0x000fe20000400000 */
[----:B------:R-:W-:Y:S01]  /*2a60*/  FFMA R7, R5, R18, R4 ;  /* 0x0000001205077223 */ /* 0x000fe20000000004 */
[----:B------:R-:W-:Y:S01]  /*2a70*/  FMUL R4, R3, R13 ;  /* 0x0000000d03047220 */ /* 0x000fe20000400000 */
[----:B------:R-:W-:Y:S01]  /*2a80*/  FMUL R6, R5, R6 ;  /* 0x0000000605067220 */ /* 0x000fe20000400000 */
[C---:B------:R-:W-:Y:S01]  /*2a90*/  FMUL R12, R3.reuse, R12 ;  /* 0x0000000c030c7220 */ /* 0x040fe20000400000 */
[----:B------:R-:W0:Y:S01]  /*2aa0*/  LDS.128 R16, [UR4+0x420] ;  /* 0x00042004ff107984 */ /* 0x000e220008000c00 */
[----:B------:R-:W-:Y:S01]  /*2ab0*/  FMUL R4, R3, R4 ;  /* 0x0000000403047220 */ /* 0x000fe20000400000 */
[C---:B------:R-:W-:Y:S01]  /*2ac0*/  FMUL R6, R5.reuse, R6 ;  /* 0x0000000605067220 */ /* 0x040fe20000400000 */
[----:B------:R-:W-:Y:S01]  /*2ad0*/  FMUL R13, R5, R12 ;  /* 0x0000000c050d7220 */ /* 0x000fe20000400000 */
[C---:B------:R-:W-:Y:S01]  /*2ae0*/  FMUL R14, R3.reuse, R14 ;  /* 0x0000000e030e7220 */ /* 0x040fe20000400000 */
[----:B------:R-:W-:Y:S01]  /*2af0*/  FMUL R21, R3, R4 ;  /* 0x0000000403157220 */ /* 0x000fe20000400000 */
[-C--:B------:R-:W-:Y:S01]  /*2b00*/  FFMA R7, R6, R0.reuse, R7 ;  /* 0x0000000006077223 */ /* 0x080fe20000000007 */
[----:B------:R-:W-:Y:S01]  /*2b10*/  FMUL R4, R13, R0 ;  /* 0x000000000d047220 */ /* 0x000fe20000400000 */
[----:B------:R-:W-:Y:S01]  /*2b20*/  FMUL R14, R5, R14 ;  /* 0x0000000e050e7220 */ /* 0x000fe20000400000 */
[-C--:B------:R-:W-:Y:S01]  /*2b30*/  FMUL R21, R21, R0.reuse ;  /* 0x0000000015157220 */ /* 0x080fe20000400000 */
[----:B------:R-:W-:Y:S01]  /*2b40*/  FMUL R6, R3, R15 ;  /* 0x0000000f03067220 */ /* 0x000fe20000400000 */
[----:B------:R-:W-:Y:S01]  /*2b50*/  FFMA R7, R4, R0, R7 ;  /* 0x0000000004077223 */ /* 0x000fe20000000007 */
[----:B------:R-:W-:Y:S01]  /*2b60*/  FMUL R14, R5, R14 ;  /* 0x0000000e050e7220 */ /* 0x000fe20000400000 */
[----:B------:R-:W-:Y:S01]  /*2b70*/  FMUL R4, R21, R0 ;  /* 0x0000000015047220 */ /* 0x000fe20000400000 */
[----:B------:R-:W-:-:S02]  /*2b80*/  FMUL R6, R3, R6 ;  /* 0x0000000603067220 */ /* 0x000fc40000400000 */
[C---:B------:R-:W-:Y:S01]  /*2b90*/  FMUL R14, R5.reuse, R14 ;  /* 0x0000000e050e7220 */ /* 0x040fe20000400000 */
[----:B------:R-:W-:Y:S01]  /*2ba0*/  FFMA R4, R4, R0, R7 ;  /* 0x0000000004047223 */ /* 0x000fe20000000007 */
[----:B------:R-:W-:-:S03]  /*2bb0*/  FMUL R6, R5, R6 ;  /* 0x0000000605067220 */ /* 0x000fc60000400000 */
[----:B------:R-:W-:Y:S01]  /*2bc0*/  FFMA R7, R5, R14, R4 ;  /* 0x0000000e05077223 */ /* 0x000fe20000000004 */
[C---:B-1----:R-:W-:Y:S01]  /*2bd0*/  FMUL R8, R3.reuse, R8 ;  /* 0x0000000803087220 */ /* 0x042fe20000400000 */
[----:B------:R-:W-:Y:S01]  /*2be0*/  FMUL R4, R3, R9 ;  /* 0x0000000903047220 */ /* 0x000fe20000400000 */
[----:B------:R-:W-:Y:S01]  /*2bf0*/  FMUL R6, R5, R6 ;  /* 0x0000000605067220 */ /* 0x000fe20000400000 */
[C---:B------:R-:W-:Y:S01]  /*2c00*/  FMUL R10, R3.reuse, R10 ;  /* 0x0000000a030a7220 */ /* 0x040fe20000400000 */
[C---:B------:R-:W-:Y:S01]  /*2c10*/  FMUL R8, R3.reuse, R8 ;  /* 0x0000000803087220 */ /* 0x040fe20000400000 */
[----:B------:R-:W-:Y:S01]  /*2c20*/  FMUL R4, R3, R4 ;  /* 0x0000000403047220 */ /* 0x000fe20000400000 */
[C---:B------:R-:W-:Y:S01]  /*2c30*/  FMUL R6, R5.reuse, R6 ;  /* 0x0000000605067220 */ /* 0x040fe20000400000 */
[----:B------:R-:W1:Y:S01]  /*2c40*/  LDS.128 R12, [UR4+0x430] ;  /* 0x00043004ff0c7984 */ /* 0x000e620008000c00 */
[C---:B------:R-:W-:Y:S01]  /*2c50*/  FMUL R8, R5.reuse, R8 ;  /* 0x0000000805087220 */ /* 0x040fe20000400000 */
[----:B------:R-:W-:Y:S01]  /*2c60*/  FMUL R21, R5, R4 ;  /* 0x0000000405157220 */ /* 0x000fe20000400000 */
[----:B------:R-:W-:Y:S01]  /*2c70*/  FFMA R7, R6, R0, R7 ;  /* 0x0000000006077223 */ /* 0x000fe20000000007 */
[----:B------:R-:W-:Y:S01]  /*2c80*/  FMUL R6, R3, R11 ;  /* 0x0000000b03067220 */ /* 0x000fe20000400000 */
[----:B------:R-:W-:Y:S01]  /*2c90*/  FMUL R9, R5, R8 ;  /* 0x0000000805097220 */ /* 0x000fe20000400000 */
[----:B------:R-:W-:-:S02]  /*2ca0*/  FMUL R21, R21, R0 ;  /* 0x0000000015157220 */ /* 0x000fc40000400000 */
[----:B------:R-:W-:Y:S01]  /*2cb0*/  FMUL R6, R5, R6 ;  /* 0x0000000605067220 */ /* 0x000fe20000400000 */
[----:B------:R-:W-:Y:S01]  /*2cc0*/  FMUL R4, R9, R0 ;  /* 0x0000000009047220 */ /* 0x000fe20000400000 */
[C---:B------:R-:W-:Y:S01]  /*2cd0*/  FMUL R9, R3.reuse, R10 ;  /* 0x0000000a03097220 */ /* 0x040fe20000400000 */
[----:B0-----:R-:W-:Y:S01]  /*2ce0*/  FMUL R8, R3, R17 ;  /* 0x0000001103087220 */ /* 0x001fe20000400000 */
[----:B------:R-:W-:Y:S01]  /*2cf0*/  FMUL R6, R5, R6 ;  /* 0x0000000605067220 */ /* 0x000fe20000400000 */
        /* <DEDUP_REMOVED lines=10> */
[----:B------:R-:W-:-:S02]  /*2da0*/  FMUL R18, R3, R18 ;  /* 0x0000001203127220 */ /* 0x000fc40000400000 */
[C---:B------:R-:W-:Y:S01]  /*2db0*/  FMUL R16, R5.reuse, R16 ;  /* 0x0000001005107220 */ /* 0x040fe20000400000 */
[----:B------:R-:W-:Y:S01]  /*2dc0*/  FFMA R4, R4, R0, R7 ;  /* 0x0000000004047223 */ /* 0x000fe20000000007 */
[C---:B------:R-:W-:Y:S02]  /*2dd0*/  FMUL R18, R5.reuse, R18 ;  /* 0x0000001205127220 */ /* 0x040fe40000400000 */
[C---:B------:R-:W-:Y:S01]  /*2de0*/  FMUL R16, R5.reuse, R16 ;  /* 0x0000001005107220 */ /* 0x040fe20000400000 */
[C---:B------:R-:W-:Y:S01]  /*2df0*/  FFMA R7, R5.reuse, R6, R4 ;  /* 0x0000000605077223 */ /* 0x040fe20000000004 */
[----:B------:R-:W-:Y:S01]  /*2e00*/  FMUL R4, R5, R8 ;  /* 0x0000000805047220 */ /* 0x000fe20000400000 */
[----:B------:R-:W-:Y:S01]  /*2e10*/  FMUL R6, R3, R19 ;  /* 0x0000001303067220 */ /* 0x000fe20000400000 */
[----:B------:R-:W0:Y:S01]  /*2e20*/  LDS.128 R8, [UR4+0x440] ;  /* 0x00044004ff087984 */ /* 0x000e220008000c00 */
[C---:B------:R-:W-:Y:S01]  /*2e30*/  FMUL R16, R5.reuse, R16 ;  /* 0x0000001005107220 */ /* 0x040fe20000400000 */
[C---:B------:R-:W-:Y:S01]  /*2e40*/  FMUL R17, R5.reuse, R4 ;  /* 0x0000000405117220 */ /* 0x040fe20000400000 */
[----:B------:R-:W-:-:S02]  /*2e50*/  FMUL R19, R5, R18 ;  /* 0x0000001205137220 */ /* 0x000fc40000400000 */
[----:B------:R-:W-:Y:S01]  /*2e60*/  FMUL R16, R5, R16 ;  /* 0x0000001005107220 */ /* 0x000fe20000400000 */
[----:B------:R-:W-:Y:S01]  /*2e70*/  FMUL R4, R17, R0 ;  /* 0x0000000011047220 */ /* 0x000fe20000400000 */
[----:B------:R-:W-:Y:S01]  /*2e80*/  FMUL R17, R5, R6 ;  /* 0x0000000605117220 */ /* 0x000fe20000400000 */
[----:B-1----:R-:W-:Y:S01]  /*2e90*/  FMUL R21, R3, R12 ;  /* 0x0000000c03157220 */ /* 0x002fe20000400000 */
[-C--:B------:R-:W-:Y:S01]  /*2ea0*/  FFMA R7, R16, R0.reuse, R7 ;  /* 0x0000000010077223 */ /* 0x080fe20000000007 */
[-C--:B------:R-:W-:Y:S01]  /*2eb0*/  FMUL R19, R19, R0.reuse ;  /* 0x0000000013137220 */ /* 0x080fe20000400000 */
[-C--:B------:R-:W-:Y:S01]  /*2ec0*/  FMUL R17, R17, R0.reuse ;  /* 0x0000000011117220 */ /* 0x080fe20000400000 */
[-C--:B------:R-:W-:Y:S01]  /*2ed0*/  FMUL R21, R21, R0.reuse ;  /* 0x0000000015157220 */ /* 0x080fe20000400000 */
[----:B------:R-:W-:Y:S01]  /*2ee0*/  FMUL R6, R5, R13 ;  /* 0x0000000d05067220 */ /* 0x000fe20000400000 */
[-C--:B------:R-:W-:Y:S01]  /*2ef0*/  FFMA R7, R4, R0.reuse, R7 ;  /* 0x0000000004077223 */ /* 0x080fe20000000007 */
[-C--:B------:R-:W-:Y:S01]  /*2f00*/  FMUL R4, R19, R0.reuse ;  /* 0x0000000013047220 */ /* 0x080fe20000400000 */
[-C--:B------:R-:W-:Y:S01]  /*2f10*/  FMUL R17, R17, R0.reuse ;  /* 0x0000000011117220 */ /* 0x080fe20000400000 */
        /* <DEDUP_REMOVED lines=9> */
[----:B------:R-:W-:Y:S01]  /*2fb0*/  FMUL R14, R5, R14 ;  /* 0x0000000e050e7220 */ /* 0x000fe20000400000 */
        /* <DEDUP_REMOVED lines=8> */
[C---:B------:R-:W-:Y:S01]  /*3040*/  FFMA R7, R5.reuse, R6, R4 ;  /* 0x0000000605077223 */ /* 0x040fe20000000004 */
[C---:B------:R-:W-:Y:S01]  /*3050*/  FMUL R13, R5.reuse, R12 ;  /* 0x0000000c050d7220 */ /* 0x040fe20000400000 */
[C---:B------:R-:W-:Y:S01]  /*3060*/  FMUL R14, R5.reuse, R14 ;  /* 0x0000000e050e7220 */ /* 0x040fe20000400000 */
[C---:B0-----:R-:W-:Y:S01]  /*3070*/  FMUL R8, R5.reuse, R8 ;  /* 0x0000000805087220 */ /* 0x041fe20000400000 */
        /* <DEDUP_REMOVED lines=26> */
.L_x_185:
[----:B------:R-:W3:Y:S01]  /*3220*/  S2UR UR5, SR_CgaCtaId ;  /* 0x00000000000579c3 */ /* 0x000ee20000008800 */
[----:B------:R-:W-:Y:S02]  /*3230*/  UMOV UR4, 0x400 ;  /* 0x0000040000047882 */ /* 0x000fe40000000000 */
[----:B---3--:R-:W-:-:S09]  /*3240*/  ULEA UR4, UR5, UR4, 0x18 ;  /* 0x0000000405047291 */ /* 0x008fd2000f8ec0ff */
[----:B------:R-:W3:Y:S04]  /*3250*/  LDS R6, [UR4+0x38c] ;  /* 0x00038c04ff067984 */ /* 0x000ee80008000800 */
[----:B------:R-:W4:Y:S04]  /*3260*/  LDS.128 R16, [UR4+0x390] ;  /* 0x00039004ff107984 */ /* 0x000f280008000c00 */
[----:B0-----:R-:W0:Y:S04]  /*3270*/  LDS.128 R12, [UR4+0x3a0] ;  /* 0x0003a004ff0c7984 */ /* 0x001e280008000c00 */
[----:B--2---:R-:W2:Y:S01]  /*3280*/  LDS.128 R8, [UR4+0x3b0] ;  /* 0x0003b004ff087984 */ /* 0x004ea20008000c00 */
[----:B---3--:R-:W-:-:S04]  /*3290*/  FMUL R6, R3, R6 ;  /* 0x0000000603067220 */ /* 0x008fc80000400000 */
[C---:B------:R-:W-:Y:S01]  /*32a0*/  FMUL R6, R3.reuse, R6 ;  /* 0x0000000603067220 */ /* 0x040fe20000400000 */
[C---:B----4-:R-:W-:Y:S01]  /*32b0*/  FMUL R16, R3.reuse, R16 ;  /* 0x0000001003107220 */ /* 0x050fe20000400000 */
        /* <DEDUP_REMOVED lines=14> */
[C---:B------:R-:W-:Y:S01]  /*33a0*/  FMUL R18, R5.reuse, R18 ;  /* 0x0000001205127220 */ /* 0x040fe20000400000 */
[----:B------:R-:W-:Y:S01]  /*33b0*/  FFMA R7, R5, R16, R6 ;  /* 0x0000001005077223 */ /* 0x000fe20000000006 */
[C---:B0-----:R-:W-:Y:S01]  /*33c0*/  FMUL R12, R3.reuse, R12 ;  /* 0x0000000c030c7220 */ /* 0x041fe20000400000 */
        /* <DEDUP_REMOVED lines=8> */
[----:B------:R-:W0:Y:S01]  /*3450*/  LDS.128 R16, [UR4+0x3c0] ;  /* 0x0003c004ff107984 */ /* 0x000e220008000c00 */
[----:B------:R-:W-:Y:S01]  /*3460*/  FMUL R4, R5, R4 ;  /* 0x0000000405047220 */ /* 0x000fe20000400000 */
[C---:B------:R-:W-:Y:S01]  /*3470*/  FMUL R6, R3.reuse, R6 ;  /* 0x0000000603067220 */ /* 0x040fe20000400000 */
[C---:B------:R-:W-:Y:S01]  /*3480*/  FMUL R14, R3.reuse, R14 ;  /* 0x0000000e030e7220 */ /* 0x040fe20000400000 */
[----:B------:R-:W-:Y:S01]  /*3490*/  FMUL R12, R3, R15 ;  /* 0x0000000f030c7220 */ /* 0x000fe20000400000 */
[-C--:B------:R-:W-:Y:S01]  /*34a0*/  FFMA R7, R4, R0.reuse, R7 ;  /* 0x0000000004077223 */ /* 0x080fe20000000007 */
[----:B------:R-:W-:Y:S01]  /*34b0*/  FMUL R4, R13, R0 ;  /* 0x000000000d047220 */ /* 0x000fe20000400000 */
[C---:B------:R-:W-:Y:S01]  /*34c0*/  FMUL R6, R5.reuse, R6 ;  /* 0x0000000605067220 */ /* 0x040fe20000400000 */
[----:B------:R-:W-:Y:S01]  /*34d0*/  FMUL R14, R5, R14 ;  /* 0x0000000e050e7220 */ /* 0x000fe20000400000 */
[----:B------:R-:W-:Y:S01]  /*34e0*/  FMUL R12, R3, R12 ;  /* 0x0000000c030c7220 */ /* 0x000fe20000400000 */
[----:B------:R-:W-:Y:S01]  /*34f0*/  FFMA R4, R4, R0, R7 ;  /* 0x0000000004047223 */ /* 0x000fe20000000007 */
[C---:B------:R-:W-:Y:S01]  /*3500*/  FMUL R6, R5.reuse, R6 ;  /* 0x0000000605067220 */ /* 0x040fe20000400000 */
[C---:B------:R-:W-:Y:S01]  /*3510*/  FMUL R14, R5.reuse, R14 ;  /* 0x0000000e050e7220 */ /* 0x040fe20000400000 */
[----:B------:R-:W-:Y:S01]  /*3520*/  FMUL R21, R5, R12 ;  /* 0x0000000c05157220 */ /* 0x000fe20000400000 */
[----:B--2---:R-:W-:Y:S01]  /*3530*/  FMUL R8, R3, R8 ;  /* 0x0000000803087220 */ /* 0x004fe20000400000 */
[----:B------:R-:W-:Y:S01]  /*3540*/  FFMA R7, R5, R6, R4 ;  /* 0x0000000605077223 */ /* 0x000fe20000000004 */
[----:B------:R-:W-:Y:S01]  /*3550*/  FMUL R6, R3, R9 ;  /* 0x0000000903067220 */ /* 0x000fe20000400000 */
[----:B------:R-:W-:Y:S01]  /*3560*/  FMUL R4, R21, R0 ;  /* 0x0000000015047220 */ /* 0x000fe20000400000 */
[----:B------:R-:W-:Y:S01]  /*3570*/  FMUL R23, R3, R8 ;  /* 0x0000000803177220 */ /* 0x000fe20000400000 */
[----:B------:R-:W-:Y:S01]  /*3580*/  FFMA R7, R14, R0, R7 ;  /* 0x000000000e077223 */ /* 0x000fe20000000007 */
[----:B------:R-:W-:Y:S01]  /*3590*/  FMUL R6, R5, R6 ;  /* 0x0000000605067220 */ /* 0x000fe20000400000 */
[----:B------:R-:W1:Y:S01]  /*35a0*/  LDS.128 R12, [UR4+0x3d0] ;  /* 0x0003d004ff0c7984 */ /* 0x000e620008000c00 */
[----:B------:R-:W-:Y:S01]  /*35b0*/  FMUL R23, R23, R0 ;  /* 0x0000000017177220 */ /* 0x000fe20000400000 */
[----:B------:R-:W-:Y:S01]  /*35c0*/  FMUL R10, R3, R10 ;  /* 0x0000000a030a7220 */ /* 0x000fe20000400000 */
[----:B------:R-:W-:Y:S01]  /*35d0*/  FFMA R7, R4, R0, R7 ;  /* 0x0000000004077223 */ /* 0x000fe20000000007 */
[----:B------:R-:W-:Y:S01]  /*35e0*/  FMUL R6, R5, R6 ;  /* 0x0000000605067220 */ /* 0x000fe20000400000 */
[----:B------:R-:W-:Y:S01]  /*35f0*/  FMUL R4, R23, R0 ;  /* 0x0000000017047220 */ /* 0x000fe20000400000 */
[----:B------:R-:W-:Y:S01]  /*3600*/  FMUL R10, R5, R10 ;  /* 0x0000000a050a7220 */ /* 0x000fe20000400000 */
[----:B------:R-:W-:Y:S01]  /*3610*/  FMUL R8, R3, R11 ;  /* 0x0000000b03087220 */ /* 0x000fe20000400000 */
[C---:B------:R-:W-:Y:S01]  /*3620*/  FMUL R6, R5.reuse, R6 ;  /* 0x0000000605067220 */ /* 0x040fe20000400000 */
[----:B------:R-:W-:Y:S01]  /*3630*/  FFMA R4, R4, R0, R7 ;  /* 0x0000000004047223 */ /* 0x000fe20000000007 */
[C---:B------:R-:W-:Y:S01]  /*3640*/  FMUL R10, R5.reuse, R10 ;  /* 0x0000000a050a7220 */ /* 0x040fe20000400000 */
[----:B------:R-:W-:-:S02]  /*3650*/  FMUL R8, R5, R8 ;  /* 0x0000000805087220 */ /* 0x000fc40000400000 */
[C---:B------:R-:W-:Y:S01]  /*3660*/  FFMA R7, R5.reuse, R6, R4 ;  /* 0x0000000605077223 */ /* 0x040fe20000000004 */
[C---:B------:R-:W-:Y:S01]  /*3670*/  FMUL R10, R5.reuse, R10 ;  /* 0x0000000a050a7220 */ /* 0x040fe20000400000 */
[----:B------:R-:W-:-:S03]  /*3680*/  FMUL R9, R5, R8 ;  /* 0x0000000805097220 */ /* 0x000fc60000400000 */
[----:B------:R-:W-:Y:S01]  /*3690*/  FFMA R7, R10, R0, R7 ;  /* 0x000000000a077223 */ /* 0x000fe20000000007 */
[C---:B0-----:R-:W-:Y:S01]  /*36a0*/  FMUL R16, R3.reuse, R16 ;  /* 0x0000001003107220 */ /* 0x041fe20000400000 */
[----:B------:R-:W-:Y:S01]  /*36b0*/  FMUL R17, R3, R17 ;  /* 0x0000001103117220 */ /* 0x000fe20000400000 */
[----:B------:R-:W-:Y:S01]  /*36c0*/  FMUL R4, R9, R0 ;  /* 0x0000000009047220 */ /* 0x000fe20000400000 */
[C---:B------:R-:W-:Y:S01]  /*36d0*/  FMUL R18, R5.reuse, R18 ;  /* 0x0000001205127220 */ /* 0x040fe20000400000 */
[----:B------:R-:W-:Y:S01]  /*36e0*/  FMUL R11, R5, R16 ;  /* 0x00000010050b7220 */ /* 0x000fe20000400000 */
[-C--:B------:R-:W-:Y:S01]  /*36f0*/  FMUL R17, R17, R0.reuse ;  /* 0x0000000011117220 */ /* 0x080fe20000400000 */
[----:B------:R-:W-:Y:S01]  /*3700*/  FFMA R7, R4, R0, R7 ;  /* 0x0000000004077223 */ /* 0x000fe20000000007 */
[----:B------:R-:W-:Y:S01]  /*3710*/  FMUL R18, R5, R18 ;  /* 0x0000001205127220 */ /* 0x000fe20000400000 */
[-C--:B------:R-:W-:Y:S01]  /*3720*/  FMUL R11, R11, R0.reuse ;  /* 0x000000000b0b7220 */ /* 0x080fe20000400000 */
[----:B------:R-:W-:Y:S01]  /*3730*/  FMUL R17, R17, R0 ;  /* 0x0000000011117220 */ /* 0x000fe20000400000 */
[C---:B------:R-:W-:Y:S01]  /*3740*/  FMUL R6, R5.reuse, R19 ;  /* 0x0000001305067220 */ /* 0x040fe20000400000 */
[----:B------:R-:W-:Y:S01]  /*3750*/  FMUL R18, R5, R18 ;  /* 0x0000001205127220 */ /* 0x000fe20000400000 */
[----:B------:R-:W-:-:S02]  /*3760*/  FMUL R4, R11, R0 ;  /* 0x000000000b047220 */ /* 0x000fc40000400000 */
[C---:B------:R-:W-:Y:S01]  /*3770*/  FMUL R6, R5.reuse, R6 ;  /* 0x0000000605067220 */ /* 0x040fe20000400000 */
[----:B------:R-:W-:Y:S01]  /*3780*/  FMUL R18, R5, R18 ;  /* 0x0000001205127220 */ /* 0x000fe20000400000 */
[-C--:B------:R-:W-:Y:S01]  /*3790*/  FFMA R7, R4, R0.reuse, R7 ;  /* 0x0000000004077223 */ /* 0x080fe20000000007 */
[----:B------:R-:W-:Y:S01]  /*37a0*/  FMUL R4, R17, R0 ;  /* 0x0000000011047220 */ /* 0x000fe20000400000 */
[----:B------:R-:W-:-:S03]  /*37b0*/  FMUL R6, R5, R6 ;  /* 0x0000000605067220 */ /* 0x000fc60000400000 */
[----:B------:R-:W-:Y:S01]  /*37c0*/  FFMA R4, R4, R0, R7 ;  /* 0x0000000004047223 */ /* 0x000fe20000000007 */
[C---:B-1----:R-:W-:Y:S01]  /*37d0*/  FMUL R12, R5.reuse, R12 ;  /* 0x0000000c050c7220 */ /* 0x042fe20000400000 */
[C---:B------:R-:W-:Y:S01]  /*37e0*/  FMUL R6, R5.reuse, R6 ;  /* 0x0000000605067220 */ /* 0x040fe20000400000 */
[----:B------:R-:W-:Y:S01]  /*37f0*/  FMUL R15, R0, R15 ;  /* 0x0000000f000f7220 */ /* 0x000fe20000400000 */
[C---:B------:R-:W-:Y:S01]  /*3800*/  FFMA R7, R5.reuse, R18, R4 ;  /* 0x0000001205077223 */ /* 0x040fe20000000004 */
[C---:B------:R-:W-:Y:S01]  /*3810*/  FMUL R12, R5.reuse, R12 ;  /* 0x0000000c050c7220 */ /* 0x040fe20000400000 */
[C---:B------:R-:W-:Y:S01]  /*3820*/  FMUL R4, R5.reuse, R13 ;  /* 0x0000000d05047220 */ /* 0x040fe20000400000 */
[C---:B------:R-:W-:Y:S01]  /*3830*/  FMUL R13, R5.reuse, R14 ;  /* 0x0000000e050d7220 */ /* 0x040fe20000400000 */
[----:B------:R-:W-:Y:S01]  /*3840*/  FFMA R7, R6, R0, R7 ;  /* 0x0000000006077223 */ /* 0x000fe20000000007 */
[C---:B------:R-:W-:Y:S01]  /*3850*/  FMUL R9, R5.reuse, R12 ;  /* 0x0000000c05097220 */ /* 0x040fe20000400000 */
        /* <DEDUP_REMOVED lines=9> */
[----:B------:R-:W-:-:S03]  /*38f0*/  FMUL R6, R13, R0 ;  /* 0x000000000d067220 */ /* 0x000fc60000400000 */
[-C--:B------:R-:W-:Y:S01]  /*3900*/  FFMA R7, R4, R0.reuse, R7 ;  /* 0x0000000004077223 */ /* 0x080fe20000000007 */
[----:B------:R-:W-:-:S03]  /*3910*/  FMUL R4, R15, R0 ;  /* 0x000000000f047220 */ /* 0x000fc60000400000 */
[----:B------:R-:W-:-:S04]  /*3920*/  FFMA R7, R6, R0, R7 ;  /* 0x0000000006077223 */ /* 0x000fc80000000007 */
[----:B------:R-:W-:-:S07]  /*3930*/  FFMA R4, R4, R0, R7 ;  /* 0x0000000004047223 */ /* 0x000fce0000000007 */
.L_x_183:
[----:B------:R-:W3:Y:S01]  /*3940*/  S2UR UR5, SR_CgaCtaId ;  /* 0x00000000000579c3 */ /* 0x000ee20000008800 */
[----:B------:R-:W-:Y:S02]  /*3950*/  UMOV UR4, 0x400 ;  /* 0x0000040000047882 */ /* 0x000fe40000000000 */
[----:B---3--:R-:W-:-:S09]  /*3960*/  ULEA UR4, UR5, UR4, 0x18 ;  /* 0x0000000405047291 */ /* 0x008fd2000f8ec0ff */
[----:B------:R-:W3:Y:S04]  /*3970*/  LDS.128 R16, [UR4+0x350] ;  /* 0x00035004ff107984 */ /* 0x000ee80008000c00 */
[----:B--2---:R-:W2:Y:S04]  /*3980*/  LDS.128 R8, [UR4+0x360] ;  /* 0x00036004ff087984 */ /* 0x004ea80008000c00 */
[----:B0-----:R-:W0:Y:S01]  /*3990*/  LDS.128 R12, [UR4+0x370] ;  /* 0x00037004ff0c7984 */ /* 0x001e220008000c00 */
[C---:B---3--:R-:W-:Y:S01]  /*39a0*/  FMUL R16, R3.reuse, R16 ;  /* 0x0000001003107220 */ /* 0x048fe20000400000 */
        /* <DEDUP_REMOVED lines=9> */
[----:B--2---:R-:W-:Y:S01]  /*3a40*/  FMUL R8, R3, R8 ;  /* 0x0000000803087220 */ /* 0x004fe20000400000 */
[----:B------:R-:W-:Y:S01]  /*3a50*/  FMUL R20, R5, R20 ;  /* 0x0000001405147220 */ /* 0x000fe20000400000 */
[C---:B------:R-:W-:Y:S01]  /*3a60*/  FFMA R16, R3.reuse, R16, R4 ;  /* 0x0000001003107223 */ /* 0x040fe20000000004 */
[C---:B------:R-:W-:Y:S01]  /*3a70*/  FMUL R4, R3.reuse, R18 ;  /* 0x0000001203047220 */ /* 0x040fe20000400000 */
[C---:B------:R-:W-:Y:S01]  /*3a80*/  FMUL R8, R3.reuse, R8 ;  /* 0x0000000803087220 */ /* 0x040fe20000400000 */
[----:B------:R-:W-:Y:S01]  /*3a90*/  FMUL R10, R3, R10 ;  /* 0x0000000a030a7220 */ /* 0x000fe20000400000 */
[----:B------:R-:W-:Y:S01]  /*3aa0*/  FFMA R7, R5, R6, R16 ;  /* 0x0000000605077223 */ /* 0x000fe20000000010 */
[----:B------:R-:W-:Y:S01]  /*3ab0*/  FMUL R6, R3, R9 ;  /* 0x0000000903067220 */ /* 0x000fe20000400000 */
[----:B------:R-:W2:Y:S01]  /*3ac0*/  LDS.128 R16, [UR4+0x380] ;  /* 0x00038004ff107984 */ /* 0x000ea20008000c00 */
[----:B------:R-:W-:Y:S01]  /*3ad0*/  FMUL R8, R5, R8 ;  /* 0x0000000805087220 */ /* 0x000fe20000400000 */
[----:B-1----:R-:W-:Y:S01]  /*3ae0*/  FFMA R4, R4, R0, R7 ;  /* 0x0000000004047223 */ /* 0x002fe20000000007 */
[----:B------:R-:W-:Y:S01]  /*3af0*/  FMUL R9, R3, R6 ;  /* 0x0000000603097220 */ /* 0x000fe20000400000 */
[----:B------:R-:W-:Y:S01]  /*3b00*/  FMUL R10, R5, R10 ;  /* 0x0000000a050a7220 */ /* 0x000fe20000400000 */
[----:B------:R-:W-:Y:S01]  /*3b10*/  FMUL R6, R3, R11 ;  /* 0x0000000b03067220 */ /* 0x000fe20000400000 */
[----:B------:R-:W-:Y:S01]  /*3b20*/  FFMA R7, R5, R20, R4 ;  /* 0x0000001405077223 */ /* 0x000fe20000000004 */
[----:B------:R-:W-:Y:S01]  /*3b30*/  FMUL R4, R9, R0 ;  /* 0x0000000009047220 */ /* 0x000fe20000400000 */
[C---:B------:R-:W-:Y:S01]  /*3b40*/  FMUL R10, R5.reuse, R10 ;  /* 0x0000000a050a7220 */ /* 0x040fe20000400000 */
[----:B------:R-:W-:Y:S01]  /*3b50*/  FMUL R6, R5, R6 ;  /* 0x0000000605067220 */ /* 0x000fe20000400000 */
[----:B------:R-:W-:Y:S01]  /*3b60*/  FFMA R7, R8, R0, R7 ;  /* 0x0000000008077223 */ /* 0x000fe20000000007 */
[C---:B0-----:R-:W-:Y:S01]  /*3b70*/  FMUL R12, R3.reuse, R12 ;  /* 0x0000000c030c7220 */ /* 0x041fe20000400000 */
[----:B------:R-:W-:Y:S01]  /*3b80*/  FMUL R13, R3, R13 ;  /* 0x0000000d030d7220 */ /* 0x000fe20000400000 */
[C---:B------:R-:W-:Y:S01]  /*3b90*/  FMUL R6, R5.reuse, R6 ;  /* 0x0000000605067220 */ /* 0x040fe20000400000 */
[----:B------:R-:W-:Y:S01]  /*3ba0*/  FFMA R4, R4, R0, R7 ;  /* 0x0000000004047223 */ /* 0x000fe20000000007 */
[----:B------:R-:W-:Y:S01]  /*3bb0*/  FMUL R9, R5, R12 ;  /* 0x0000000c05097220 */ /* 0x000fe20000400000 */
[----:B------:R-:W-:Y:S01]  /*3bc0*/  FMUL R13, R13, R0 ;  /* 0x000000000d0d7220 */ /* 0x000fe20000400000 */
[C---:B------:R-:W-:Y:S01]  /*3bd0*/  FMUL R14, R5.reuse, R14 ;  /* 0x0000000e050e7220 */ /* 0x040fe20000400000 */
[----:B------:R-:W-:Y:S01]  /*3be0*/  FFMA R7, R5, R10, R4 ;  /* 0x0000000a05077223 */ /* 0x000fe20000000004 */
[----:B------:R-:W-:-:S02]  /*3bf0*/  FMUL R4, R9, R0 ;  /* 0x0000000009047220 */ /* 0x000fc40000400000 */
[C---:B------:R-:W-:Y:S01]  /*3c00*/  FMUL R14, R5.reuse, R14 ;  /* 0x0000000e050e7220 */ /* 0x040fe20000400000 */
[----:B------:R-:W-:Y:S01]  /*3c10*/  FFMA R7, R6, R0, R7 ;  /* 0x0000000006077223 */ /* 0x000fe20000000007 */
[C---:B------:R-:W-:Y:S02]  /*3c20*/  FMUL R6, R5.reuse, R15 ;  /* 0x0000000f05067220 */ /* 0x040fe40000400000 */
[----:B------:R-:W-:Y:S01]  /*3c30*/  FMUL R14, R5, R14 ;  /* 0x0000000e050e7220 */ /* 0x000fe20000400000 */
[-C--:B------:R-:W-:Y:S01]  /*3c40*/  FFMA R7, R4, R0.reuse, R7 ;  /* 0x0000000004077223 */ /* 0x080fe20000000007 */
[----:B------:R-:W-:Y:S01]  /*3c50*/  FMUL R4, R13, R0 ;  /* 0x000000000d047220 */ /* 0x000fe20000400000 */
[----:B------:R-:W-:-:S03]  /*3c60*/  FMUL R6, R5, R6 ;  /* 0x0000000605067220 */ /* 0x000fc60000400000 */
[----:B------:R-:W-:Y:S01]  /*3c70*/  FFMA R4, R4, R0, R7 ;  /* 0x0000000004047223 */ /* 0x000fe20000000007 */
[----:B------:R-:W-:-:S03]  /*3c80*/  FMUL R6, R5, R6 ;  /* 0x0000000605067220 */ /* 0x000fc60000400000 */
[----:B------:R-:W-:-:S04]  /*3c90*/  FFMA R7, R5, R14, R4 ;  /* 0x0000000e05077223 */ /* 0x000fc80000000004 */
[----:B------:R-:W-:Y:S01]  /*3ca0*/  FFMA R7, R6, R0, R7 ;  /* 0x0000000006077223 */ /* 0x000fe20000000007 */
[C---:B--2---:R-:W-:Y:S01]  /*3cb0*/  FMUL R16, R5.reuse, R16 ;  /* 0x0000001005107220 */ /* 0x044fe20000400000 */
[C---:B------:R-:W-:Y:S01]  /*3cc0*/  FMUL R17, R5.reuse, R17 ;  /* 0x0000001105117220 */ /* 0x040fe20000400000 */
[----:B------:R-:W-:Y:S02]  /*3cd0*/  FMUL R11, R0, R18 ;  /* 0x00000012000b7220 */ /* 0x000fe40000400000 */
[----:B------:R-:W-:Y:S01]  /*3ce0*/  FMUL R9, R5, R16 ;  /* 0x0000001005097220 */ /* 0x000fe20000400000 */
[-C--:B------:R-:W-:Y:S01]  /*3cf0*/  FMUL R17, R17, R0.reuse ;  /* 0x0000000011117220 */ /* 0x080fe20000400000 */
[-C--:B------:R-:W-:Y:S02]  /*3d00*/  FMUL R11, R11, R0.reuse ;  /* 0x000000000b0b7220 */ /* 0x080fe40000400000 */
[-C--:B------:R-:W-:Y:S01]  /*3d10*/  FMUL R4, R9, R0.reuse ;  /* 0x0000000009047220 */ /* 0x080fe20000400000 */
[----:B------:R-:W-:-:S03]  /*3d20*/  FMUL R6, R17, R0 ;  /* 0x0000000011067220 */ /* 0x000fc60000400000 */
[-C--:B------:R-:W-:Y:S01]  /*3d30*/  FFMA R7, R4, R0.reuse, R7 ;  /* 0x0000000004077223 */ /* 0x080fe20000000007 */
[----:B------:R-:W-:-:S03]  /*3d40*/  FMUL R4, R11, R0 ;  /* 0x000000000b047220 */ /* 0x000fc60000400000 */
[----:B------:R-:W-:-:S04]  /*3d50*/  FFMA R7, R6, R0, R7 ;  /* 0x0000000006077223 */ /* 0x000fc80000000007 */
[----:B------:R-:W-:-:S07]  /*3d60*/  FFMA R4, R4, R0, R7 ;  /* 0x0000000004047223 */ /* 0x000fce0000000007 */
.L_x_182:
[----:B------:R-:W3:Y:S01]  /*3d70*/  S2UR UR5, SR_CgaCtaId ;  /* 0x00000000000579c3 */ /* 0x000ee20000008800 */
[----:B------:R-:W-:Y:S02]  /*3d80*/  UMOV UR4, 0x400 ;  /* 0x0000040000047882 */ /* 0x000fe40000000000 */
[----:B---3--:R-:W-:-:S09]  /*3d90*/  ULEA UR4, UR5, UR4, 0x18 ;  /* 0x0000000405047291 */ /* 0x008fd2000f8ec0ff */
[----:B------:R-:W3:Y:S04]  /*3da0*/  LDS.128 R20, [UR4+0x300] ;  /* 0x00030004ff147984 */ /* 0x000ee80008000c00 */
[----:B--2---:R-:W2:Y:S04]  /*3db0*/  LDS.128 R8, [UR4+0x310] ;  /* 0x00031004ff087984 */ /* 0x004ea80008000c00 */
[----:B------:R-:W4:Y:S04]  /*3dc0*/  LDS.128 R16, [UR4+0x320] ;  /* 0x00032004ff107984 */ /* 0x000f280008000c00 */
[----:B0-----:R-:W0:Y:S01]  /*3dd0*/  LDS.128 R12, [UR4+0x330] ;  /* 0x00033004ff0c7984 */ /* 0x001e220008000c00 */
[----:B---3--:R-:W-:-:S04]  /*3de0*/  FADD R20, R20, R4 ;  /* 0x0000000414147221 */ /* 0x008fc80000000000 */
[C---:B------:R-:W-:Y:S01]  /*3df0*/  FFMA R20, R3.reuse, R21, R20 ;  /* 0x0000001503147223 */ /* 0x040fe20000000014 */
[C---:B--2---:R-:W-:Y:S01]  /*3e00*/  FMUL R8, R3.reuse, R8 ;  /* 0x0000000803087220 */ /* 0x044fe20000400000 */
[C---:B------:R-:W-:Y:S01]  /*3e10*/  FMUL R9, R3.reuse, R9 ;  /* 0x0000000903097220 */ /* 0x040fe20000400000 */
[----:B------:R-:W-:Y:S01]  /*3e20*/  FMUL R10, R3, R10 ;  /* 0x0000000a030a7220 */ /* 0x000fe20000400000 */
[C---:B------:R-:W-:Y:S01]  /*3e30*/  FFMA R7, R5.reuse, R22, R20 ;  /* 0x0000001605077223 */ /* 0x040fe20000000014 */
[C---:B------:R-:W-:Y:S01]  /*3e40*/  FMUL R11, R5.reuse, R11 ;  /* 0x0000000b050b7220 */ /* 0x040fe20000400000 */
[----:B----4-:R-:W-:Y:S01]  /*3e50*/  FMUL R16, R5, R16 ;  /* 0x0000001005107220 */ /* 0x010fe20000400000 */
[C---:B------:R-:W-:Y:S01]  /*3e60*/  FMUL R18, R3.reuse, R18 ;  /* 0x0000001203127220 */ /* 0x040fe20000400000 */
[C---:B-1----:R-:W-:Y:S01]  /*3e70*/  FFMA R4, R0.reuse, R23, R7 ;  /* 0x0000001700047223 */ /* 0x042fe20000000007 */
[C---:B------:R-:W-:Y:S01]  /*3e80*/  FMUL R6, R3.reuse, R19 ;  /* 0x0000001303067220 */ /* 0x040fe20000400000 */
[----:B------:R-:W1:Y:S01]  /*3e90*/  LDS.128 R20, [UR4+0x340] ;  /* 0x00034004ff147984 */ /* 0x000e620008000c00 */
[C---:B------:R-:W-:Y:S01]  /*3ea0*/  FMUL R18, R3.reuse, R18 ;  /* 0x0000001203127220 */ /* 0x040fe20000400000 */
[C---:B------:R-:W-:Y:S01]  /*3eb0*/  FFMA R4, R3.reuse, R8, R4 ;  /* 0x0000000803047223 */ /* 0x040fe20000000004 */
[C---:B------:R-:W-:Y:S01]  /*3ec0*/  FMUL R6, R3.reuse, R6 ;  /* 0x0000000603067220 */ /* 0x040fe20000400000 */
[C---:B0-----:R-:W-:Y:S01]  /*3ed0*/  FMUL R12, R3.reuse, R12 ;  /* 0x0000000c030c7220 */ /* 0x041fe20000400000 */
[----:B------:R-:W-:Y:S01]  /*3ee0*/  FMUL R14, R3, R14 ;  /* 0x0000000e030e7220 */ /* 0x000fe20000400000 */
[----:B------:R-:W-:Y:S01]  /*3ef0*/  FFMA R9, R5, R9, R4 ;  /* 0x0000000905097223 */ /* 0x000fe20000000004 */
[----:B------:R-:W-:Y:S01]  /*3f00*/  FMUL R4, R0, R17 ;  /* 0x0000001100047220 */ /* 0x000fe20000400000 */
[C---:B------:R-:W-:Y:S01]  /*3f10*/  FMUL R12, R3.reuse, R12 ;  /* 0x0000000c030c7220 */ /* 0x040fe20000400000 */
[----:B------:R-:W-:Y:S01]  /*3f20*/  FMUL R15, R3, R15 ;  /* 0x0000000f030f7220 */ /* 0x000fe20000400000 */
[----:B------:R-:W-:Y:S01]  /*3f30*/  FFMA R10, R10, R0, R9 ;  /* 0x000000000a0a7223 */ /* 0x000fe20000000009 */
[----:B------:R-:W-:-:S03]  /*3f40*/  FMUL R14, R5, R14 ;  /* 0x0000000e050e7220 */ /* 0x000fc60000400000 */
[----:B------:R-:W-:-:S04]  /*3f50*/  FFMA R11, R5, R11, R10 ;  /* 0x0000000b050b7223 */ /* 0x000fc8000000000a */
[----:B------:R-:W-:-:S04]  /*3f60*/  FFMA R11, R16, R0, R11 ;  /* 0x00000000100b7223 */ /* 0x000fc8000000000b */
[----:B------:R-:W-:-:S04]  /*3f70*/  FFMA R4, R4, R0, R11 ;  /* 0x0000000004047223 */ /* 0x000fc8000000000b */
[----:B------:R-:W-:-:S04]  /*3f80*/  FFMA R4, R3, R18, R4 ;  /* 0x0000001203047223 */ /* 0x000fc80000000004 */
[----:B------:R-:W-:Y:S01]  /*3f90*/  FFMA R7, R5, R6, R4 ;  /* 0x0000000605077223 */ /* 0x000fe20000000004 */
[----:B------:R-:W-:-:S03]  /*3fa0*/  FMUL R4, R3, R13 ;  /* 0x0000000d03047220 */ /* 0x000fc60000400000 */
[----:B------:R-:W-:Y:S01]  /*3fb0*/  FFMA R12, R12, R0, R7 ;  /* 0x000000000c0c7223 */ /* 0x000fe20000000007 */
[----:B------:R-:W-:-:S04]  /*3fc0*/  FMUL R4, R5, R4 ;  /* 0x0000000405047220 */ /* 0x000fc80000400000 */
[C---:B------:R-:W-:Y:S01]  /*3fd0*/  FFMA R3, R5.reuse, R4, R12 ;  /* 0x0000000405037223 */ /* 0x040fe2000000000c */
[----:B-1----:R-:W-:Y:S01]  /*3fe0*/  FMUL R20, R5, R20 ;  /* 0x0000001405147220 */ /* 0x002fe20000400000 */
[-C--:B------:R-:W-:Y:S01]  /*3ff0*/  FMUL R4, R15, R0.reuse ;  /* 0x000000000f047220 */ /* 0x080fe20000400000 */
[C---:B------:R-:W-:Y:S01]  /*4000*/  FMUL R6, R5.reuse, R21 ;  /* 0x0000001505067220 */ /* 0x040fe20000400000 */
[----:B------:R-:W-:Y:S01]  /*4010*/  FFMA R3, R14, R0, R3 ;  /* 0x000000000e037223 */ /* 0x000fe20000000003 */
[C---:B------:R-:W-:Y:S01]  /*4020*/  FMUL R20, R5.reuse, R20 ;  /* 0x0000001405147220 */ /* 0x040fe20000400000 */
[----:B------:R-:W-:Y:S01]  /*4030*/  FMUL R23, R0, R23 ;  /* 0x0000001700177220 */ /* 0x000fe20000400000 */
[C---:B------:R-:W-:Y:S01]  /*4040*/  FMUL R6, R5.reuse, R6 ;  /* 0x0000000605067220 */ /* 0x040fe20000400000 */
[----:B------:R-:W-:Y:S01]  /*4050*/  FFMA R4, R4, R0, R3 ;  /* 0x0000000004047223 */ /* 0x000fe20000000003 */
[----:B------:R-:W-:-:S03]  /*4060*/  FMUL R3, R5, R22 ;  /* 0x0000001605037220 */ /* 0x000fc60000400000 */
[----:B------:R-:W-:Y:S01]  /*4070*/  FFMA R5, R5, R20, R4 ;  /* 0x0000001405057223 */ /* 0x000fe20000000004 */
[----:B------:R-:W-:-:S03]  /*4080*/  FMUL R4, R3, R0 ;  /* 0x0000000003047220 */ /* 0x000fc60000400000 */
[-C--:B------:R-:W-:Y:S01]  /*4090*/  FFMA R5, R6, R0.reuse, R5 ;  /* 0x0000000006057223 */ /* 0x080fe20000000005 */
[----:B------:R-:W-:-:S03]  /*40a0*/  FMUL R6, R23, R0 ;  /* 0x0000000017067220 */ /* 0x000fc60000400000 */
[----:B------:R-:W-:-:S04]  /*40b0*/  FFMA R5, R4, R0, R5 ;  /* 0x0000000004057223 */ /* 0x000fc80000000005 */
[----:B------:R-:W-:-:S07]  /*40c0*/  FFMA R4, R6, R0, R5 ;  /* 0x0000000006047223 */ /* 0x000fce0000000005 */
.L_x_184:
[----:B------:R-:W3:Y:S01]  /*40d0*/  LDCU.64 UR4, c[0x0][0x380] ;  /* 0x00007000ff0477ac */ /* 0x000ee20008000a00 */
[----:B------:R-:W-:-:S04]  /*40e0*/  FSETP.GEU.AND P0, PT, R4, RZ, PT ;  /* 0x000000ff0400720b */ /* 0x000fc80003f0e000 */
[----:B-1----:R-:W-:-:S04]  /*40f0*/  FSEL R0, R4, RZ, P0 ;  /* 0x000000ff04007208 */ /* 0x002fc80000000000 */
[----:B------:R-:W1:Y:S01]  /*4100*/  F2I.U32.TRUNC.NTZ R3, R0 ;  /* 0x0000000000037305 */ /* 0x000e62000020f000 */
[----:B---3--:R-:W-:-:S04]  /*4110*/  IADD3 R4, P0, PT, R2, UR4, RZ ;  /* 0x0000000402047c10 */ /* 0x008fc8000ff1e0ff */
[----:B------:R-:W-:-:S05]  /*4120*/  LEA.HI.X.SX32 R5, R2, UR5, 0x1, P0 ;  /* 0x0000000502057c11 */ /* 0x000fca00080f0eff */
[----:B-1----:R-:W-:Y:S01]  /*4130*/  STG.E.U8 desc[UR8][R4.64], R3 ;  /* 0x0000000304007986 */ /* 0x002fe2000c101108 */
[----:B------:R-:W-:Y:S05]  /*4140*/  EXIT ;  /* 0x000000000000794d */ /* 0x000fea0003800000 */
.L_x_178:
        /* <DEDUP_REMOVED lines=17> */
[----:B------:R-:W-:Y:S03]  /*4260*/  BSSY.RECONVERGENT B0, `(.L_x_188) ;  /* 0x0000018000007945 */ /* 0x000fe60003800200 */
[----:B------:R-:W-:Y:S01]  /*4270*/  @!P0 IADD3 R6, PT, PT, R6, 0x4e0, RZ ;  /* 0x000004e006068810 */ /* 0x000fe20007ffe0ff */
[----:B0-----:R-:W-:-:S08]  /*4280*/  DFMA R10, R14, -R4, 1 ;  /* 0x3ff000000e0a742b */ /* 0x001fd00000000804 */
[----:B------:R-:W-:Y:S02]  /*4290*/  DFMA R16, R10, R10, R10 ;  /* 0x0000000a0a10722b */ /* 0x000fe4000000000a */
[----:B-1----:R-:W0:Y:S06]  /*42a0*/  F2F.F64.F32 R10, R0 ;  /* 0x00000000000a7310 */ /* 0x002e2c0000201800 */
[----:B------:R-:W-:Y:S01]  /*42b0*/  DFMA R16, R14, R16, R14 ;  /* 0x000000100e10722b */ /* 0x000fe2000000000e */
[----:B----4-:R-:W-:-:S07]  /*42c0*/  @!P0 LEA R6, R19, R6, 0x18 ;  /* 0x0000000613068211 */ /* 0x010fce00078ec0ff */
[----:B------:R-:W-:Y:S01]  /*42d0*/  DFMA R14, R16, -R4, 1 ;  /* 0x3ff00000100e742b */ /* 0x000fe20000000804 */
[----:B------:R-:W-:Y:S01]  /*42e0*/  @!P0 IADD3 R6, PT, PT, R6, R7, RZ ;  /* 0x0000000706068210 */ /* 0x000fe20007ffe0ff */
[----:B0-----:R-:W-:-:S06]  /*42f0*/  DADD R10, R10, UR4 ;  /* 0x000000040a0a7e29 */ /* 0x001fcc0008000000 */
[----:B--2---:R-:W-:Y:S02]  /*4300*/  DFMA R12, R16, R14, R16 ;  /* 0x0000000e100c722b */ /* 0x004fe40000000010 */
[----:B------:R-:W-:-:S08]  /*4310*/  DMUL R10, R10, 256 ;  /* 0x407000000a0a7828 */ /* 0x000fd00000000000 */
[----:B------:R-:W-:Y:S02]  /*4320*/  DMUL R14, R12, R10 ;  /* 0x0000000a0c0e7228 */ /* 0x000fe40000000000 */
[----:B------:R-:W-:-:S06]  /*4330*/  FSETP.GEU.AND P1, PT, |R11|, 6.5827683646048100446e-37, PT ;  /* 0x036000000b00780b */ /* 0x000fcc0003f2e200 */
[----:B------:R-:W-:-:S08]  /*4340*/  DFMA R4, R14, -R4, R10 ;  /* 0x800000040e04722b */ /* 0x000fd0000000000a */
[----:B------:R-:W-:-:S10]  /*4350*/  DFMA R4, R12, R4, R14 ;  /* 0x000000040c04722b */ /* 0x000fd4000000000e */
[----:B------:R-:W-:Y:S01]  /*4360*/  FFMA R0, RZ, 2.3926990032196044922, R5 ;  /* 0x401921fbff007823 */ /* 0x000fe20000000005 */
[----:B---3--:R0:W-:Y:S01]  /*4370*/  @!P0 STS.U8 [R6], R3 ;  /* 0x0000000306008388 */ /* 0x0081e20000000000 */
[----:B------:R-:W-:Y:S03]  /*4380*/  BAR.SYNC.DEFER_BLOCKING 0x0 ;  /* 0x0000000000007b1d */ /* 0x000fe60000010000 */
[----:B------:R-:W-:-:S13]  /*4390*/  FSETP.GT.AND P0, PT, |R0|, 1.469367938527859385e-39, PT ;  /* 0x001000000000780b */ /* 0x000fda0003f04200 */
[----:B0-----:R-:W-:Y:S05]  /*43a0*/  @P0 BRA P1, `(.L_x_189) ;  /* 0x00000000000c0947 */ /* 0x001fea0000800000 */
[----:B------:R-:W-:-:S07]  /*43b0*/  MOV R0, 0x43d0 ;  /* 0x000043d000007802 */ /* 0x000fce0000000f00 */
[----:B------:R-:W-:Y:S05]  /*43c0*/  CALL.REL.NOINC `($__internal_6_$__cuda_sm20_div_rn_f64_full) ;  /* 0x0000000000b47944 */ /* 0x000fea0003c00000 */
[----:B------:R-:W-:-:S07]  /*43d0*/  MOV R5, R19 ;  /* 0x0000001300057202 */ /* 0x000fce0000000f00 */
.L_x_189:
[----:B------:R-:W-:Y:S05]  /*43e0*/  BSYNC.RECONVERGENT B0 ;  /* 0x0000000000007941 */ /* 0x000fea0003800200 */
.L_x_188:
        /* <DEDUP_REMOVED lines=11> */
.L_x_187:
        /* <DEDUP_REMOVED lines=8> */
[----:B--2---:R-:W-:Y:S02]  /*4520*/  DFMA R10, R6, -R12, 1 ;  /* 0x3ff00000060a742b */ /* 0x004fe4000000080c */
[----:B-1----:R-:W-:-:S06]  /*4530*/  DADD R4, R4, UR4 ;  /* 0x0000000404047e29 */ /* 0x002fcc0008000000 */
[----:B------:R-:W-:-:S08]  /*4540*/  DFMA R10, R10, R10, R10 ;  /* 0x0000000a0a0a722b */ /* 0x000fd0000000000a */
[----:B------:R-:W-:Y:S02]  /*4550*/  DFMA R6, R6, R10, R6 ;  /* 0x0000000a0606722b */ /* 0x000fe40000000006 */
[----:B------:R-:W-:-:S06]  /*4560*/  DMUL R10, R4, 256 ;  /* 0x40700000040a7828 */ /* 0x000fcc0000000000 */
[----:B0-----:R-:W-:-:S04]  /*4570*/  DFMA R14, R6, -R12, 1 ;  /* 0x3ff00000060e742b */ /* 0x001fc8000000080c */
[----:B------:R-:W-:-:S04]  /*4580*/  FSETP.GEU.AND P1, PT, |R11|, 6.5827683646048100446e-37, PT ;  /* 0x036000000b00780b */ /* 0x000fc80003f2e200 */
[----:B------:R-:W-:-:S08]  /*4590*/  DFMA R14, R6, R14, R6 ;  /* 0x0000000e060e722b */ /* 0x000fd00000000006 */
[----:B------:R-:W-:-:S08]  /*45a0*/  DMUL R4, R14, R10 ;  /* 0x0000000a0e047228 */ /* 0x000fd00000000000 */
[----:B------:R-:W-:-:S08]  /*45b0*/  DFMA R6, R4, -R12, R10 ;  /* 0x8000000c0406722b */ /* 0x000fd0000000000a */
[----:B------:R-:W-:-:S10]  /*45c0*/  DFMA R4, R14, R6, R4 ;  /* 0x000000060e04722b */ /* 0x000fd40000000004 */
[----:B------:R-:W-:-:S05]  /*45d0*/  FFMA R0, RZ, 2.3926990032196044922, R5 ;  /* 0x401921fbff007823 */ /* 0x000fca0000000005 */
[----:B------:R-:W-:-:S13]  /*45e0*/  FSETP.GT.AND P0, PT, |R0|, 1.469367938527859385e-39, PT ;  /* 0x001000000000780b */ /* 0x000fda0003f04200 */
[----:B------:R-:W-:Y:S05]  /*45f0*/  @P0 BRA P1, `(.L_x_191) ;  /* 0x00000000000c0947 */ /* 0x000fea0000800000 */
[----:B------:R-:W-:-:S07]  /*4600*/  MOV R0, 0x4620 ;  /* 0x0000462000007802 */ /* 0x000fce0000000f00 */
[----:B------:R-:W-:Y:S05]  /*4610*/  CALL.REL.NOINC `($__internal_6_$__cuda_sm20_div_rn_f64_full) ;  /* 0x0000000000207944 */ /* 0x000fea0003c00000 */
[----:B------:R-:W-:-:S07]  /*4620*/  MOV R5, R19 ;  /* 0x0000001300057202 */ /* 0x000fce0000000f00 */
.L_x_191:
[----:B------:R-:W-:Y:S05]  /*4630*/  BSYNC.RECONVERGENT B0 ;  /* 0x0000000000007941 */ /* 0x000fea0003800200 */
.L_x_190:
[----:B------:R-:W0:Y:S01]  /*4640*/  LDCU.64 UR4, c[0x0][0x380] ;  /* 0x00007000ff0477ac */ /* 0x000e220008000a00 */
[----:B------:R-:W1:Y:S01]  /*4650*/  F2I.U32.F64.FLOOR R5, R4 ;  /* 0x0000000400057311 */ /* 0x000e620000305000 */
[----:B0-----:R-:W-:-:S04]  /*4660*/  IADD3 R6, P0, PT, R2, UR4, RZ ;  /* 0x0000000402067c10 */ /* 0x001fc8000ff1e0ff */
[----:B------:R-:W-:-:S05]  /*4670*/  LEA.HI.X.SX32 R7, R2, UR5, 0x1, P0 ;  /* 0x0000000502077c11 */ /* 0x000fca00080f0eff */
[----:B-1----:R-:W-:Y:S01]  /*4680*/  STG.E.U8 desc[UR8][R6.64], R5 ;  /* 0x0000000506007986 */ /* 0x002fe2000c101108 */
[----:B------:R-:W-:Y:S05]  /*4690*/  EXIT ;  /* 0x000000000000794d */ /* 0x000fea0003800000 */
        .weak           $__internal_6_$__cuda_sm20_div_rn_f64_full
        .type           $__internal_6_$__cuda_sm20_div_rn_f64_full,@function
        .size           $__internal_6_$__cuda_sm20_div_rn_f64_full,($__internal_7_$__cuda_sm3x_div_rn_noftz_f32_slowpath - $__internal_6_$__cuda_sm20_div_rn_f64_full)
$__internal_6_$__cuda_sm20_div_rn_f64_full:
        /* <DEDUP_REMOVED lines=44> */
[----:B------:R-:W-:Y:S02]  /*4960*/  SEL R11, R6, 0x63400000, !P0 ;  /* 0x63400000060b7807 */ /* 0x000fe40004000000 */
[----:B------:R-:W-:Y:S02]  /*4970*/  MOV R10, RZ ;  /* 0x000000ff000a7202 */ /* 0x000fe40000000f00 */
[----:B------:R-:W-:-:S04]  /*4980*/  IADD3 R4, PT, PT, -R11, R4, RZ ;  /* 0x000000040b047210 */ /* 0x000fc80007ffe1ff */
        /* <DEDUP_REMOVED lines=10> */
[----:B------:R-:W-:Y:S01]  /*4a30*/  IADD3 R11, PT, PT, -R4, RZ, RZ ;  /* 0x000000ff040b7210 */ /* 0x000fe20007ffe1ff */
[----:B------:R-:W-:Y:S01]  /*4a40*/  DMUL.RP R12, R22, R12 ;  /* 0x0000000c160c7228 */ /* 0x000fe20000008000 */
[----:B------:R-:W-:-:S06]  /*4a50*/  MOV R10, RZ ;  /* 0x000000ff000a7202 */ /* 0x000fcc0000000f00 */
[----:B------:R-:W-:-:S03]  /*4a60*/  DFMA R10, R18, -R10, R22 ;  /* 0x8000000a120a722b */ /* 0x000fc60000000016 */
[----:B------:R-:W-:-:S03]  /*4a70*/  LOP3.LUT R17, R13, R17, RZ, 0x3c, !PT ;  /* 0x000000110d117212 */ /* 0x000fc600078e3cff */
[----:B------:R-:W-:-:S04]  /*4a80*/  IADD3 R10, PT, PT, -R4, -0x43300000, RZ ;  /* 0xbcd00000040a7810 */ /* 0x000fc80007ffe1ff */
[----:B------:R-:W-:-:S04]  /*4a90*/  FSETP.NEU.AND P0, PT, |R11|, R10, PT ;  /* 0x0000000a0b00720b */ /* 0x000fc80003f0d200 */
[----:B------:R-:W-:Y:S02]  /*4aa0*/  FSEL R18, R12, R18, !P0 ;  /* 0x000000120c127208 */ /* 0x000fe40004000000 */
[----:B------:R-:W-:Y:S01]  /*4ab0*/  FSEL R19, R17, R19, !P0 ;  /* 0x0000001311137208 */ /* 0x000fe20004000000 */
[----:B------:R-:W-:Y:S06]  /*4ac0*/  BRA `(.L_x_194) ;  /* 0x0000000000547947 */ /* 0x000fec0003800000 */
.L_x_193:
        /* <DEDUP_REMOVED lines=16> */
.L_x_196:
[----:B------:R-:W-:Y:S02]  /*4bd0*/  LOP3.LUT R19, R9, 0x80000, RZ, 0xfc, !PT ;  /* 0x0008000009137812 */ /* 0x000fe400078efcff */
[----:B------:R-:W-:Y:S01]  /*4be0*/  MOV R18, R8 ;  /* 0x0000000800127202 */ /* 0x000fe20000000f00 */
[----:B------:R-:W-:Y:S06]  /*4bf0*/  BRA `(.L_x_194) ;  /* 0x0000000000087947 */ /* 0x000fec0003800000 */
.L_x_195:
[----:B------:R-:W-:Y:S02]  /*4c00*/  LOP3.LUT R19, R11, 0x80000, RZ, 0xfc, !PT ;  /* 0x000800000b137812 */ /* 0x000fe400078efcff */
[----:B------:R-:W-:-:S07]  /*4c10*/  MOV R18, R10 ;  /* 0x0000000a00127202 */ /* 0x000fce0000000f00 */
.L_x_194:
[----:B------:R-:W-:Y:S05]  /*4c20*/  BSYNC.RECONVERGENT B1 ;  /* 0x0000000000017941 */ /* 0x000fea0003800200 */
.L_x_192:
[----:B------:R-:W-:Y:S01]  /*4c30*/  HFMA2 R11, -RZ, RZ, 0, 0 ;  /* 0x00000000ff0b7431 */ /* 0x000fe200000001ff */
[----:B------:R-:W-:Y:S02]  /*4c40*/  MOV R10, R0 ;  /* 0x00000000000a7202 */ /* 0x000fe40000000f00 */
[----:B------:R-:W-:Y:S02]  /*4c50*/  MOV R4, R18 ;  /* 0x0000001200047202 */ /* 0x000fe40000000f00 */
[----:B------:R-:W-:Y:S05]  /*4c60*/  RET.REL.NODEC R10 `(_Z15lensesAndPrismsPhjfjPKfS1_S1_S1_jbS1_biS1_bPKh) ;  /* 0xffffffb00ae47950 */ /* 0x000fea0003c3ffff */
        .weak           $__internal_7_$__cuda_sm3x_div_rn_noftz_f32_slowpath
        .type           $__internal_7_$__cuda_sm3x_div_rn_noftz_f32_slowpath,@function
        .size           $__internal_7_$__cuda_sm3x_div_rn_noftz_f32_slowpath,(.L_x_237 - $__internal_7_$__cuda_sm3x_div_rn_noftz_f32_slowpath)
$__internal_7_$__cuda_sm3x_div_rn_noftz_f32_slowpath:
        /* <DEDUP_REMOVED lines=9> */
[----:B------:R-:W-:Y:S02]  /*4d00*/  ISETP.GT.U32.OR P0, PT, R14, 0xfd, P0 ;  /* 0x000000fd0e00780c */ /* 0x000fe40000704470 */
[----:B------:R-:W-:-:S11]  /*4d10*/  MOV R13, R9 ;  /* 0x00000009000d7202 */ /* 0x000fd60000000f00 */
        /* <DEDUP_REMOVED lines=25> */
.L_x_198:
[----:B------:R-:W-:Y:S01]  /*4eb0*/  LEA R0, R8, 0xc0800000, 0x17 ;  /* 0xc080000008007811 */ /* 0x000fe200078eb8ff */
[----:B------:R-:W-:Y:S03]  /*4ec0*/  BSSY.RECONVERGENT B2, `(.L_x_203) ;  /* 0x0000036000027945 */ /* 0x000fe60003800200 */
[----:B------:R-:W-:Y:S02]  /*4ed0*/  IADD3 R14, PT, PT, -R0, R13, RZ ;  /* 0x0000000d000e7210 */ /* 0x000fe40007ffe1ff */
[----:B------:R-:W-:Y:S02]  /*4ee0*/  IADD3 R13, PT, PT, R16, -0x7f, RZ ;  /* 0xffffff81100d7810 */ /* 0x000fe40007ffe0ff */
[----:B------:R-:W0:Y:S01]  /*4ef0*/  MUFU.RCP R15, R14 ;  /* 0x0000000e000f7308 */ /* 0x000e220000001000 */
[----:B------:R-:W-:Y:S02]  /*4f00*/  FADD.FTZ R17, -R14, -RZ ;  /* 0x800000ff0e117221 */ /* 0x000fe40000010100 */
[C---:B------:R-:W-:Y:S01]  /*4f10*/  IMAD R0, R13.reuse, -0x800000, R12 ;  /* 0xff8000000d007824 */ /* 0x040fe200078e020c */
        /* <DEDUP_REMOVED lines=23> */
[C---:B------:R-:W-:Y:S01]  /*5090*/  IADD3 R15, PT, PT, R14.reuse, 0x20, RZ ;  /* 0x000000200e0f7810 */ /* 0x040fe20007ffe0ff */
[CCC-:B------:R-:W-:Y:S01]  /*50a0*/  FFMA.RM R13, R19.reuse, R17.reuse, R12.reuse ;  /* 0x00000011130d7223 */ /* 0x1c0fe2000000400c */
[----:B------:R-:W-:Y:S02]  /*50b0*/  ISETP.NE.AND P3, PT, R14, RZ, PT ;  /* 0x000000ff0e00720c */ /* 0x000fe40003f65270 */
[----:B------:R-:W-:Y:S01]  /*50c0*/  LOP3.LUT R8, R6, 0x7fffff, RZ, 0xc0, !PT ;  /* 0x007fffff06087812 */ /* 0x000fe200078ec0ff */
[----:B------:R-:W-:Y:S01]  /*50d0*/  FFMA.RP R6, R19, R17, R12 ;  /* 0x0000001113067223 */ /* 0x000fe2000000800c */
[----:B------:R-:W-:Y:S02]  /*50e0*/  ISETP.NE.AND P1, PT, R14, RZ, PT ;  /* 0x000000ff0e00720c */ /* 0x000fe40003f25270 */
[----:B------:R-:W-:Y:S02]  /*50f0*/  LOP3.LUT R8, R8, 0x800000, RZ, 0xfc, !PT ;  /* 0x0080000008087812 */ /* 0x000fe400078efcff */
[----:B------:R-:W-:-:S02]  /*5100*/  IADD3 R12, PT, PT, -R14, RZ, RZ ;  /* 0x000000ff0e0c7210 */ /* 0x000fc40007ffe1ff */
[----:B------:R-:W-:Y:S02]  /*5110*/  SHF.L.U32 R15, R8, R15, RZ ;  /* 0x0000000f080f7219 */ /* 0x000fe400000006ff */
[----:B------:R-:W-:Y:S02]  /*5120*/  FSETP.NEU.FTZ.AND P0, PT, R6, R13, PT ;  /* 0x0000000d0600720b */ /* 0x000fe40003f1d000 */
        /* <DEDUP_REMOVED lines=11> */
.L_x_205:
[----:B------:R-:W-:-:S04]  /*51e0*/  LOP3.LUT R0, R0, 0x80000000, RZ, 0xc0, !PT ;  /* 0x8000000000007812 */ /* 0x000fc800078ec0ff */
[----:B------:R-:W-:Y:S01]  /*51f0*/  LOP3.LUT R0, R0, 0x7f800000, RZ, 0xfc, !PT ;  /* 0x7f80000000007812 */ /* 0x000fe200078efcff */
[----:B------:R-:W-:Y:S06]  /*5200*/  BRA `(.L_x_206) ;  /* 0x0000000000047947 */ /* 0x000fec0003800000 */
.L_x_204:
[----:B------:R-:W-:-:S07]  /*5210*/  LEA R0, R13, R0, 0x17 ;  /* 0x000000000d007211 */ /* 0x000fce00078eb8ff */
.L_x_206:
[----:B------:R-:W-:Y:S05]  /*5220*/  BSYNC.RECONVERGENT B2 ;  /* 0x0000000000027941 */ /* 0x000fea0003800200 */
.L_x_203:
[----:B------:R-:W-:Y:S05]  /*5230*/  BRA `(.L_x_207) ;  /* 0x0000000000207947 */ /* 0x000fea0003800000 */
.L_x_202:
[----:B------:R-:W-:-:S04]  /*5240*/  LOP3.LUT R0, R13, 0x80000000, R12, 0x48, !PT ;  /* 0x800000000d007812 */ /* 0x000fc800078e480c */
[----:B------:R-:W-:Y:S01]  /*5250*/  LOP3.LUT R0, R0, 0x7f800000, RZ, 0xfc, !PT ;  /* 0x7f80000000007812 */ /* 0x000fe200078efcff */
[----:B------:R-:W-:Y:S06]  /*5260*/  BRA `(.L_x_207) ;  /* 0x0000000000147947 */ /* 0x000fec0003800000 */
.L_x_201:
[----:B------:R-:W-:Y:S01]  /*5270*/  LOP3.LUT R0, R13, 0x80000000, R12, 0x48, !PT ;  /* 0x800000000d007812 */ /* 0x000fe200078e480c */
[----:B------:R-:W-:Y:S06]  /*5280*/  BRA `(.L_x_207) ;  /* 0x00000000000c7947 */ /* 0x000fec0003800000 */
.L_x_200:
[----:B------:R-:W0:Y:S01]  /*5290*/  MUFU.RSQ R0, -QNAN ;  /* 0xffc0000000007908 */ /* 0x000e220000001400 */
[----:B------:R-:W-:Y:S05]  /*52a0*/  BRA `(.L_x_207) ;  /* 0x0000000000047947 */ /* 0x000fea0003800000 */
.L_x_199:
[----:B------:R-:W-:-:S07]  /*52b0*/  FADD.FTZ R0, R0, R9 ;  /* 0x0000000900007221 */ /* 0x000fce0000010000 */
.L_x_207:
[----:B------:R-:W-:Y:S05]  /*52c0*/  BSYNC.RECONVERGENT B1 ;  /* 0x0000000000017941 */ /* 0x000fea0003800200 */
.L_x_197:
[----:B------:R-:W-:Y:S01]  /*52d0*/  HFMA2 R13, -RZ, RZ, 0, 0 ;  /* 0x00000000ff0d7431 */ /* 0x000fe200000001ff */
[----:B------:R-:W-:-:S04]  /*52e0*/  MOV R12, R4 ;  /* 0x00000004000c7202 */ /* 0x000fc80000000f00 */
[----:B0-----:R-:W-:Y:S05]  /*52f0*/  RET.REL.NODEC R12 `(_Z15lensesAndPrismsPhjfjPKfS1_S1_S1_jbS1_biS1_bPKh) ;  /* 0xffffffac0c407950 */ /* 0x001fea0003c3ffff */
.L_x_208:
        /* <DEDUP_REMOVED lines=16> */
.L_x_237:


//--------------------- .text._Z16applyCorrectionsPhjfbPKfbiS1_bPKh --------------------------
	.section	.text._Z16applyCorrectionsPhjfbPKfbiS1_bPKh,"ax",@progbits
	.align	128
        .global         _Z16applyCorrectionsPhjfbPKfbiS1_bPKh
        .type           _Z16applyCorrectionsPhjfbPKfbiS1_bPKh,@function
        .size           _Z16applyCorrectionsPhjfbPKfbiS1_bPKh,(.L_x_238 - _Z16applyCorrectionsPhjfbPKfbiS1_bPKh)
        .other          _Z16applyCorrectionsPhjfbPKfbiS1_bPKh,@"STO_CUDA_ENTRY STV_DEFAULT"
_Z16applyCorrectionsPhjfbPKfbiS1_bPKh:
.text._Z16applyCorrectionsPhjfbPKfbiS1_bPKh:
[----:B------:R-:W-:Y:S01]  /*0000*/  LDC R1, c[0x0][0x37c] ;  /* 0x0000df00ff017b82 */ /* 0x000fe20000000800 */
[----:B------:R-:W0:Y:S07]  /*0010*/  S2R R3, SR_TID.X ;  /* 0x0000000000037919 */ /* 0x000e2e0000002100 */
[----:B------:R-:W0:Y:S01]  /*0020*/  S2UR UR4, SR_CTAID.X ;  /* 0x00000000000479c3 */ /* 0x000e220000002500 */
[----:B------:R-:W1:Y:S01]  /*0030*/  LDCU.64 UR8, c[0x0][0x380] ;  /* 0x00007000ff0877ac */ /* 0x000e620008000a00 */
[----:B------:R-:W2:Y:S06]  /*0040*/  LDCU.64 UR6, c[0x0][0x358] ;  /* 0x00006b00ff0677ac */ /* 0x000eac0008000a00 */
[----:B------:R-:W0:Y:S02]  /*0050*/  LDC R2, c[0x0][0x360] ;  /* 0x0000d800ff027b82 */ /* 0x000e240000000800 */
[----:B0-----:R-:W-:Y:S01]  /*0060*/  IMAD R2, R2, UR4, R3 ;  /* 0x0000000402027c24 */ /* 0x001fe2000f8e0203 */
[----:B------:R-:W0:Y:S04]  /*0070*/  LDCU.U8 UR4, c[0x0][0x390] ;  /* 0x00007200ff0477ac */ /* 0x000e280008000000 */
[----:B-1----:R-:W-:-:S04]  /*0080*/  IADD3 R22, P0, PT, R2, UR8, RZ ;  /* 0x0000000802167c10 */ /* 0x002fc8000ff1e0ff */
[----:B------:R-:W-:-:S05]  /*0090*/  LEA.HI.X.SX32 R23, R2, UR9, 0x1, P0 ;  /* 0x0000000902177c11 */ /* 0x000fca00080f0eff */
[----:B--2---:R-:W2:Y:S01]  /*00a0*/  LDG.E.U8 R0, desc[UR6][R22.64] ;  /* 0x0000000616007981 */ /* 0x004ea2000c1e1100 */
[----:B------:R-:W-:Y:S01]  /*00b0*/  UMOV UR10, 0x54442d18 ;  /* 0x54442d18000a7882 */ /* 0x000fe20000000000 */
[----:B------:R-:W-:Y:S01]  /*00c0*/  UMOV UR11, 0x400921fb ;  /* 0x400921fb000b7882 */ /* 0x000fe20000000000 */
[----:B------:R-:W-:Y:S01]  /*00d0*/  HFMA2 R7, -RZ, RZ, 2.017578125, 0.01168060302734375 ;  /* 0x400921fbff077431 */ /* 0x000fe200000001ff */
[----:B------:R-:W-:Y:S01]  /*00e0*/  MOV R6, 0x54442d18 ;  /* 0x54442d1800067802 */ /* 0x000fe20000000f00 */
[----:B0-----:R-:W-:Y:S01]  /*00f0*/  UPRMT UR4, UR4, 0x8880, URZ ;  /* 0x0000888004047896 */ /* 0x001fe200080000ff */
[----:B------:R-:W-:-:S03]  /*0100*/  UMOV UR8, 0x54442d18 ;  /* 0x54442d1800087882 */ /* 0x000fc60000000000 */
[----:B------:R-:W-:Y:S01]  /*0110*/  UISETP.NE.AND UP0, UPT, UR4, URZ, UPT ;  /* 0x000000ff0400728c */ /* 0x000fe2000bf05270 */
[----:B--2---:R-:W-:-:S05]  /*0120*/  I2FP.F32.U32 R0, R0 ;  /* 0x0000000000007245 */ /* 0x004fca0000201000 */
[----:B------:R-:W-:-:S04]  /*0130*/  FADD R8, R0, R0 ;  /* 0x0000000000087221 */ /* 0x000fc80000000000 */
[----:B------:R-:W0:Y:S02]  /*0140*/  F2F.F64.F32 R4, R8 ;  /* 0x0000000800047310 */ /* 0x000e240000201800 */
[----:B0-----:R-:W-:-:S08]  /*0150*/  DMUL R4, R4, UR10 ;  /* 0x0000000a04047c28 */ /* 0x001fd00008000000 */
[----:B------:R-:W-:Y:S01]  /*0160*/  DFMA R6, R4, 0.00390625, -R6 ;  /* 0x3f7000000406782b */ /* 0x000fe20000000806 */
[----:B------:R-:W-:-:S05]  /*0170*/  MOV R5, 0x401921fb ;  /* 0x401921fb00057802 */ /* 0x000fca0000000f00 */
[----:B------:R0:W1:Y:S01]  /*0180*/  F2F.F32.F64 R0, R6 ;  /* 0x0000000600007310 */ /* 0x0000620000301000 */
[----:B------:R-:W-:Y:S05]  /*0190*/  BRA.U !UP0, `(.L_x_209) ;  /* 0x00000001088c7547 */ /* 0x000fea000b800000 */
[----:B------:R-:W2:Y:S02]  /*01a0*/  LDC.64 R10, c[0x0][0x398] ;  /* 0x0000e600ff0a7b82 */ /* 0x000ea40000000a00 */
[----:B--2---:R-:W-:-:S06]  /*01b0*/  IMAD.WIDE R10, R2, 0x4, R10 ;  /* 0x00000004020a7825 */ /* 0x004fcc00078e020a */
[----:B------:R-:W1:Y:S01]  /*01c0*/  LDG.E R11, desc[UR6][R10.64] ;  /* 0x000000060a0b7981 */ /* 0x000e62000c1e1900 */
[----:B------:R-:W2:Y:S01]  /*01d0*/  MUFU.RCP64H R9, 6.283184051513671875 ;  /* 0x401921fb00097908 */ /* 0x000ea20000001800 */
[----:B0-----:R-:W-:Y:S01]  /*01e0*/  MOV R6, 0x54442d18 ;  /* 0x54442d1800067802 */ /* 0x001fe20000000f00 */
[----:B------:R-:W-:Y:S01]  /*01f0*/  BSSY.RECONVERGENT B0, `(.L_x_210) ;  /* 0x0000018000007945 */ /* 0x000fe20003800200 */
[----:B------:R-:W-:Y:S02]  /*0200*/  MOV R7, 0x401921fb ;  /* 0x401921fb00077802 */ /* 0x000fe40000000f00 */
[----:B------:R-:W-:-:S06]  /*0210*/  MOV R8, 0x1 ;  /* 0x0000000100087802 */ /* 0x000fcc0000000f00 */
[----:B--2---:R-:W-:-:S08]  /*0220*/  DFMA R12, R8, -R6, 1 ;  /* 0x3ff00000080c742b */ /* 0x004fd00000000806 */
[----:B------:R-:W-:-:S08]  /*0230*/  DFMA R12, R12, R12, R12 ;  /* 0x0000000c0c0c722b */ /* 0x000fd0000000000c */
[----:B------:R-:W-:-:S08]  /*0240*/  DFMA R14, R8, R12, R8 ;  /* 0x0000000c080e722b */ /* 0x000fd00000000008 */
[----:B------:R-:W-:-:S08]  /*0250*/  DFMA R16, R14, -R6, 1 ;  /* 0x3ff000000e10742b */ /* 0x000fd00000000806 */
[----:B------:R-:W-:Y:S01]  /*0260*/  DFMA R16, R14, R16, R14 ;  /* 0x000000100e10722b */ /* 0x000fe2000000000e */
[----:B-1----:R-:W-:-:S04]  /*0270*/  FADD R0, R0, -R11 ;  /* 0x8000000b00007221 */ /* 0x002fc80000000000 */
        /* <DEDUP_REMOVED lines=12> */
[----:B------:R-:W-:Y:S05]  /*0340*/  CALL.REL.NOINC `($__internal_8_$__cuda_sm20_div_rn_f64_full) ;  /* 0x0000003000bc7944 */ /* 0x000fea0003c00000 */
[----:B------:R-:W-:Y:S02]  /*0350*/  MOV R6, R16 ;  /* 0x0000001000067202 */ /* 0x000fe40000000f00 */
[----:B------:R-:W-:-:S07]  /*0360*/  MOV R7, R17 ;  /* 0x0000001100077202 */ /* 0x000fce0000000f00 */
.L_x_211:
[----:B------:R-:W-:Y:S05]  /*0370*/  BSYNC.RECONVERGENT B0 ;  /* 0x0000000000007941 */ /* 0x000fea0003800200 */
.L_x_210:
[----:B------:R-:W0:Y:S01]  /*0380*/  FRND.F64.FLOOR R6, R6 ;  /* 0x0000000600067313 */ /* 0x000e220000305800 */
[----:B------:R-:W-:Y:S01]  /*0390*/  UMOV UR4, 0x54442d18 ;  /* 0x54442d1800047882 */ /* 0x000fe20000000000 */
[----:B------:R-:W-:Y:S02]  /*03a0*/  UMOV UR5, 0x401921fb ;  /* 0x401921fb00057882 */ /* 0x000fe40000000000 */
[----:B0-----:R-:W-:-:S06]  /*03b0*/  DFMA R12, R6, -UR4, R12 ;  /* 0x80000004060c7c2b */ /* 0x001fcc000800000c */
[----:B------:R2:W3:Y:S05]  /*03c0*/  F2F.F32.F64 R0, R12 ;  /* 0x0000000c00007310 */ /* 0x0004ea0000301000 */
.L_x_209:
[----:B------:R-:W4:Y:S02]  /*03d0*/  LDCU.U8 UR4, c[0x0][0x3a0] ;  /* 0x00007400ff0477ac */ /* 0x000f240008000000 */
[----:B----4-:R-:W-:-:S04]  /*03e0*/  UPRMT UR4, UR4, 0x8880, URZ ;  /* 0x0000888004047896 */ /* 0x010fc800080000ff */
[----:B------:R-:W-:-:S09]  /*03f0*/  UISETP.NE.AND UP0, UPT, UR4, URZ, UPT ;  /* 0x000000ff0400728c */ /* 0x000fd2000bf05270 */
[----:B------:R-:W-:Y:S05]  /*0400*/  BRA.U !UP0, `(.L_x_212) ;  /* 0x0000002d08387547 */ /* 0x000fea000b800000 */
[----:B------:R-:W4:Y:S01]  /*0410*/  LDCU UR9, c[0x0][0x3a4] ;  /* 0x00007480ff0977ac */ /* 0x000f220008000800 */
[----:B------:R-:W5:Y:S01]  /*0420*/  LDCU.64 UR4, c[0x0][0x388] ;  /* 0x00007100ff0477ac */ /* 0x000f620008000a00 */
[----:B----4-:R-:W-:-:S13]  /*0430*/  ISETP.GE.AND P0, PT, R3, UR9, PT ;  /* 0x0000000903007c0c */ /* 0x010fda000bf06270 */
[----:B------:R-:W4:Y:S02]  /*0440*/  @!P0 LDC.64 R4, c[0x0][0x3a8] ;  /* 0x0000ea00ff048b82 */ /* 0x000f240000000a00 */
[----:B----4-:R-:W-:-:S06]  /*0450*/  @!P0 IMAD.WIDE.U32 R4, R3, 0x4, R4 ;  /* 0x0000000403048825 */ /* 0x010fcc00078e0004 */
[----:B------:R-:W4:Y:S01]  /*0460*/  @!P0 LDG.E R4, desc[UR6][R4.64] ;  /* 0x0000000604048981 */ /* 0x000f22000c1e1900 */
[----:B0-----:R-:W-:Y:S01]  /*0470*/  @!P0 MOV R6, 0x400 ;  /* 0x0000040000068802 */ /* 0x001fe20000000f00 */
[----:B-----5:R-:W-:Y:S01]  /*0480*/  UIADD3 UR8, UPT, UPT, UR4, -0x1, URZ ;  /* 0xffffffff04087890 */ /* 0x020fe2000fffe0ff */
[----:B------:R-:W0:Y:S01]  /*0490*/  @!P0 S2R R7, SR_CgaCtaId ;  /* 0x0000000000078919 */ /* 0x000e220000008800 */
[----:B------:R-:W-:Y:S02]  /*04a0*/  USHF.R.S32.HI UR4, URZ, 0x1, UR4 ;  /* 0x00000001ff047899 */ /* 0x000fe40008011404 */
[----:B------:R-:W-:Y:S01]  /*04b0*/  UISETP.GT.AND UP0, UPT, UR9, 0x37, UPT ;  /* 0x000000370900788c */ /* 0x000fe2000bf04270 */
[----:B0-----:R-:W-:-:S04]  /*04c0*/  @!P0 LEA R6, R7, R6, 0x18 ;  /* 0x0000000607068211 */ /* 0x001fc800078ec0ff */
[----:B------:R-:W-:Y:S02]  /*04d0*/  @!P0 LEA R7, R3, R6, 0x2 ;  /* 0x0000000603078211 */ /* 0x000fe400078e10ff */
        /* <DEDUP_REMOVED lines=8> */
[----:B------:R-:W-:Y:S01]  /*0560*/  MOV R2, RZ ;  /* 0x000000ff00027202 */ /* 0x000fe20000000f00 */
[----:B----4-:R0:W-:Y:S01]  /*0570*/  @!P0 STS [R7], R4 ;  /* 0x0000000407008388 */ /* 0x0101e20000000800 */
[----:B------:R-:W-:Y:S06]  /*0580*/  BAR.SYNC.DEFER_BLOCKING 0x0 ;  /* 0x0000000000007b1d */ /* 0x000fec0000010000 */
[----:B------:R-:W-:Y:S05]  /*0590*/  BRA.U UP0, `(.L_x_213) ;  /* 0x0000000100147547 */ /* 0x000fea000b800000 */
[----:B------:R-:W-:-:S09]  /*05a0*/  UISETP.NE.AND UP0, UPT, UR9, 0x14, UPT ;  /* 0x000000140900788c */ /* 0x000fd2000bf05270 */
[----:B------:R-:W-:Y:S05]  /*05b0*/  BRA.U !UP0, `(.L_x_214) ;  /* 0x0000002508e07547 */ /* 0x000fea000b800000 */
[----:B------:R-:W-:-:S09]  /*05c0*/  UISETP.NE.AND UP0, UPT, UR9, 0x23, UPT ;  /* 0x000000230900788c */ /* 0x000fd2000bf05270 */
[----:B------:R-:W-:Y:S05]  /*05d0*/  BRA.U !UP0, `(.L_x_215) ;  /* 0x0000002108cc7547 */ /* 0x000fea000b800000 */
[----:B------:R-:W-:Y:S05]  /*05e0*/  BRA `(.L_x_216) ;  /* 0x0000002800ac7947 */ /* 0x000fea0003800000 */
.L_x_213:
[----:B------:R-:W-:-:S09]  /*05f0*/  UISETP.NE.AND UP0, UPT, UR9, 0x38, UPT ;  /* 0x000000380900788c */ /* 0x000fd2000bf05270 */
[----:B------:R-:W-:Y:S05]  /*0600*/  BRA.U !UP0, `(.L_x_217) ;  /* 0x0000001908f87547 */ /* 0x000fea000b800000 */
[----:B------:R-:W-:-:S09]  /*0610*/  UISETP.NE.AND UP0, UPT, UR9, 0x54, UPT ;  /* 0x000000540900788c */ /* 0x000fd2000bf05270 */
[----:B------:R-:W-:Y:S05]  /*0620*/  BRA.U !UP0, `(.L_x_218) ;  /* 0x0000001108287547 */ /* 0x000fea000b800000 */
[----:B------:R-:W-:-:S09]  /*0630*/  UISETP.NE.AND UP0, UPT, UR9, 0x78, UPT ;  /* 0x000000780900788c */ /* 0x000fd2000bf05270 */
[----:B------:R-:W-:Y:S05]  /*0640*/  BRA.U UP0, `(.L_x_216) ;  /* 0x0000002900947547 */ /* 0x000fea000b800000 */
[----:B------:R-:W4:Y:S01]  /*0650*/  S2UR UR5, SR_CgaCtaId ;  /* 0x00000000000579c3 */ /* 0x000f220000008800 */
[----:B------:R-:W-:Y:S02]  /*0660*/  UMOV UR4, 0x400 ;  /* 0x0000040000047882 */ /* 0x000fe40000000000 */
[----:B----4-:R-:W-:-:S09]  /*0670*/  ULEA UR4, UR5, UR4, 0x18 ;  /* 0x0000000405047291 */ /* 0x010fd2000f8ec0ff */
[----:B------:R-:W4:Y:S04]  /*0680*/  LDS.128 R8, [UR4+0x150] ;  /* 0x00015004ff087984 */ /* 0x000f280008000c00 */
[----:B--2---:R-:W2:Y:S04]  /*0690*/  LDS.128 R12, [UR4+0x160] ;  /* 0x00016004ff0c7984 */ /* 0x004ea80008000c00 */
[----:B0-----:R-:W0:Y:S01]  /*06a0*/  LDS.128 R4, [UR4+0x170] ;  /* 0x00017004ff047984 */ /* 0x001e220008000c00 */
        /* <DEDUP_REMOVED lines=26> */
[C---:B------:R-:W-:Y:S01]  /*0850*/  FMUL R16, R3.reuse, R16 ;  /* 0x0000001003107220 */ /* 0x040fe20000400000 */
[----:B------:R-:W-:Y:S01]  /*0860*/  FMUL R12, R3, R12 ;  /* 0x0000000c030c7220 */ /* 0x000fe20000400000 */
[----:B------:R-:W-:Y:S01]  /*0870*/  FFMA R9, R21, R2, R8 ;  /* 0x0000000215097223 */ /* 0x000fe20000000008 */
[----:B------:R-:W-:Y:S01]  /*0880*/  FMUL R2, R3, R13 ;  /* 0x0000000d03027220 */ /* 0x000fe20000400000 */
[----:B------:R-:W-:Y:S01]  /*0890*/  FMUL R16, R21, R16 ;  /* 0x0000001015107220 */ /* 0x000fe20000400000 */
[C---:B------:R-:W-:Y:S01]  /*08a0*/  FMUL R12, R3.reuse, R12 ;  /* 0x0000000c030c7220 */ /* 0x040fe20000400000 */
[----:B-1-3--:R-:W-:Y:S01]  /*08b0*/  FFMA R10, R10, R0, R9 ;  /* 0x000000000a0a7223 */ /* 0x00afe20000000009 */
[C---:B------:R-:W-:Y:S01]  /*08c0*/  FMUL R2, R3.reuse, R2 ;  /* 0x0000000203027220 */ /* 0x040fe20000400000 */
[----:B------:R-:W-:Y:S01]  /*08d0*/  FMUL R14, R3, R14 ;  /* 0x0000000e030e7220 */ /* 0x000fe20000400000 */
[C---:B------:R-:W-:Y:S01]  /*08e0*/  FMUL R12, R21.reuse, R12 ;  /* 0x0000000c150c7220 */ /* 0x040fe20000400000 */
[----:B------:R-:W-:Y:S01]  /*08f0*/  FFMA R9, R21, R16, R10 ;  /* 0x0000001015097223 */ /* 0x000fe2000000000a */
[C---:B------:R-:W-:Y:S01]  /*0900*/  FMUL R2, R3.reuse, R2 ;  /* 0x0000000203027220 */ /* 0x040fe20000400000 */
[C---:B------:R-:W-:Y:S01]  /*0910*/  FMUL R16, R3.reuse, R15 ;  /* 0x0000000f03107220 */ /* 0x040fe20000400000 */
[C---:B------:R-:W-:Y:S01]  /*0920*/  FMUL R14, R3.reuse, R14 ;  /* 0x0000000e030e7220 */ /* 0x040fe20000400000 */
[----:B------:R-:W-:Y:S01]  /*0930*/  FFMA R13, R12, R0, R9 ;  /* 0x000000000c0d7223 */ /* 0x000fe20000000009 */
[C---:B------:R-:W-:Y:S01]  /*0940*/  FMUL R2, R3.reuse, R2 ;  /* 0x0000000203027220 */ /* 0x040fe20000400000 */
[----:B------:R-:W1:Y:S01]  /*0950*/  LDS.128 R8, [UR4+0x180] ;  /* 0x00018004ff087984 */ /* 0x000e620008000c00 */
[C---:B------:R-:W-:Y:S01]  /*0960*/  FMUL R14, R3.reuse, R14 ;  /* 0x0000000e030e7220 */ /* 0x040fe20000400000 */
[C---:B------:R-:W-:Y:S01]  /*0970*/  FMUL R16, R3.reuse, R16 ;  /* 0x0000001003107220 */ /* 0x040fe20000400000 */
[C---:B0-----:R-:W-:Y:S01]  /*0980*/  FMUL R4, R3.reuse, R4 ;  /* 0x0000000403047220 */ /* 0x041fe20000400000 */
[C---:B------:R-:W-:Y:S01]  /*0990*/  FMUL R15, R3.reuse, R2 ;  /* 0x00000002030f7220 */ /* 0x040fe20000400000 */
[C---:B------:R-:W-:Y:S01]  /*09a0*/  FMUL R14, R3.reuse, R14 ;  /* 0x0000000e030e7220 */ /* 0x040fe20000400000 */
[C---:B------:R-:W-:Y:S01]  /*09b0*/  FMUL R16, R3.reuse, R16 ;  /* 0x0000001003107220 */ /* 0x040fe20000400000 */
[----:B------:R-:W-:Y:S01]  /*09c0*/  FMUL R4, R3, R4 ;  /* 0x0000000403047220 */ /* 0x000fe20000400000 */
        /* <DEDUP_REMOVED lines=23> */
[----:B------:R-:W0:Y:S01]  /*0b40*/  LDS.128 R4, [UR4+0x190] ;  /* 0x00019004ff047984 */ /* 0x000e220008000c00 */
[----:B------:R-:W-:Y:S01]  /*0b50*/  FMUL R15, R15, R0 ;  /* 0x000000000f0f7220 */ /* 0x000fe20000400000 */
[----:B------:R-:W-:Y:S01]  /*0b60*/  FMUL R12, R21, R2 ;  /* 0x00000002150c7220 */ /* 0x000fe20000400000 */
[----:B------:R-:W-:Y:S02]  /*0b70*/  FMUL R14, R3, R14 ;  /* 0x0000000e030e7220 */ /* 0x000fe40000400000 */
[----:B------:R-:W-:Y:S01]  /*0b80*/  FMUL R2, R15, R0 ;  /* 0x000000000f027220 */ /* 0x000fe20000400000 */
[C---:B------:R-:W-:Y:S01]  /*0b90*/  FMUL R12, R21.reuse, R12 ;  /* 0x0000000c150c7220 */ /* 0x040fe20000400000 */
[----:B------:R-:W-:Y:S01]  /*0ba0*/  FMUL R14, R21, R14 ;  /* 0x0000000e150e7220 */ /* 0x000fe20000400000 */
[----:B-1----:R-:W-:Y:S01]  /*0bb0*/  FMUL R8, R3, R8 ;  /* 0x0000000803087220 */ /* 0x002fe20000400000 */
[----:B------:R-:W-:Y:S01]  /*0bc0*/  FFMA R2, R2, R0, R13 ;  /* 0x0000000002027223 */ /* 0x000fe2000000000d */
[C---:B------:R-:W-:Y:S01]  /*0bd0*/  FMUL R12, R21.reuse, R12 ;  /* 0x0000000c150c7220 */ /* 0x040fe20000400000 */
[----:B------:R-:W-:Y:S01]  /*0be0*/  FMUL R14, R21, R14 ;  /* 0x0000000e150e7220 */ /* 0x000fe20000400000 */
        /* <DEDUP_REMOVED lines=13> */
[----:B------:R-:W1:Y:S01]  /*0cc0*/  LDS.128 R8, [UR4+0x1a0] ;  /* 0x0001a004ff087984 */ /* 0x000e620008000c00 */
[----:B------:R-:W-:Y:S01]  /*0cd0*/  FMUL R17, R21, R2 ;  /* 0x0000000215117220 */ /* 0x000fe20000400000 */
[----:B------:R-:W-:Y:S01]  /*0ce0*/  FMUL R2, R15, R0 ;  /* 0x000000000f027220 */ /* 0x000fe20000400000 */
[C---:B------:R-:W-:Y:S01]  /*0cf0*/  FMUL R15, R3.reuse, R12 ;  /* 0x0000000c030f7220 */ /* 0x040fe20000400000 */
[----:B------:R-:W-:Y:S01]  /*0d00*/  FMUL R14, R3, R14 ;  /* 0x0000000e030e7220 */ /* 0x000fe20000400000 */
[-C--:B------:R-:W-:Y:S01]  /*0d10*/  FMUL R17, R17, R0.reuse ;  /* 0x0000000011117220 */ /* 0x080fe20000400000 */
[-C--:B------:R-:W-:Y:S01]  /*0d20*/  FFMA R13, R2, R0.reuse, R13 ;  /* 0x00000000020d7223 */ /* 0x080fe2000000000d */
[----:B------:R-:W-:Y:S01]  /*0d30*/  FMUL R15, R15, R0 ;  /* 0x000000000f0f7220 */ /* 0x000fe20000400000 */
[----:B------:R-:W-:Y:S01]  /*0d40*/  FMUL R14, R21, R14 ;  /* 0x0000000e150e7220 */ /* 0x000fe20000400000 */
[-C--:B------:R-:W-:Y:S02]  /*0d50*/  FMUL R2, R17, R0.reuse ;  /* 0x0000000011027220 */ /* 0x080fe40000400000 */
[----:B------:R-:W-:Y:S01]  /*0d60*/  FMUL R15, R15, R0 ;  /* 0x000000000f0f7220 */ /* 0x000fe20000400000 */
[----:B------:R-:W-:Y:S01]  /*0d70*/  FMUL R14, R21, R14 ;  /* 0x0000000e150e7220 */ /* 0x000fe20000400000 */
[-C--:B------:R-:W-:Y:S01]  /*0d80*/  FFMA R13, R2, R0.reuse, R13 ;  /* 0x00000000020d7223 */ /* 0x080fe2000000000d */
[----:B0-----:R-:W-:Y:S01]  /*0d90*/  FMUL R12, R3, R5 ;  /* 0x00000005030c7220 */ /* 0x001fe20000400000 */
[----:B------:R-:W-:Y:S01]  /*0da0*/  FMUL R2, R15, R0 ;  /* 0x000000000f027220 */ /* 0x000fe20000400000 */
[----:B------:R-:W-:Y:S01]  /*0db0*/  FMUL R14, R21, R14 ;  /* 0x0000000e150e7220 */ /* 0x000fe20000400000 */
[C---:B------:R-:W-:Y:S01]  /*0dc0*/  FMUL R4, R3.reuse, R4 ;  /* 0x0000000403047220 */ /* 0x040fe20000400000 */
[----:B------:R-:W-:Y:S01]  /*0dd0*/  FMUL R12, R3, R12 ;  /* 0x0000000c030c7220 */ /* 0x000fe20000400000 */
[----:B------:R-:W-:Y:S01]  /*0de0*/  FFMA R2, R2, R0, R13 ;  /* 0x0000000002027223 */ /* 0x000fe2000000000d */
[----:B------:R-:W-:Y:S01]  /*0df0*/  FMUL R14, R21, R14 ;  /* 0x0000000e150e7220 */ /* 0x000fe20000400000 */
[C---:B------:R-:W-:Y:S01]  /*0e00*/  FMUL R4, R3.reuse, R4 ;  /* 0x0000000403047220 */ /* 0x040fe20000400000 */
[C---:B------:R-:W-:Y:S01]  /*0e10*/  FMUL R6, R3.reuse, R6 ;  /* 0x0000000603067220 */ /* 0x040fe20000400000 */
[----:B------:R-:W-:Y:S01]  /*0e20*/  FMUL R16, R3, R7 ;  /* 0x0000000703107220 */ /* 0x000fe20000400000 */
[C---:B------:R-:W-:Y:S01]  /*0e30*/  FFMA R5, R21.reuse, R14, R2 ;  /* 0x0000000e15057223 */ /* 0x040fe20000000002 */
[C---:B------:R-:W-:Y:S01]  /*0e40*/  FMUL R2, R21.reuse, R12 ;  /* 0x0000000c15027220 */ /* 0x040fe20000400000 */
[----:B------:R-:W-:Y:S01]  /*0e50*/  FMUL R4, R21, R4 ;  /* 0x0000000415047220 */ /* 0x000fe20000400000 */
[----:B------:R-:W0:Y:S01]  /*0e60*/  LDS.128 R12, [UR4+0x1b0] ;  /* 0x0001b004ff0c7984 */ /* 0x000e220008000c00 */
[----:B------:R-:W-:Y:S01]  /*0e70*/  FMUL R6, R3, R6 ;  /* 0x0000000603067220 */ /* 0x000fe20000400000 */
[C---:B------:R-:W-:Y:S01]  /*0e80*/  FMUL R2, R21.reuse, R2 ;  /* 0x0000000215027220 */ /* 0x040fe20000400000 */
[----:B------:R-:W-:Y:S01]  /*0e90*/  FMUL R4, R21, R4 ;  /* 0x0000000415047220 */ /* 0x000fe20000400000 */
[----:B------:R-:W-:Y:S01]  /*0ea0*/  FMUL R16, R3, R16 ;  /* 0x0000001003107220 */ /* 0x000fe20000400000 */
[C---:B------:R-:W-:Y:S01]  /*0eb0*/  FMUL R6, R21.reuse, R6 ;  /* 0x0000000615067220 */ /* 0x040fe20000400000 */
[C---:B------:R-:W-:Y:S01]  /*0ec0*/  FMUL R7, R21.reuse, R2 ;  /* 0x0000000215077220 */ /* 0x040fe20000400000 */
[----:B------:R-:W-:-:S02]  /*0ed0*/  FMUL R4, R21, R4 ;  /* 0x0000000415047220 */ /* 0x000fc40000400000 */
[----:B------:R-:W-:Y:S01]  /*0ee0*/  FMUL R17, R21, R6 ;  /* 0x0000000615117220 */ /* 0x000fe20000400000 */
[----:B------:R-:W-:Y:S01]  /*0ef0*/  FMUL R2, R7, R0 ;  /* 0x0000000007027220 */ /* 0x000fe20000400000 */
[C---:B------:R-:W-:Y:S01]  /*0f00*/  FMUL R4, R21.reuse, R4 ;  /* 0x0000000415047220 */ /* 0x040fe20000400000 */
[----:B------:R-:W-:Y:S01]  /*0f10*/  FMUL R7, R21, R16 ;  /* 0x0000001015077220 */ /* 0x000fe20000400000 */
[----:B-1----:R-:W-:Y:S01]  /*0f20*/  FMUL R8, R3, R8 ;  /* 0x0000000803087220 */ /* 0x002fe20000400000 */
[-C--:B------:R-:W-:Y:S01]  /*0f30*/  FMUL R17, R17, R0.reuse ;  /* 0x0000000011117220 */ /* 0x080fe20000400000 */
[----:B------:R-:W-:Y:S01]  /*0f40*/  FFMA R5, R4, R0, R5 ;  /* 0x0000000004057223 */ /* 0x000fe20000000005 */
[C---:B------:R-:W-:Y:S01]  /*0f50*/  FMUL R4, R3.reuse, R9 ;  /* 0x0000000903047220 */ /* 0x040fe20000400000 */
[----:B------:R-:W-:Y:S01]  /*0f60*/  FMUL R19, R3, R8 ;  /* 0x0000000803137220 */ /* 0x000fe20000400000 */
[-C--:B------:R-:W-:Y:S01]  /*0f70*/  FMUL R7, R7, R0.reuse ;  /* 0x0000000007077220 */ /* 0x080fe20000400000 */
[----:B------:R-:W-:Y:S01]  /*0f80*/  FFMA R5, R2, R0, R5 ;  /* 0x0000000002057223 */ /* 0x000fe20000000005 */
[----:B------:R-:W-:Y:S01]  /*0f90*/  FMUL R4, R21, R4 ;  /* 0x0000000415047220 */ /* 0x000fe20000400000 */
[-C--:B------:R-:W-:Y:S01]  /*0fa0*/  FMUL R19, R19, R0.reuse ;  /* 0x0000000013137220 */ /* 0x080fe20000400000 */
[-C--:B------:R-:W-:Y:S01]  /*0fb0*/  FMUL R2, R17, R0.reuse ;  /* 0x0000000011027220 */ /* 0x080fe20000400000 */
[----:B------:R-:W-:Y:S01]  /*0fc0*/  FMUL R7, R7, R0 ;  /* 0x0000000007077220 */ /* 0x000fe20000400000 */
[----:B------:R-:W-:Y:S01]  /*0fd0*/  FMUL R4, R21, R4 ;  /* 0x0000000415047220 */ /* 0x000fe20000400000 */
[-C--:B------:R-:W-:Y:S01]  /*0fe0*/  FMUL R19, R19, R0.reuse ;  /* 0x0000000013137220 */ /* 0x080fe20000400000 */
[----:B------:R-:W-:Y:S01]  /*0ff0*/  FFMA R5, R2, R0, R5 ;  /* 0x0000000002057223 */ /* 0x000fe20000000005 */
[----:B------:R-:W-:Y:S01]  /*1000*/  FMUL R10, R3, R10 ;  /* 0x0000000a030a7220 */ /* 0x000fe20000400000 */
[-C--:B------:R-:W-:Y:S01]  /*1010*/  FMUL R2, R7, R0.reuse ;  /* 0x0000000007027220 */ /* 0x080fe20000400000 */
[----:B------:R-:W-:Y:S01]  /*1020*/  FMUL R19, R19, R0 ;  /* 0x0000000013137220 */ /* 0x000fe20000400000 */
[----:B------:R-:W-:Y:S01]  /*1030*/  FMUL R16, R3, R11 ;  /* 0x0000000b03107220 */ /* 0x000fe20000400000 */
[C---:B------:R-:W-:Y:S01]  /*1040*/  FMUL R8, R21.reuse, R4 ;  /* 0x0000000415087220 */ /* 0x040fe20000400000 */
[----:B------:R-:W-:Y:S01]  /*1050*/  FMUL R10, R21, R10 ;  /* 0x0000000a150a7220 */ /* 0x000fe20000400000 */
[-C--:B------:R-:W-:Y:S01]  /*1060*/  FFMA R9, R2, R0.reuse, R5 ;  /* 0x0000000002097223 */ /* 0x080fe20000000005 */
[----:B------:R-:W-:Y:S01]  /*1070*/  FMUL R2, R19, R0 ;  /* 0x0000000013027220 */ /* 0x000fe20000400000 */
[----:B------:R-:W1:Y:S01]  /*1080*/  LDS.128 R4, [UR4+0x1c0] ;  /* 0x0001c004ff047984 */ /* 0x000e620008000c00 */
[C---:B------:R-:W-:Y:S01]  /*1090*/  FMUL R8, R21.reuse, R8 ;  /* 0x0000000815087220 */ /* 0x040fe20000400000 */
[C---:B------:R-:W-:Y:S01]  /*10a0*/  FMUL R16, R21.reuse, R16 ;  /* 0x0000001015107220 */ /* 0x040fe20000400000 */
[----:B------:R-:W-:Y:S01]  /*10b0*/  FMUL R10, R21, R10 ;  /* 0x0000000a150a7220 */ /* 0x000fe20000400000 */
[----:B------:R-:W-:Y:S01]  /*10c0*/  FFMA R2, R2, R0, R9 ;  /* 0x0000000002027223 */ /* 0x000fe20000000009 */
[----:B0-----:R-:W-:Y:S01]  /*10d0*/  FMUL R12, R3, R12 ;  /* 0x0000000c030c7220 */ /* 0x001fe20000400000 */
[C---:B------:R-:W-:Y:S01]  /*10e0*/  FMUL R8, R21.reuse, R8 ;  /* 0x0000000815087220 */ /* 0x040fe20000400000 */
[C---:B------:R-:W-:Y:S01]  /*10f0*/  FMUL R16, R21.reuse, R16 ;  /* 0x0000001015107220 */ /* 0x040fe20000400000 */
[C---:B------:R-:W-:Y:S01]  /*1100*/  FMUL R10, R21.reuse, R10 ;  /* 0x0000000a150a7220 */ /* 0x040fe20000400000 */
[C---:B------:R-:W-:Y:S01]  /*1110*/  FMUL R12, R21.reuse, R12 ;  /* 0x0000000c150c7220 */ /* 0x040fe20000400000 */
[C---:B------:R-:W-:Y:S01]  /*1120*/  FFMA R9, R21.reuse, R8, R2 ;  /* 0x0000000815097223 */ /* 0x040fe20000000002 */
[C---:B------:R-:W-:Y:S01]  /*1130*/  FMUL R16, R21.reuse, R16 ;  /* 0x0000001015107220 */ /* 0x040fe20000400000 */
[----:B------:R-:W-:Y:S01]  /*1140*/  FMUL R10, R21, R10 ;  /* 0x0000000a150a7220 */ /* 0x000fe20000400000 */
[----:B------:R-:W-:Y:S01]  /*1150*/  FMUL R2, R3, R13 ;  /* 0x0000000d03027220 */ /* 0x000fe20000400000 */
[C---:B------:R-:W-:Y:S01]  /*1160*/  FMUL R12, R21.reuse, R12 ;  /* 0x0000000c150c7220 */ /* 0x040fe20000400000 */
[C---:B------:R-:W-:Y:S01]  /*1170*/  FMUL R11, R21.reuse, R16 ;  /* 0x00000010150b7220 */ /* 0x040fe20000400000 */
[C---:B------:R-:W-:Y:S01]  /*1180*/  FMUL R10, R21.reuse, R10 ;  /* 0x0000000a150a7220 */ /* 0x040fe20000400000 */
[C---:B------:R-:W-:Y:S01]  /*1190*/  FMUL R8, R21.reuse, R2 ;  /* 0x0000000215087220 */ /* 0x040fe20000400000 */
[----:B------:R-:W-:Y:S01]  /*11a0*/  FMUL R13, R21, R12 ;  /* 0x0000000c150d7220 */ /* 0x000fe20000400000 */
[-C--:B------:R-:W-:Y:S01]  /*11b0*/  FMUL R2, R11, R0.reuse ;  /* 0x000000000b027220 */ /* 0x080fe20000400000 */
[----:B------:R-:W-:Y:S01]  /*11c0*/  FFMA R9, R10, R0, R9 ;  /* 0x000000000a097223 */ /* 0x000fe20000000009 */
[----:B------:R-:W-:Y:S01]  /*11d0*/  FMUL R11, R21, R8 ;  /* 0x00000008150b7220 */ /* 0x000fe20000400000 */
[-C--:B------:R-:W-:Y:S01]  /*11e0*/  FMUL R13, R13, R0.reuse ;  /* 0x000000000d0d7220 */ /* 0x080fe20000400000 */
[----:B------:R-:W-:Y:S01]  /*11f0*/  FMUL R19, R3, R15 ;  /* 0x0000000f03137220 */ /* 0x000fe20000400000 */
[-C--:B------:R-:W-:Y:S01]  /*1200*/  FFMA R9, R2, R0.reuse, R9 ;  /* 0x0000000002097223 */ /* 0x080fe20000000009 */
[-C--:B------:R-:W-:Y:S01]  /*1210*/  FMUL R11, R11, R0.reuse ;  /* 0x000000000b0b7220 */ /* 0x080fe20000400000 */
[----:B------:R-:W-:Y:S01]  /*1220*/  FMUL R2, R13, R0 ;  /* 0x000000000d027220 */ /* 0x000fe20000400000 */
[----:B------:R-:W-:Y:S01]  /*1230*/  FMUL R14, R3, R14 ;  /* 0x0000000e030e7220 */ /* 0x000fe20000400000 */
[-C--:B------:R-:W-:Y:S01]  /*1240*/  FMUL R19, R19, R0.reuse ;  /* 0x0000000013137220 */ /* 0x080fe20000400000 */
[-C--:B------:R-:W-:Y:S01]  /*1250*/  FMUL R15, R11, R0.reuse ;  /* 0x000000000b0f7220 */ /* 0x080fe20000400000 */
[----:B------:R-:W-:Y:S01]  /*1260*/  FFMA R13, R2, R0, R9 ;  /* 0x00000000020d7223 */ /* 0x000fe20000000009 */
[----:B------:R-:W-:Y:S01]  /*1270*/  FMUL R17, R21, R14 ;  /* 0x0000000e15117220 */ /* 0x000fe20000400000 */
[----:B------:R-:W0:Y:S01]  /*1280*/  LDS.128 R8, [UR4+0x1d0] ;  /* 0x0001d004ff087984 */ /* 0x000e220008000c00 */
[-C--:B------:R-:W-:Y:S01]  /*1290*/  FMUL R19, R19, R0.reuse ;  /* 0x0000000013137220 */ /* 0x080fe20000400000 */
[-C--:B------:R-:W-:Y:S01]  /*12a0*/  FMUL R2, R15, R0.reuse ;  /* 0x000000000f027220 */ /* 0x080fe20000400000 */
[----:B------:R-:W-:-:S02]  /*12b0*/  FMUL R17, R17, R0 ;  /* 0x0000000011117220 */ /* 0x000fc40000400000 */
[-C--:B------:R-:W-:Y:S01]  /*12c0*/  FMUL R19, R19, R0.reuse ;  /* 0x0000000013137220 */ /* 0x080fe20000400000 */
[-C--:B------:R-:W-:Y:S01]  /*12d0*/  FFMA R13, R2, R0.reuse, R13 ;  /* 0x00000000020d7223 */ /* 0x080fe2000000000d */
[----:B------:R-:W-:Y:S01]  /*12e0*/  FMUL R17, R17, R0 ;  /* 0x0000000011117220 */ /* 0x000fe20000400000 */
[C---:B-1----:R-:W-:Y:S01]  /*12f0*/  FMUL R4, R21.reuse, R4 ;  /* 0x0000000415047220 */ /* 0x042fe20000400000 */
[C---:B------:R-:W-:Y:S01]  /*1300*/  FMUL R12, R21.reuse, R5 ;  /* 0x00000005150c7220 */ /* 0x040fe20000400000 */
        /* <DEDUP_REMOVED lines=26> */
[-C--:B------:R-:W-:Y:S01]  /*14b0*/  FFMA R5, R12, R0.reuse, R5 ;  /* 0x000000000c057223 */ /* 0x080fe20000000005 */
[-C--:B------:R-:W-:Y:S01]  /*14c0*/  FMUL R2, R7, R0.reuse ;  /* 0x0000000007027220 */ /* 0x080fe20000400000 */
[----:B------:R-:W-:Y:S01]  /*14d0*/  FMUL R13, R13, R0 ;  /* 0x000000000d0d7220 */ /* 0x000fe20000400000 */
[C---:B0-----:R-:W-:Y:S01]  /*14e0*/  FMUL R8, R21.reuse, R8 ;  /* 0x0000000815087220 */ /* 0x041fe20000400000 */
        /* <DEDUP_REMOVED lines=30> */
.L_x_218:
[----:B------:R-:W4:Y:S01]  /*16d0*/  S2UR UR5, SR_CgaCtaId ;  /* 0x00000000000579c3 */ /* 0x000f220000008800 */
[----:B------:R-:W-:Y:S02]  /*16e0*/  UMOV UR4, 0x400 ;  /* 0x0000040000047882 */ /* 0x000fe40000000000 */
[----:B----4-:R-:W-:-:S09]  /*16f0*/  ULEA UR4, UR5, UR4, 0x18 ;  /* 0x0000000405047291 */ /* 0x010fd2000f8ec0ff */
[----:B0-----:R-:W0:Y:S04]  /*1700*/  LDS.128 R4, [UR4+0xe0] ;  /* 0x0000e004ff047984 */ /* 0x001e280008000c00 */
        /* <DEDUP_REMOVED lines=11> */
[----:B------:R-:W0:Y:S01]  /*17c0*/  LDS.128 R8, [UR4+0x100] ;  /* 0x00010004ff087984 */ /* 0x000e220008000c00 */
        /* <DEDUP_REMOVED lines=16> */
[----:B------:R-:W-:Y:S01]  /*18d0*/  FMUL R14, R3, R14 ;  /* 0x0000000e030e7220 */ /* 0x000fe20000400000 */
[----:B------:R-:W-:Y:S01]  /*18e0*/  FMUL R18, R21, R18 ;  /* 0x0000001215127220 */ /* 0x000fe20000400000 */
[----:B-1-3--:R-:W-:Y:S01]  /*18f0*/  FFMA R16, R16, R0, R5 ;  /* 0x0000000010107223 */ /* 0x00afe20000000005 */
[C---:B------:R-:W-:Y:S01]  /*1900*/  FMUL R12, R3.reuse, R12 ;  /* 0x0000000c030c7220 */ /* 0x040fe20000400000 */
[----:B------:R-:W1:Y:S01]  /*1910*/  LDS.128 R4, [UR4+0x110] ;  /* 0x00011004ff047984 */ /* 0x000e620008000c00 */
[C---:B------:R-:W-:Y:S01]  /*1920*/  FMUL R2, R3.reuse, R2 ;  /* 0x0000000203027220 */ /* 0x040fe20000400000 */
[----:B------:R-:W-:Y:S01]  /*1930*/  FMUL R14, R3, R14 ;  /* 0x0000000e030e7220 */ /* 0x000fe20000400000 */
[----:B------:R-:W-:Y:S01]  /*1940*/  FFMA R13, R21, R18, R16 ;  /* 0x00000012150d7223 */ /* 0x000fe20000000010 */
        /* <DEDUP_REMOVED lines=8> */
[----:B------:R-:W-:-:S02]  /*19d0*/  FMUL R16, R3, R16 ;  /* 0x0000001003107220 */ /* 0x000fc40000400000 */
[----:B------:R-:W-:Y:S01]  /*19e0*/  FFMA R2, R2, R0, R13 ;  /* 0x0000000002027223 */ /* 0x000fe2000000000d */
[C---:B------:R-:W-:Y:S01]  /*19f0*/  FMUL R14, R21.reuse, R14 ;  /* 0x0000000e150e7220 */ /* 0x040fe20000400000 */
[----:B------:R-:W-:Y:S01]  /*1a00*/  FMUL R16, R21, R16 ;  /* 0x0000001015107220 */ /* 0x000fe20000400000 */
[----:B0-----:R-:W-:Y:S02]  /*1a10*/  FMUL R8, R3, R8 ;  /* 0x0000000803087220 */ /* 0x001fe40000400000 */
        /* <DEDUP_REMOVED lines=8> */
[----:B------:R-:W0:Y:S01]  /*1aa0*/  LDS.128 R12, [UR4+0x120] ;  /* 0x00012004ff0c7984 */ /* 0x000e220008000c00 */
        /* <DEDUP_REMOVED lines=11> */
[----:B-1----:R-:W-:Y:S01]  /*1b60*/  FMUL R4, R3, R4 ;  /* 0x0000000403047220 */ /* 0x002fe20000400000 */
[C---:B------:R-:W-:Y:S01]  /*1b70*/  FMUL R10, R21.reuse, R10 ;  /* 0x0000000a150a7220 */ /* 0x040fe20000400000 */
[----:B------:R-:W-:Y:S01]  /*1b80*/  FMUL R8, R21, R8 ;  /* 0x0000000815087220 */ /* 0x000fe20000400000 */
[----:B------:R-:W-:Y:S01]  /*1b90*/  FFMA R2, R2, R0, R9 ;  /* 0x0000000002027223 */ /* 0x000fe20000000009 */
[C---:B------:R-:W-:Y:S01]  /*1ba0*/  FMUL R4, R3.reuse, R4 ;  /* 0x0000000403047220 */ /* 0x040fe20000400000 */
[----:B------:R-:W-:Y:S01]  /*1bb0*/  FMUL R6, R3, R6 ;  /* 0x0000000603067220 */ /* 0x000fe20000400000 */
[C---:B------:R-:W-:Y:S01]  /*1bc0*/  FMUL R8, R21.reuse, R8 ;  /* 0x0000000815087220 */ /* 0x040fe20000400000 */
[----:B------:R-:W-:Y:S01]  /*1bd0*/  FFMA R9, R21, R10, R2 ;  /* 0x0000000a15097223 */ /* 0x000fe20000000002 */
[----:B------:R-:W-:Y:S01]  /*1be0*/  FMUL R2, R3, R5 ;  /* 0x0000000503027220 */ /* 0x000fe20000400000 */
[C---:B------:R-:W-:Y:S01]  /*1bf0*/  FMUL R4, R21.reuse, R4 ;  /* 0x0000000415047220 */ /* 0x040fe20000400000 */
[----:B------:R-:W-:-:S02]  /*1c00*/  FMUL R8, R21, R8 ;  /* 0x0000000815087220 */ /* 0x000fc40000400000 */
[----:B------:R-:W-:Y:S01]  /*1c10*/  FMUL R2, R3, R2 ;  /* 0x0000000203027220 */ /* 0x000fe20000400000 */
[----:B------:R-:W-:Y:S01]  /*1c20*/  FMUL R17, R21, R4 ;  /* 0x0000000415117220 */ /* 0x000fe20000400000 */
[----:B------:R-:W-:Y:S01]  /*1c30*/  FMUL R4, R3, R7 ;  /* 0x0000000703047220 */ /* 0x000fe20000400000 */
[----:B------:R-:W-:Y:S01]  /*1c40*/  FFMA R5, R8, R0, R9 ;  /* 0x0000000008057223 */ /* 0x000fe20000000009 */
[----:B------:R-:W-:Y:S01]  /*1c50*/  FMUL R19, R21, R2 ;  /* 0x0000000215137220 */ /* 0x000fe20000400000 */
[----:B------:R-:W-:Y:S01]  /*1c60*/  FMUL R2, R17, R0 ;  /* 0x0000000011027220 */ /* 0x000fe20000400000 */
[----:B------:R-:W-:Y:S01]  /*1c70*/  FMUL R17, R3, R6 ;  /* 0x0000000603117220 */ /* 0x000fe20000400000 */
[----:B------:R-:W1:Y:S01]  /*1c80*/  LDS.128 R8, [UR4+0x130] ;  /* 0x00013004ff087984 */ /* 0x000e620008000c00 */
[----:B------:R-:W-:Y:S01]  /*1c90*/  FMUL R19, R19, R0 ;  /* 0x0000000013137220 */ /* 0x000fe20000400000 */
[----:B------:R-:W-:Y:S01]  /*1ca0*/  FMUL R4, R21, R4 ;  /* 0x0000000415047220 */ /* 0x000fe20000400000 */
[-C--:B------:R-:W-:Y:S01]  /*1cb0*/  FMUL R17, R17, R0.reuse ;  /* 0x0000000011117220 */ /* 0x080fe20000400000 */
[-C--:B------:R-:W-:Y:S01]  /*1cc0*/  FFMA R5, R2, R0.reuse, R5 ;  /* 0x0000000002057223 */ /* 0x080fe20000000005 */
[----:B------:R-:W-:Y:S01]  /*1cd0*/  FMUL R2, R19, R0 ;  /* 0x0000000013027220 */ /* 0x000fe20000400000 */
[----:B------:R-:W-:Y:S01]  /*1ce0*/  FMUL R4, R21, R4 ;  /* 0x0000000415047220 */ /* 0x000fe20000400000 */
[-C--:B------:R-:W-:Y:S01]  /*1cf0*/  FMUL R17, R17, R0.reuse ;  /* 0x0000000011117220 */ /* 0x080fe20000400000 */
[----:B0-----:R-:W-:Y:S01]  /*1d00*/  FMUL R6, R3, R13 ;  /* 0x0000000d03067220 */ /* 0x001fe20000400000 */
[----:B------:R-:W-:Y:S01]  /*1d10*/  FFMA R5, R2, R0, R5 ;  /* 0x0000000002057223 */ /* 0x000fe20000000005 */
[----:B------:R-:W-:Y:S01]  /*1d20*/  FMUL R4, R21, R4 ;  /* 0x0000000415047220 */ /* 0x000fe20000400000 */
[----:B------:R-:W-:Y:S01]  /*1d30*/  FMUL R2, R17, R0 ;  /* 0x0000000011027220 */ /* 0x000fe20000400000 */
[----:B------:R-:W-:Y:S01]  /*1d40*/  FMUL R6, R21, R6 ;  /* 0x0000000615067220 */ /* 0x000fe20000400000 */
[----:B------:R-:W-:Y:S01]  /*1d50*/  FMUL R12, R3, R12 ;  /* 0x0000000c030c7220 */ /* 0x000fe20000400000 */
[----:B------:R-:W-:Y:S01]  /*1d60*/  FMUL R4, R21, R4 ;  /* 0x0000000415047220 */ /* 0x000fe20000400000 */
[----:B------:R-:W-:Y:S01]  /*1d70*/  FFMA R2, R2, R0, R5 ;  /* 0x0000000002027223 */ /* 0x000fe20000000005 */
[----:B------:R-:W-:Y:S01]  /*1d80*/  FMUL R14, R3, R14 ;  /* 0x0000000e030e7220 */ /* 0x000fe20000400000 */
[----:B------:R-:W-:Y:S01]  /*1d90*/  FMUL R12, R21, R12 ;  /* 0x0000000c150c7220 */ /* 0x000fe20000400000 */
[----:B------:R-:W-:Y:S01]  /*1da0*/  FMUL R16, R3, R15 ;  /* 0x0000000f03107220 */ /* 0x000fe20000400000 */
[C---:B------:R-:W-:Y:S01]  /*1db0*/  FFMA R13, R21.reuse, R4, R2 ;  /* 0x00000004150d7223 */ /* 0x040fe20000000002 */
[C---:B------:R-:W-:Y:S01]  /*1dc0*/  FMUL R2, R21.reuse, R6 ;  /* 0x0000000615027220 */ /* 0x040fe20000400000 */
[C---:B------:R-:W-:Y:S01]  /*1dd0*/  FMUL R12, R21.reuse, R12 ;  /* 0x0000000c150c7220 */ /* 0x040fe20000400000 */
[----:B------:R-:W0:Y:S01]  /*1de0*/  LDS.128 R4, [UR4+0x140] ;  /* 0x00014004ff047984 */ /* 0x000e220008000c00 */
[C---:B------:R-:W-:Y:S01]  /*1df0*/  FMUL R14, R21.reuse, R14 ;  /* 0x0000000e150e7220 */ /* 0x040fe20000400000 */
[C---:B------:R-:W-:Y:S01]  /*1e00*/  FMUL R17, R21.reuse, R2 ;  /* 0x0000000215117220 */ /* 0x040fe20000400000 */
[----:B------:R-:W-:-:S02]  /*1e10*/  FMUL R12, R21, R12 ;  /* 0x0000000c150c7220 */ /* 0x000fc40000400000 */
[----:B------:R-:W-:Y:S01]  /*1e20*/  FMUL R15, R21, R14 ;  /* 0x0000000e150f7220 */ /* 0x000fe20000400000 */
[----:B------:R-:W-:Y:S01]  /*1e30*/  FMUL R2, R17, R0 ;  /* 0x0000000011027220 */ /* 0x000fe20000400000 */
[C---:B------:R-:W-:Y:S01]  /*1e40*/  FMUL R12, R21.reuse, R12 ;  /* 0x0000000c150c7220 */ /* 0x040fe20000400000 */
[----:B------:R-:W-:Y:S01]  /*1e50*/  FMUL R17, R21, R16 ;  /* 0x0000001015117220 */ /* 0x000fe20000400000 */
[-C--:B------:R-:W-:Y:S02]  /*1e60*/  FMUL R15, R15, R0.reuse ;  /* 0x000000000f0f7220 */ /* 0x080fe40000400000 */
[-C--:B------:R-:W-:Y:S01]  /*1e70*/  FFMA R13, R12, R0.reuse, R13 ;  /* 0x000000000c0d7223 */ /* 0x080fe2000000000d */
[----:B------:R-:W-:-:S03]  /*1e80*/  FMUL R17, R17, R0 ;  /* 0x0000000011117220 */ /* 0x000fc60000400000 */
[-C--:B------:R-:W-:Y:S01]  /*1e90*/  FFMA R13, R2, R0.reuse, R13 ;  /* 0x00000000020d7223 */ /* 0x080fe2000000000d */
[-C--:B------:R-:W-:Y:S01]  /*1ea0*/  FMUL R2, R15, R0.reuse ;  /* 0x000000000f027220 */ /* 0x080fe20000400000 */
[----:B------:R-:W-:Y:S01]  /*1eb0*/  FMUL R17, R17, R0 ;  /* 0x0000000011117220 */ /* 0x000fe20000400000 */
[----:B-1----:R-:W-:Y:S01]  /*1ec0*/  FMUL R19, R3, R8 ;  /* 0x0000000803137220 */ /* 0x002fe20000400000 */
[----:B------:R-:W-:Y:S01]  /*1ed0*/  FMUL R8, R21, R9 ;  /* 0x0000000915087220 */ /* 0x000fe20000400000 */
[-C--:B------:R-:W-:Y:S01]  /*1ee0*/  FFMA R13, R2, R0.reuse, R13 ;  /* 0x00000000020d7223 */ /* 0x080fe2000000000d */
[-C--:B------:R-:W-:Y:S01]  /*1ef0*/  FMUL R2, R17, R0.reuse ;  /* 0x0000000011027220 */ /* 0x080fe20000400000 */
[----:B------:R-:W-:Y:S01]  /*1f00*/  FMUL R19, R19, R0 ;  /* 0x0000000013137220 */ /* 0x000fe20000400000 */
[C---:B------:R-:W-:Y:S01]  /*1f10*/  FMUL R8, R21.reuse, R8 ;  /* 0x0000000815087220 */ /* 0x040fe20000400000 */
[C---:B------:R-:W-:Y:S01]  /*1f20*/  FMUL R10, R21.reuse, R10 ;  /* 0x0000000a150a7220 */ /* 0x040fe20000400000 */
[----:B------:R-:W-:Y:S01]  /*1f30*/  FMUL R12, R21, R11 ;  /* 0x0000000b150c7220 */ /* 0x000fe20000400000 */
        /* <DEDUP_REMOVED lines=8> */
[----:B------:R-:W-:Y:S01]  /*1fc0*/  FMUL R2, R19, R0 ;  /* 0x0000000013027220 */ /* 0x000fe20000400000 */
[C---:B------:R-:W-:Y:S01]  /*1fd0*/  FMUL R8, R21.reuse, R8 ;  /* 0x0000000815087220 */ /* 0x040fe20000400000 */
[C---:B------:R-:W-:Y:S01]  /*1fe0*/  FMUL R12, R21.reuse, R12 ;  /* 0x0000000c150c7220 */ /* 0x040fe20000400000 */
[C---:B------:R-:W-:Y:S01]  /*1ff0*/  FMUL R10, R21.reuse, R10 ;  /* 0x0000000a150a7220 */ /* 0x040fe20000400000 */
[----:B------:R-:W-:Y:S01]  /*2000*/  FFMA R2, R2, R0, R13 ;  /* 0x0000000002027223 */ /* 0x000fe2000000000d */
[C---:B0-----:R-:W-:Y:S01]  /*2010*/  FMUL R4, R21.reuse, R4 ;  /* 0x0000000415047220 */ /* 0x041fe20000400000 */
[----:B------:R-:W-:-:S02]  /*2020*/  FMUL R11, R21, R12 ;  /* 0x0000000c150b7220 */ /* 0x000fc40000400000 */
[C---:B------:R-:W-:Y:S01]  /*2030*/  FFMA R9, R21.reuse, R8, R2 ;  /* 0x0000000815097223 */ /* 0x040fe20000000002 */
[C---:B------:R-:W-:Y:S01]  /*2040*/  FMUL R8, R21.reuse, R5 ;  /* 0x0000000515087220 */ /* 0x040fe20000400000 */
[C---:B------:R-:W-:Y:S01]  /*2050*/  FMUL R4, R21.reuse, R4 ;  /* 0x0000000415047220 */ /* 0x040fe20000400000 */
[----:B------:R-:W-:Y:S01]  /*2060*/  FMUL R10, R21, R10 ;  /* 0x0000000a150a7220 */ /* 0x000fe20000400000 */
[----:B------:R-:W-:Y:S01]  /*2070*/  FMUL R2, R11, R0 ;  /* 0x000000000b027220 */ /* 0x000fe20000400000 */
[C---:B------:R-:W-:Y:S01]  /*2080*/  FMUL R13, R21.reuse, R6 ;  /* 0x00000006150d7220 */ /* 0x040fe20000400000 */
[C---:B------:R-:W-:Y:S01]  /*2090*/  FMUL R5, R21.reuse, R4 ;  /* 0x0000000415057220 */ /* 0x040fe20000400000 */
[----:B------:R-:W-:Y:S01]  /*20a0*/  FMUL R11, R21, R8 ;  /* 0x00000008150b7220 */ /* 0x000fe20000400000 */
[-C--:B------:R-:W-:Y:S01]  /*20b0*/  FFMA R9, R10, R0.reuse, R9 ;  /* 0x000000000a097223 */ /* 0x080fe20000000009 */
[----:B------:R-:W-:Y:S01]  /*20c0*/  FMUL R7, R0, R7 ;  /* 0x0000000700077220 */ /* 0x000fe20000400000 */
        /* <DEDUP_REMOVED lines=18> */
.L_x_217:
[----:B------:R-:W4:Y:S01]  /*21f0*/  S2UR UR5, SR_CgaCtaId ;  /* 0x00000000000579c3 */ /* 0x000f220000008800 */
[----:B------:R-:W-:Y:S02]  /*2200*/  UMOV UR4, 0x400 ;  /* 0x0000040000047882 */ /* 0x000fe40000000000 */
[----:B----4-:R-:W-:-:S09]  /*2210*/  ULEA UR4, UR5, UR4, 0x18 ;  /* 0x0000000405047291 */ /* 0x010fd2000f8ec0ff */
[----:B0-----:R-:W0:Y:S04]  /*2220*/  LDS R4, [UR4+0x8c] ;  /* 0x00008c04ff047984 */ /* 0x001e280008000800 */
[----:B--2---:R-:W2:Y:S04]  /*2230*/  LDS.128 R12, [UR4+0x90] ;  /* 0x00009004ff0c7984 */ /* 0x004ea80008000c00 */
[----:B------:R-:W4:Y:S01]  /*2240*/  LDS.128 R8, [UR4+0xa0] ;  /* 0x0000a004ff087984 */ /* 0x000f220008000c00 */
[----:B0-----:R-:W-:-:S04]  /*2250*/  FMUL R4, R3, R4 ;  /* 0x0000000403047220 */ /* 0x001fc80000400000 */
[C---:B------:R-:W-:Y:S01]  /*2260*/  FMUL R4, R3.reuse, R4 ;  /* 0x0000000403047220 */ /* 0x040fe20000400000 */
[C---:B--2---:R-:W-:Y:S01]  /*2270*/  FMUL R6, R3.reuse, R12 ;  /* 0x0000000c03067220 */ /* 0x044fe20000400000 */
        /* <DEDUP_REMOVED lines=15> */
[C---:B------:R-:W-:Y:S01]  /*2370*/  FFMA R13, R21.reuse, R16, R12 ;  /* 0x00000010150d7223 */ /* 0x040fe2000000000c */
[----:B------:R-:W-:Y:S01]  /*2380*/  FMUL R14, R21, R14 ;  /* 0x0000000e150e7220 */ /* 0x000fe20000400000 */
[C---:B------:R-:W-:Y:S01]  /*2390*/  FMUL R2, R3.reuse, R2 ;  /* 0x0000000203027220 */ /* 0x040fe20000400000 */
[C---:B----4-:R-:W-:Y:S01]  /*23a0*/  FMUL R8, R3.reuse, R8 ;  /* 0x0000000803087220 */ /* 0x050fe20000400000 */
[----:B-1-3--:R-:W-:Y:S01]  /*23b0*/  FFMA R18, R18, R0, R13 ;  /* 0x0000000012127223 */ /* 0x00afe2000000000d */
        /* <DEDUP_REMOVED lines=14> */
[----:B------:R-:W-:Y:S01]  /*24a0*/  FMUL R8, R3, R11 ;  /* 0x0000000b03087220 */ /* 0x000fe20000400000 */
[----:B------:R-:W-:Y:S01]  /*24b0*/  FFMA R2, R2, R0, R17 ;  /* 0x0000000002027223 */ /* 0x000fe20000000011 */
[----:B------:R-:W-:-:S02]  /*24c0*/  FMUL R10, R21, R10 ;  /* 0x0000000a150a7220 */ /* 0x000fc40000400000 */
[----:B------:R-:W-:Y:S01]  /*24d0*/  FMUL R8, R3, R8 ;  /* 0x0000000803087220 */ /* 0x000fe20000400000 */
[C---:B------:R-:W-:Y:S01]  /*24e0*/  FFMA R9, R21.reuse, R16, R2 ;  /* 0x0000001015097223 */ /* 0x040fe20000000002 */
[C---:B------:R-:W-:Y:S02]  /*24f0*/  FMUL R10, R21.reuse, R10 ;  /* 0x0000000a150a7220 */ /* 0x040fe40000400000 */
[----:B------:R-:W-:Y:S02]  /*2500*/  FMUL R19, R21, R8 ;  /* 0x0000000815137220 */ /* 0x000fe40000400000 */
[----:B------:R-:W-:Y:S01]  /*2510*/  FFMA R17, R10, R0, R9 ;  /* 0x000000000a117223 */ /* 0x000fe20000000009 */
[----:B0-----:R-:W-:Y:S01]  /*2520*/  FMUL R4, R3, R4 ;  /* 0x0000000403047220 */ /* 0x001fe20000400000 */
[----:B------:R-:W0:Y:S01]  /*2530*/  LDS.128 R8, [UR4+0xd0] ;  /* 0x0000d004ff087984 */ /* 0x000e220008000c00 */
[----:B------:R-:W-:Y:S01]  /*2540*/  FMUL R2, R19, R0 ;  /* 0x0000000013027220 */ /* 0x000fe20000400000 */
[C---:B------:R-:W-:Y:S01]  /*2550*/  FMUL R6, R3.reuse, R6 ;  /* 0x0000000603067220 */ /* 0x040fe20000400000 */
[C---:B------:R-:W-:Y:S01]  /*2560*/  FMUL R25, R3.reuse, R4 ;  /* 0x0000000403197220 */ /* 0x040fe20000400000 */
[----:B------:R-:W-:Y:S01]  /*2570*/  FMUL R4, R3, R5 ;  /* 0x0000000503047220 */ /* 0x000fe20000400000 */
[----:B------:R-:W-:Y:S01]  /*2580*/  FFMA R17, R2, R0, R17 ;  /* 0x0000000002117223 */ /* 0x000fe20000000011 */
[----:B------:R-:W-:Y:S01]  /*2590*/  FMUL R6, R21, R6 ;  /* 0x0000000615067220 */ /* 0x000fe20000400000 */
[----:B------:R-:W-:Y:S01]  /*25a0*/  FMUL R25, R25, R0 ;  /* 0x0000000019197220 */ /* 0x000fe20000400000 */
[----:B------:R-:W-:Y:S01]  /*25b0*/  FMUL R4, R21, R4 ;  /* 0x0000000415047220 */ /* 0x000fe20000400000 */
[----:B------:R-:W-:Y:S01]  /*25c0*/  FMUL R16, R3, R7 ;  /* 0x0000000703107220 */ /* 0x000fe20000400000 */
[----:B------:R-:W-:Y:S01]  /*25d0*/  FMUL R6, R21, R6 ;  /* 0x0000000615067220 */ /* 0x000fe20000400000 */
[----:B------:R-:W-:Y:S01]  /*25e0*/  FMUL R2, R25, R0 ;  /* 0x0000000019027220 */ /* 0x000fe20000400000 */
[C---:B------:R-:W-:Y:S01]  /*25f0*/  FMUL R4, R21.reuse, R4 ;  /* 0x0000000415047220 */ /* 0x040fe20000400000 */
[C---:B------:R-:W-:Y:S01]  /*2600*/  FMUL R16, R21.reuse, R16 ;  /* 0x0000001015107220 */ /* 0x040fe20000400000 */
[C---:B------:R-:W-:Y:S01]  /*2610*/  FMUL R6, R21.reuse, R6 ;  /* 0x0000000615067220 */ /* 0x040fe20000400000 */
[----:B------:R-:W-:Y:S01]  /*2620*/  FFMA R2, R2, R0, R17 ;  /* 0x0000000002027223 */ /* 0x000fe20000000011 */
[C---:B------:R-:W-:Y:S01]  /*2630*/  FMUL R4, R21.reuse, R4 ;  /* 0x0000000415047220 */ /* 0x040fe20000400000 */
[----:B------:R-:W-:Y:S01]  /*2640*/  FMUL R7, R21, R16 ;  /* 0x0000001015077220 */ /* 0x000fe20000400000 */
[----:B-1----:R-:W-:-:S02]  /*2650*/  FMUL R12, R3, R12 ;  /* 0x0000000c030c7220 */ /* 0x002fc40000400000 */
[----:B------:R-:W-:Y:S01]  /*2660*/  FFMA R5, R21, R4, R2 ;  /* 0x0000000415057223 */ /* 0x000fe20000000002 */
[----:B------:R-:W-:Y:S01]  /*2670*/  FMUL R13, R3, R13 ;  /* 0x0000000d030d7220 */ /* 0x000fe20000400000 */
[----:B------:R-:W-:Y:S01]  /*2680*/  FMUL R2, R7, R0 ;  /* 0x0000000007027220 */ /* 0x000fe20000400000 */
[----:B------:R-:W-:Y:S01]  /*2690*/  FMUL R17, R21, R12 ;  /* 0x0000000c15117220 */ /* 0x000fe20000400000 */
[-C--:B------:R-:W-:Y:S01]  /*26a0*/  FFMA R5, R6, R0.reuse, R5 ;  /* 0x0000000006057223 */ /* 0x080fe20000000005 */
[----:B------:R-:W-:Y:S01]  /*26b0*/  FMUL R13, R13, R0 ;  /* 0x000000000d0d7220 */ /* 0x000fe20000400000 */
[----:B------:R-:W-:Y:S01]  /*26c0*/  FMUL R14, R21, R14 ;  /* 0x0000000e150e7220 */ /* 0x000fe20000400000 */
[-C--:B------:R-:W-:Y:S01]  /*26d0*/  FMUL R17, R17, R0.reuse ;  /* 0x0000000011117220 */ /* 0x080fe20000400000 */
[-C--:B------:R-:W-:Y:S01]  /*26e0*/  FFMA R5, R2, R0.reuse, R5 ;  /* 0x0000000002057223 */ /* 0x080fe20000000005 */
        /* <DEDUP_REMOVED lines=8> */
[C---:B------:R-:W-:Y:S02]  /*2770*/  FMUL R14, R21.reuse, R14 ;  /* 0x0000000e150e7220 */ /* 0x040fe40000400000 */
[----:B------:R-:W-:Y:S01]  /*2780*/  FFMA R2, R2, R0, R5 ;  /* 0x0000000002027223 */ /* 0x000fe20000000005 */
[C---:B0-----:R-:W-:Y:S01]  /*2790*/  FMUL R8, R21.reuse, R8 ;  /* 0x0000000815087220 */ /* 0x041fe20000400000 */
[C---:B------:R-:W-:Y:S01]  /*27a0*/  FMUL R4, R21.reuse, R4 ;  /* 0x0000000415047220 */ /* 0x040fe20000400000 */
[C---:B------:R-:W-:Y:S01]  /*27b0*/  FMUL R13, R21.reuse, R10 ;  /* 0x0000000a150d7220 */ /* 0x040fe20000400000 */
[C---:B------:R-:W-:Y:S01]  /*27c0*/  FFMA R5, R21.reuse, R14, R2 ;  /* 0x0000000e15057223 */ /* 0x040fe20000000002 */
[C---:B------:R-:W-:Y:S01]  /*27d0*/  FMUL R8, R21.reuse, R8 ;  /* 0x0000000815087220 */ /* 0x040fe20000400000 */
[C---:B------:R-:W-:Y:S01]  /*27e0*/  FMUL R2, R21.reuse, R9 ;  /* 0x0000000915027220 */ /* 0x040fe20000400000 */
[C---:B------:R-:W-:Y:S01]  /*27f0*/  FMUL R4, R21.reuse, R4 ;  /* 0x0000000415047220 */ /* 0x040fe20000400000 */
[----:B------:R-:W-:Y:S01]  /*2800*/  FMUL R11, R0, R11 ;  /* 0x0000000b000b7220 */ /* 0x000fe20000400000 */
[C---:B------:R-:W-:Y:S01]  /*2810*/  FMUL R7, R21.reuse, R8 ;  /* 0x0000000815077220 */ /* 0x040fe20000400000 */
[----:B------:R-:W-:Y:S01]  /*2820*/  FMUL R9, R21, R2 ;  /* 0x0000000215097220 */ /* 0x000fe20000400000 */
        /* <DEDUP_REMOVED lines=10> */
[-C--:B------:R-:W-:Y:S01]  /*28d0*/  FFMA R5, R2, R0.reuse, R5 ;  /* 0x0000000002057223 */ /* 0x080fe20000000005 */
[----:B------:R-:W-:-:S03]  /*28e0*/  FMUL R2, R11, R0 ;  /* 0x000000000b027220 */ /* 0x000fc60000400000 */
[----:B------:R-:W-:-:S04]  /*28f0*/  FFMA R5, R4, R0, R5 ;  /* 0x0000000004057223 */ /* 0x000fc80000000005 */
[----:B------:R-:W-:-:S07]  /*2900*/  FFMA R2, R2, R0, R5 ;  /* 0x0000000002027223 */ /* 0x000fce0000000005 */
.L_x_215:
[----:B------:R-:W4:Y:S01]  /*2910*/  S2UR UR5, SR_CgaCtaId ;  /* 0x00000000000579c3 */ /* 0x000f220000008800 */
[----:B------:R-:W-:Y:S02]  /*2920*/  UMOV UR4, 0x400 ;  /* 0x0000040000047882 */ /* 0x000fe40000000000 */
[----:B----4-:R-:W-:-:S09]  /*2930*/  ULEA UR4, UR5, UR4, 0x18 ;  /* 0x0000000405047291 */ /* 0x010fd2000f8ec0ff */
[----:B--2---:R-:W2:Y:S04]  /*2940*/  LDS.128 R12, [UR4+0x50] ;  /* 0x00005004ff0c7984 */ /* 0x004ea80008000c00 */
[----:B0-----:R-:W0:Y:S04]  /*2950*/  LDS.128 R4, [UR4+0x60] ;  /* 0x00006004ff047984 */ /* 0x001e280008000c00 */
[----:B------:R-:W4:Y:S01]  /*2960*/  LDS.128 R8, [UR4+0x70] ;  /* 0x00007004ff087984 */ /* 0x000f220008000c00 */
        /* <DEDUP_REMOVED lines=10> */
[----:B0-----:R-:W-:Y:S01]  /*2a10*/  FMUL R4, R3, R4 ;  /* 0x0000000403047220 */ /* 0x001fe20000400000 */
[----:B------:R-:W-:Y:S01]  /*2a20*/  FMUL R18, R21, R18 ;  /* 0x0000001215127220 */ /* 0x000fe20000400000 */
[C---:B------:R-:W-:Y:S01]  /*2a30*/  FFMA R12, R3.reuse, R12, R2 ;  /* 0x0000000c030c7223 */ /* 0x040fe20000000002 */
[C---:B------:R-:W-:Y:S01]  /*2a40*/  FMUL R2, R3.reuse, R14 ;  /* 0x0000000e03027220 */ /* 0x040fe20000400000 */
[C---:B------:R-:W-:Y:S01]  /*2a50*/  FMUL R4, R3.reuse, R4 ;  /* 0x0000000403047220 */ /* 0x040fe20000400000 */
[----:B------:R-:W-:Y:S01]  /*2a60*/  FMUL R6, R3, R6 ;  /* 0x0000000603067220 */ /* 0x000fe20000400000 */
[----:B------:R-:W-:Y:S01]  /*2a70*/  FFMA R17, R21, R16, R12 ;  /* 0x0000001015117223 */ /* 0x000fe2000000000c */
[----:B------:R-:W-:Y:S01]  /*2a80*/  FMUL R16, R3, R5 ;  /* 0x0000000503107220 */ /* 0x000fe20000400000 */
[----:B------:R-:W0:Y:S01]  /*2a90*/  LDS.128 R12, [UR4+0x80] ;  /* 0x00008004ff0c7984 */ /* 0x000e220008000c00 */
[----:B------:R-:W-:Y:S01]  /*2aa0*/  FMUL R4, R21, R4 ;  /* 0x0000000415047220 */ /* 0x000fe20000400000 */
[----:B-1-3--:R-:W-:Y:S01]  /*2ab0*/  FFMA R2, R2, R0, R17 ;  /* 0x0000000002027223 */ /* 0x00afe20000000011 */
[----:B------:R-:W-:Y:S01]  /*2ac0*/  FMUL R17, R3, R16 ;  /* 0x0000001003117220 */ /* 0x000fe20000400000 */
[----:B------:R-:W-:Y:S01]  /*2ad0*/  FMUL R6, R21, R6 ;  /* 0x0000000615067220 */ /* 0x000fe20000400000 */
[----:B----4-:R-:W-:Y:S01]  /*2ae0*/  FMUL R8, R3, R8 ;  /* 0x0000000803087220 */ /* 0x010fe20000400000 */
[----:B------:R-:W-:Y:S01]  /*2af0*/  FFMA R5, R21, R18, R2 ;  /* 0x0000001215057223 */ /* 0x000fe20000000002 */
[----:B------:R-:W-:Y:S01]  /*2b00*/  FMUL R2, R17, R0 ;  /* 0x0000000011027220 */ /* 0x000fe20000400000 */
[----:B------:R-:W-:Y:S01]  /*2b10*/  FMUL R6, R21, R6 ;  /* 0x0000000615067220 */ /* 0x000fe20000400000 */
[C---:B------:R-:W-:Y:S01]  /*2b20*/  FMUL R9, R3.reuse, R9 ;  /* 0x0000000903097220 */ /* 0x040fe20000400000 */
[----:B------:R-:W-:Y:S01]  /*2b30*/  FFMA R5, R4, R0, R5 ;  /* 0x0000000004057223 */ /* 0x000fe20000000005 */
[----:B------:R-:W-:Y:S01]  /*2b40*/  FMUL R4, R3, R7 ;  /* 0x0000000703047220 */ /* 0x000fe20000400000 */
[----:B------:R-:W-:Y:S01]  /*2b50*/  FMUL R7, R21, R8 ;  /* 0x0000000815077220 */ /* 0x000fe20000400000 */
[-C--:B------:R-:W-:Y:S01]  /*2b60*/  FMUL R9, R9, R0.reuse ;  /* 0x0000000009097220 */ /* 0x080fe20000400000 */
[----:B------:R-:W-:Y:S01]  /*2b70*/  FFMA R2, R2, R0, R5 ;  /* 0x0000000002027223 */ /* 0x000fe20000000005 */
[C---:B------:R-:W-:Y:S01]  /*2b80*/  FMUL R4, R21.reuse, R4 ;  /* 0x0000000415047220 */ /* 0x040fe20000400000 */
[----:B------:R-:W-:-:S02]  /*2b90*/  FMUL R10, R21, R10 ;  /* 0x0000000a150a7220 */ /* 0x000fc40000400000 */
[C---:B------:R-:W-:Y:S01]  /*2ba0*/  FFMA R5, R21.reuse, R6, R2 ;  /* 0x0000000615057223 */ /* 0x040fe20000000002 */
[----:B------:R-:W-:Y:S01]  /*2bb0*/  FMUL R4, R21, R4 ;  /* 0x0000000415047220 */ /* 0x000fe20000400000 */
[----:B------:R-:W-:Y:S01]  /*2bc0*/  FMUL R2, R7, R0 ;  /* 0x0000000007027220 */ /* 0x000fe20000400000 */
[C---:B------:R-:W-:Y:S02]  /*2bd0*/  FMUL R10, R21.reuse, R10 ;  /* 0x0000000a150a7220 */ /* 0x040fe40000400000 */
[----:B------:R-:W-:Y:S01]  /*2be0*/  FFMA R5, R4, R0, R5 ;  /* 0x0000000004057223 */ /* 0x000fe20000000005 */
[C---:B------:R-:W-:Y:S01]  /*2bf0*/  FMUL R4, R21.reuse, R11 ;  /* 0x0000000b15047220 */ /* 0x040fe20000400000 */
[----:B------:R-:W-:Y:S02]  /*2c00*/  FMUL R10, R21, R10 ;  /* 0x0000000a150a7220 */ /* 0x000fe40000400000 */
[-C--:B------:R-:W-:Y:S01]  /*2c10*/  FFMA R5, R2, R0.reuse, R5 ;  /* 0x0000000002057223 */ /* 0x080fe20000000005 */
[----:B------:R-:W-:Y:S01]  /*2c20*/  FMUL R2, R9, R0 ;  /* 0x0000000009027220 */ /* 0x000fe20000400000 */
[----:B------:R-:W-:-:S03]  /*2c30*/  FMUL R4, R21, R4 ;  /* 0x0000000415047220 */ /* 0x000fc60000400000 */
[----:B------:R-:W-:Y:S01]  /*2c40*/  FFMA R2, R2, R0, R5 ;  /* 0x0000000002027223 */ /* 0x000fe20000000005 */
[----:B------:R-:W-:-:S03]  /*2c50*/  FMUL R4, R21, R4 ;  /* 0x0000000415047220 */ /* 0x000fc60000400000 */
[C---:B------:R-:W-:Y:S01]  /*2c60*/  FFMA R5, R21.reuse, R10, R2 ;  /* 0x0000000a15057223 */ /* 0x040fe20000000002 */
[C---:B0-----:R-:W-:Y:S01]  /*2c70*/  FMUL R12, R21.reuse, R12 ;  /* 0x0000000c150c7220 */ /* 0x041fe20000400000 */
[C---:B------:R-:W-:Y:S02]  /*2c80*/  FMUL R13, R21.reuse, R13 ;  /* 0x0000000d150d7220 */ /* 0x040fe40000400000 */
[----:B------:R-:W-:Y:S01]  /*2c90*/  FFMA R5, R4, R0, R5 ;  /* 0x0000000004057223 */ /* 0x000fe20000000005 */
[----:B------:R-:W-:Y:S01]  /*2ca0*/  FMUL R9, R0, R14 ;  /* 0x0000000e00097220 */ /* 0x000fe20000400000 */
[----:B------:R-:W-:Y:S01]  /*2cb0*/  FMUL R7, R21, R12 ;  /* 0x0000000c15077220 */ /* 0x000fe20000400000 */
[-C--:B------:R-:W-:Y:S02]  /*2cc0*/  FMUL R13, R13, R0.reuse ;  /* 0x000000000d0d7220 */ /* 0x080fe40000400000 */
[-C--:B------:R-:W-:Y:S01]  /*2cd0*/  FMUL R9, R9, R0.reuse ;  /* 0x0000000009097220 */ /* 0x080fe20000400000 */
[-C--:B------:R-:W-:Y:S01]  /*2ce0*/  FMUL R2, R7, R0.reuse ;  /* 0x0000000007027220 */ /* 0x080fe20000400000 */
[----:B------:R-:W-:-:S03]  /*2cf0*/  FMUL R4, R13, R0 ;  /* 0x000000000d047220 */ /* 0x000fc60000400000 */
[-C--:B------:R-:W-:Y:S01]  /*2d00*/  FFMA R5, R2, R0.reuse, R5 ;  /* 0x0000000002057223 */ /* 0x080fe20000000005 */
[----:B------:R-:W-:-:S03]  /*2d10*/  FMUL R2, R9, R0 ;  /* 0x0000000009027220 */ /* 0x000fc60000400000 */
[----:B------:R-:W-:-:S04]  /*2d20*/  FFMA R5, R4, R0, R5 ;  /* 0x0000000004057223 */ /* 0x000fc80000000005 */
[----:B------:R-:W-:-:S07]  /*2d30*/  FFMA R2, R2, R0, R5 ;  /* 0x0000000002027223 */ /* 0x000fce0000000005 */
.L_x_214:
[----:B------:R-:W4:Y:S01]  /*2d40*/  S2UR UR5, SR_CgaCtaId ;  /* 0x00000000000579c3 */ /* 0x000f220000008800 */
[----:B------:R-:W-:Y:S02]  /*2d50*/  UMOV UR4, 0x400 ;  /* 0x0000040000047882 */ /* 0x000fe40000000000 */
[----:B----4-:R-:W-:-:S09]  /*2d60*/  ULEA UR4, UR5, UR4, 0x18 ;  /* 0x0000000405047291 */ /* 0x010fd2000f8ec0ff */
[----:B------:R-:W4:Y:S04]  /*2d70*/  LDS.128 R16, [UR4] ;  /* 0x00000004ff107984 */ /* 0x000f280008000c00 */
[----:B0-----:R-:W0:Y:S04]  /*2d80*/  LDS.128 R4, [UR4+0x10] ;  /* 0x00001004ff047984 */ /* 0x001e280008000c00 */
[----:B--2---:R-:W2:Y:S04]  /*2d90*/  LDS.128 R12, [UR4+0x20] ;  /* 0x00002004ff0c7984 */ /* 0x004ea80008000c00 */
[----:B------:R-:W5:Y:S01]  /*2da0*/  LDS.128 R8, [UR4+0x30] ;  /* 0x00003004ff087984 */ /* 0x000f620008000c00 */
[----:B----4-:R-:W-:-:S04]  /*2db0*/  FADD R16, R16, R2 ;  /* 0x0000000210107221 */ /* 0x010fc80000000000 */
[C---:B------:R-:W-:Y:S01]  /*2dc0*/  FFMA R16, R3.reuse, R17, R16 ;  /* 0x0000001103107223 */ /* 0x040fe20000000010 */
[C---:B0-----:R-:W-:Y:S01]  /*2dd0*/  FMUL R4, R3.reuse, R4 ;  /* 0x0000000403047220 */ /* 0x041fe20000400000 */
[C---:B------:R-:W-:Y:S01]  /*2de0*/  FMUL R5, R3.reuse, R5 ;  /* 0x0000000503057220 */ /* 0x040fe20000400000 */
[----:B------:R-:W-:Y:S01]  /*2df0*/  FMUL R6, R3, R6 ;  /* 0x0000000603067220 */ /* 0x000fe20000400000 */
[C---:B------:R-:W-:Y:S01]  /*2e00*/  FFMA R17, R21.reuse, R18, R16 ;  /* 0x0000001215117223 */ /* 0x040fe20000000010 */
[C---:B------:R-:W-:Y:S01]  /*2e10*/  FMUL R7, R21.reuse, R7 ;  /* 0x0000000715077220 */ /* 0x040fe20000400000 */
[----:B--2---:R-:W-:Y:S01]  /*2e20*/  FMUL R12, R21, R12 ;  /* 0x0000000c150c7220 */ /* 0x004fe20000400000 */
[C---:B------:R-:W-:Y:S01]  /*2e30*/  FMUL R14, R3.reuse, R14 ;  /* 0x0000000e030e7220 */ /* 0x040fe20000400000 */
[C---:B-1-3--:R-:W-:Y:S01]  /*2e40*/  FFMA R2, R0.reuse, R19, R17 ;  /* 0x0000001300027223 */ /* 0x04afe20000000011 */
[C---:B-----5:R-:W-:Y:S01]  /*2e50*/  FMUL R8, R3.reuse, R8 ;  /* 0x0000000803087220 */ /* 0x060fe20000400000 */
[----:B------:R-:W0:Y:S01]  /*2e60*/  LDS.128 R16, [UR4+0x40] ;  /* 0x00004004ff107984 */ /* 0x000e220008000c00 */
[C---:B------:R-:W-:Y:S01]  /*2e70*/  FMUL R14, R3.reuse, R14 ;  /* 0x0000000e030e7220 */ /* 0x040fe20000400000 */
[C---:B------:R-:W-:Y:S01]  /*2e80*/  FFMA R2, R3.reuse, R4, R2 ;  /* 0x0000000403027223 */ /* 0x040fe20000000002 */
[C---:B------:R-:W-:Y:S01]  /*2e90*/  FMUL R4, R3.reuse, R15 ;  /* 0x0000000f03047220 */ /* 0x040fe20000400000 */
[C---:B------:R-:W-:Y:S01]  /*2ea0*/  FMUL R8, R3.reuse, R8 ;  /* 0x0000000803087220 */ /* 0x040fe20000400000 */
        /* <DEDUP_REMOVED lines=16> */
[----:B0-----:R-:W-:Y:S01]  /*2fb0*/  FMUL R16, R21, R16 ;  /* 0x0000001015107220 */ /* 0x001fe20000400000 */
        /* <DEDUP_REMOVED lines=14> */
.L_x_216:
[----:B------:R-:W-:-:S04]  /*30a0*/  FSETP.GEU.AND P0, PT, R2, RZ, PT ;  /* 0x000000ff0200720b */ /* 0x000fc80003f0e000 */
[----:B------:R-:W-:-:S04]  /*30b0*/  FSEL R2, R2, RZ, P0 ;  /* 0x000000ff02027208 */ /* 0x000fc80000000000 */
[----:B------:R-:W4:Y:S02]  /*30c0*/  F2I.U32.TRUNC.NTZ R3, R2 ;  /* 0x0000000200037305 */ /* 0x000f24000020f000 */
[----:B----4-:R-:W-:Y:S01]  /*30d0*/  STG.E.U8 desc[UR6][R22.64], R3 ;  /* 0x0000000316007986 */ /* 0x010fe2000c101106 */
[----:B------:R-:W-:Y:S05]  /*30e0*/  EXIT ;  /* 0x000000000000794d */ /* 0x000fea0003800000 */
.L_x_212:
[----:B------:R-:W4:Y:S02]  /*30f0*/  LDCU.U8 UR4, c[0x0][0x3b0] ;  /* 0x00007600ff0477ac */ /* 0x000f240008000000 */
[----:B----4-:R-:W-:-:S04]  /*3100*/  UPRMT UR4, UR4, 0x8880, URZ ;  /* 0x0000888004047896 */ /* 0x010fc800080000ff */
[----:B------:R-:W-:-:S09]  /*3110*/  UISETP.NE.AND UP0, UPT, UR4, URZ, UPT ;  /* 0x000000ff0400728c */ /* 0x000fd2000bf05270 */
[----:B------:R-:W-:Y:S05]  /*3120*/  BRA.U !UP0, `(.L_x_219) ;  /* 0x0000000108c47547 */ /* 0x000fea000b800000 */
[----:B------:R-:W-:-:S13]  /*3130*/  ISETP.GT.U32.AND P0, PT, R3, 0xff, PT ;  /* 0x000000ff0300780c */ /* 0x000fda0003f04070 */
[----:B------:R-:W4:Y:S02]  /*3140*/  @!P0 LDC.64 R10, c[0x0][0x3b8] ;  /* 0x0000ee00ff0a8b82 */ /* 0x000f240000000a00 */
[----:B----4-:R-:W-:-:S04]  /*3150*/  @!P0 IADD3 R10, P1, PT, R3, R10, RZ ;  /* 0x0000000a030a8210 */ /* 0x010fc80007f3e0ff */
[----:B------:R-:W-:-:S05]  /*3160*/  @!P0 IADD3.X R11, PT, PT, RZ, R11, RZ, P1, !PT ;  /* 0x0000000bff0b8210 */ /* 0x000fca0000ffe4ff */
[----:B------:R4:W5:Y:S01]  /*3170*/  @!P0 LDG.E.U8 R4, desc[UR6][R10.64] ;  /* 0x000000060a048981 */ /* 0x000962000c1e1100 */
[----:B--2---:R-:W2:Y:S01]  /*3180*/  MUFU.RCP64H R13, 6.283184051513671875 ;  /* 0x401921fb000d7908 */ /* 0x004ea20000001800 */
[----:B0-----:R-:W-:Y:S01]  /*3190*/  HFMA2 R6, -RZ, RZ, 68.25, 0.07958984375 ;  /* 0x54442d18ff067431 */ /* 0x001fe200000001ff */
[----:B------:R-:W-:Y:S01]  /*31a0*/  MOV R7, 0x401921fb ;  /* 0x401921fb00077802 */ /* 0x000fe20000000f00 */
[----:B------:R-:W-:Y:S01]  /*31b0*/  HFMA2 R12, -RZ, RZ, 0, 5.9604644775390625e-08 ;  /* 0x00000001ff0c7431 */ /* 0x000fe200000001ff */
[----:B------:R-:W0:Y:S01]  /*31c0*/  @!P0 S2R R17, SR_CgaCtaId ;  /* 0x0000000000118919 */ /* 0x000e220000008800 */
[----:B------:R-:W-:Y:S01]  /*31d0*/  UMOV UR4, 0x54442d18 ;  /* 0x54442d1800047882 */ /* 0x000fe20000000000 */
[----:B------:R-:W-:Y:S01]  /*31e0*/  UMOV UR5, 0x400921fb ;  /* 0x400921fb00057882 */ /* 0x000fe20000000000 */
[----:B------:R-:W-:Y:S01]  /*31f0*/  @!P0 MOV R2, 0x400 ;  /* 0x0000040000028802 */ /* 0x000fe20000000f00 */
[----:B------:R-:W-:Y:S03]  /*3200*/  BSSY.RECONVERGENT B0, `(.L_x_220) ;  /* 0x000001b000007945 */ /* 0x000fe60003800200 */
[----:B------:R-:W-:Y:S01]  /*3210*/  @!P0 IADD3 R2, PT, PT, R2, 0x1e0, RZ ;  /* 0x000001e002028810 */ /* 0x000fe20007ffe0ff */
[----:B--2---:R-:W-:-:S08]  /*3220*/  DFMA R8, R12, -R6, 1 ;  /* 0x3ff000000c08742b */ /* 0x004fd00000000806 */
[----:B------:R-:W-:Y:S02]  /*3230*/  DFMA R14, R8, R8, R8 ;  /* 0x00000008080e722b */ /* 0x000fe40000000008 */
[----:B-1-3--:R-:W1:Y:S06]  /*3240*/  F2F.F64.F32 R8, R0 ;  /* 0x0000000000087310 */ /* 0x00ae6c0000201800 */
[----:B------:R-:W-:Y:S01]  /*3250*/  DFMA R14, R12, R14, R12 ;  /* 0x0000000e0c0e722b */ /* 0x000fe2000000000c */
[----:B0-----:R-:W-:-:S07]  /*3260*/  @!P0 LEA R2, R17, R2, 0x18 ;  /* 0x0000000211028211 */ /* 0x001fce00078ec0ff */
[----:B------:R-:W-:Y:S02]  /*3270*/  DFMA R12, R14, -R6, 1 ;  /* 0x3ff000000e0c742b */ /* 0x000fe40000000806 */
[----:B-1----:R-:W-:-:S06]  /*3280*/  DADD R8, R8, UR4 ;  /* 0x0000000408087e29 */ /* 0x002fcc0008000000 */
[----:B----4-:R-:W-:Y:S02]  /*3290*/  DFMA R10, R14, R12, R14 ;  /* 0x0000000c0e0a722b */ /* 0x010fe4000000000e */
[----:B------:R-:W-:Y:S01]  /*32a0*/  DMUL R8, R8, 256 ;  /* 0x4070000008087828 */ /* 0x000fe20000000000 */
[----:B------:R-:W-:-:S07]  /*32b0*/  @!P0 IADD3 R15, PT, PT, R2, R3, RZ ;  /* 0x00000003020f8210 */ /* 0x000fce0007ffe0ff */
[----:B------:R-:W-:Y:S02]  /*32c0*/  DMUL R12, R10, R8 ;  /* 0x000000080a0c7228 */ /* 0x000fe40000000000 */
[----:B------:R-:W-:-:S06]  /*32d0*/  FSETP.GEU.AND P1, PT, |R9|, 6.5827683646048100446e-37, PT ;  /* 0x036000000900780b */ /* 0x000fcc0003f2e200 */
[----:B------:R-:W-:-:S08]  /*32e0*/  DFMA R6, R12, -R6, R8 ;  /* 0x800000060c06722b */ /* 0x000fd00000000008 */
[----:B------:R-:W-:-:S10]  /*32f0*/  DFMA R2, R10, R6, R12 ;  /* 0x000000060a02722b */ /* 0x000fd4000000000c */
[----:B------:R-:W-:Y:S01]  /*3300*/  FFMA R0, RZ, 2.3926990032196044922, R3 ;  /* 0x401921fbff007823 */ /* 0x000fe20000000003 */
[----:B-----5:R0:W-:Y:S01]  /*3310*/  @!P0 STS.U8 [R15], R4 ;  /* 0x000000040f008388 */ /* 0x0201e20000000000 */
[----:B------:R-:W-:Y:S03]  /*3320*/  BAR.SYNC.DEFER_BLOCKING 0x0 ;  /* 0x0000000000007b1d */ /* 0x000fe60000010000 */
[----:B------:R-:W-:-:S13]  /*3330*/  FSETP.GT.AND P0, PT, |R0|, 1.469367938527859385e-39, PT ;  /* 0x001000000000780b */ /* 0x000fda0003f04200 */
[----:B0-----:R-:W-:Y:S05]  /*3340*/  @P0 BRA P1, `(.L_x_221) ;  /* 0x0000000000180947 */ /* 0x001fea0000800000 */
[----:B------:R-:W-:Y:S02]  /*3350*/  MOV R6, R8 ;  /* 0x0000000800067202 */ /* 0x000fe40000000f00 */
[----:B------:R-:W-:Y:S02]  /*3360*/  MOV R7, R9 ;  /* 0x0000000900077202 */ /* 0x000fe40000000f00 */
[----:B------:R-:W-:-:S07]  /*3370*/  MOV R0, 0x3390 ;  /* 0x0000339000007802 */ /* 0x000fce0000000f00 */
[----:B------:R-:W-:Y:S05]  /*3380*/  CALL.REL.NOINC `($__internal_8_$__cuda_sm20_div_rn_f64_full) ;  /* 0x0000000000ac7944 */ /* 0x000fea0003c00000 */
[----:B------:R-:W-:Y:S02]  /*3390*/  MOV R2, R16 ;  /* 0x0000001000027202 */ /* 0x000fe40000000f00 */
[----:B------:R-:W-:-:S07]  /*33a0*/  MOV R3, R17 ;  /* 0x0000001100037202 */ /* 0x000fce0000000f00 */
.L_x_221:
[----:B------:R-:W-:Y:S05]  /*33b0*/  BSYNC.RECONVERGENT B0 ;  /* 0x0000000000007941 */ /* 0x000fea0003800200 */
.L_x_220:
[----:B------:R-:W0:Y:S01]  /*33c0*/  S2UR UR5, SR_CgaCtaId ;  /* 0x00000000000579c3 */ /* 0x000e220000008800 */
[----:B------:R-:W1:Y:S01]  /*33d0*/  F2I.F64.FLOOR R2, R2 ;  /* 0x0000000200027311 */ /* 0x000e620000305100 */
[----:B------:R-:W-:Y:S02]  /*33e0*/  UMOV UR4, 0x400 ;  /* 0x0000040000047882 */ /* 0x000fe40000000000 */
[----:B------:R-:W-:-:S04]  /*33f0*/  UIADD3 UR4, UPT, UPT, UR4, 0x1e0, URZ ;  /* 0x000001e004047890 */ /* 0x000fc8000fffe0ff */
[----:B0-----:R-:W-:-:S09]  /*3400*/  ULEA UR4, UR5, UR4, 0x18 ;  /* 0x0000000405047291 */ /* 0x001fd2000f8ec0ff */
[----:B-1----:R-:W0:Y:S04]  /*3410*/  LDS.U8 R5, [R2+UR4] ;  /* 0x0000000402057984 */ /* 0x002e280008000000 */
[----:B0-----:R-:W-:Y:S01]  /*3420*/  STG.E.U8 desc[UR6][R22.64], R5 ;  /* 0x0000000516007986 */ /* 0x001fe2000c101106 */
[----:B------:R-:W-:Y:S05]  /*3430*/  EXIT ;  /* 0x000000000000794d */ /* 0x000fea0003800000 */
.L_x_219:
[----:B0-----:R-:W0:Y:S01]  /*3440*/  MUFU.RCP64H R7, 6.283184051513671875 ;  /* 0x401921fb00077908 */ /* 0x001e220000001800 */
[----:B------:R-:W-:Y:S01]  /*3450*/  HFMA2 R10, -RZ, RZ, 68.25, 0.07958984375 ;  /* 0x54442d18ff0a7431 */ /* 0x000fe200000001ff */
[----:B------:R-:W-:Y:S01]  /*3460*/  MOV R11, 0x401921fb ;  /* 0x401921fb000b7802 */ /* 0x000fe20000000f00 */
[----:B------:R-:W-:Y:S01]  /*3470*/  HFMA2 R6, -RZ, RZ, 0, 5.9604644775390625e-08 ;  /* 0x00000001ff067431 */ /* 0x000fe200000001ff */
[----:B------:R-:W-:Y:S01]  /*3480*/  UMOV UR4, 0x54442d18 ;  /* 0x54442d1800047882 */ /* 0x000fe20000000000 */
[----:B------:R-:W-:Y:S01]  /*3490*/  UMOV UR5, 0x400921fb ;  /* 0x400921fb00057882 */ /* 0x000fe20000000000 */
[----:B------:R-:W-:Y:S02]  /*34a0*/  BSSY.RECONVERGENT B0, `(.L_x_222) ;  /* 0x0000016000007945 */ /* 0x000fe40003800200 */
[----:B-1-3--:R-:W1:Y:S01]  /*34b0*/  F2F.F64.F32 R2, R0 ;  /* 0x0000000000027310 */ /* 0x00ae620000201800 */
[----:B0-----:R-:W-:Y:S02]  /*34c0*/  DFMA R8, R6, -R10, 1 ;  /* 0x3ff000000608742b */ /* 0x001fe4000000080a */
[----:B-1----:R-:W-:-:S06]  /*34d0*/  DADD R2, R2, UR4 ;  /* 0x0000000402027e29 */ /* 0x002fcc0008000000 */
[----:B------:R-:W-:-:S08]  /*34e0*/  DFMA R8, R8, R8, R8 ;  /* 0x000000080808722b */ /* 0x000fd00000000008 */
[----:B------:R-:W-:Y:S02]  /*34f0*/  DFMA R6, R6, R8, R6 ;  /* 0x000000080606722b */ /* 0x000fe40000000006 */
[----:B------:R-:W-:-:S06]  /*3500*/  DMUL R8, R2, 256 ;  /* 0x4070000002087828 */ /* 0x000fcc0000000000 */
[----:B--2---:R-:W-:-:S04]  /*3510*/  DFMA R12, R6, -R10, 1 ;  /* 0x3ff00000060c742b */ /* 0x004fc8000000080a */
        /* <DEDUP_REMOVED lines=14> */
.L_x_223:
[----:B------:R-:W-:Y:S05]  /*3600*/  BSYNC.RECONVERGENT B0 ;  /* 0x0000000000007941 */ /* 0x000fea0003800200 */
.L_x_222:
[----:B------:R-:W0:Y:S02]  /*3610*/  F2I.U32.F64.FLOOR R3, R2 ;  /* 0x0000000200037311 */ /* 0x000e240000305000 */
[----:B0-----:R-:W-:Y:S01]  /*3620*/  STG.E.U8 desc[UR6][R22.64], R3 ;  /* 0x0000000316007986 */ /* 0x001fe2000c101106 */
[----:B------:R-:W-:Y:S05]  /*3630*/  EXIT ;  /* 0x000000000000794d */ /* 0x000fea0003800000 */
        .weak           $__internal_8_$__cuda_sm20_div_rn_f64_full
        .type           $__internal_8_$__cuda_sm20_div_rn_f64_full,@function
        .size           $__internal_8_$__cuda_sm20_div_rn_f64_full,(.L_x_238 - $__internal_8_$__cuda_sm20_div_rn_f64_full)
$__internal_8_$__cuda_sm20_div_rn_f64_full:
[C---:B------:R-:W-:Y:S01]  /*3640*/  FSETP.GEU.AND P0, PT, |R5|.reuse, 1.469367938527859385e-39, PT ;  /* 0x001000000500780b */ /* 0x040fe20003f0e200 */
[----:B------:R-:W-:Y:S01]  /*3650*/  BSSY.RECONVERGENT B1, `(.L_x_224) ;  /* 0x0000058000017945 */ /* 0x000fe20003800200 */
[----:B------:R-:W-:Y:S02]  /*3660*/  MOV R8, UR8 ;  /* 0x0000000800087c02 */ /* 0x000fe40008000f00 */
[----:B------:R-:W-:Y:S02]  /*3670*/  MOV R9, R5 ;  /* 0x0000000500097202 */ /* 0x000fe40000000f00 */
[----:B------:R-:W-:Y:S02]  /*3680*/  LOP3.LUT R4, R5, 0x800fffff, RZ, 0xc0, !PT ;  /* 0x800fffff05047812 */ /* 0x000fe400078ec0ff */
[----:B------:R-:W-:Y:S02]  /*3690*/  MOV R10, UR8 ;  /* 0x00000008000a7c02 */ /* 0x000fe40008000f00 */
[----:B------:R-:W-:-:S02]  /*36a0*/  LOP3.LUT R11, R4, 0x3ff00000, RZ, 0xfc, !PT ;  /* 0x3ff00000040b7812 */ /* 0x000fc400078efcff */
[C---:B------:R-:W-:Y:S01]  /*36b0*/  FSETP.GEU.AND P2, PT, |R7|.reuse, 1.469367938527859385e-39, PT ;  /* 0x001000000700780b */ /* 0x040fe20003f4e200 */
[----:B------:R-:W-:Y:S01]  /*36c0*/  @!P0 DMUL R10, R8, 8.98846567431157953865e+307 ;  /* 0x7fe00000080a8828 */ /* 0x000fe20000000000 */
[----:B------:R-:W-:Y:S02]  /*36d0*/  MOV R16, 0x1 ;  /* 0x0000000100107802 */ /* 0x000fe40000000f00 */
[----:B------:R-:W-:Y:S02]  /*36e0*/  LOP3.LUT R4, R7, 0x7ff00000, RZ, 0xc0, !PT ;  /* 0x7ff0000007047812 */ /* 0x000fe400078ec0ff */
[----:B------:R-:W-:Y:S01]  /*36f0*/  LOP3.LUT R25, R5, 0x7ff00000, RZ, 0xc0, !PT ;  /* 0x7ff0000005197812 */ /* 0x000fe200078ec0ff */
[----:B------:R-:W0:Y:S01]  /*3700*/  MUFU.RCP64H R17, R11 ;  /* 0x0000000b00117308 */ /* 0x000e220000001800 */
[----:B------:R-:W-:Y:S02]  /*3710*/  MOV R24, 0x1ca00000 ;  /* 0x1ca0000000187802 */ /* 0x000fe40000000f00 */
[----:B------:R-:W-:-:S02]  /*3720*/  ISETP.GE.U32.AND P1, PT, R4, R25, PT ;  /* 0x000000190400720c */ /* 0x000fc40003f26070 */
[----:B------:R-:W-:Y:S02]  /*3730*/  MOV R26, R4 ;  /* 0x00000004001a7202 */ /* 0x000fe40000000f00 */
[----:B------:R-:W-:Y:S02]  /*3740*/  @!P2 LOP3.LUT R19, R9, 0x7ff00000, RZ, 0xc0, !PT ;  /* 0x7ff000000913a812 */ /* 0x000fe400078ec0ff */
[----:B------:R-:W-:Y:S02]  /*3750*/  @!P2 MOV R20, RZ ;  /* 0x000000ff0014a202 */ /* 0x000fe40000000f00 */
[----:B------:R-:W-:Y:S02]  /*3760*/  @!P2 ISETP.GE.U32.AND P3, PT, R4, R19, PT ;  /* 0x000000130400a20c */ /* 0x000fe40003f66070 */
[----:B------:R-:W-:Y:S02]  /*3770*/  @!P0 LOP3.LUT R25, R11, 0x7ff00000, RZ, 0xc0, !PT ;  /* 0x7ff000000b198812 */ /* 0x000fe400078ec0ff */
[----:B------:R-:W-:Y:S01]  /*3780*/  @!P2 SEL R19, R24, 0x63400000, !P3 ;  /* 0x634000001813a807 */ /* 0x000fe20005800000 */
[----:B0-----:R-:W-:Y:S01]  /*3790*/  DFMA R14, R16, -R10, 1 ;  /* 0x3ff00000100e742b */ /* 0x001fe2000000080a */
[----:B------:R-:W-:-:S02]  /*37a0*/  IADD3 R27, PT, PT, R25, -0x1, RZ ;  /* 0xffffffff191b7810 */ /* 0x000fc40007ffe0ff */
[----:B------:R-:W-:-:S04]  /*37b0*/  @!P2 LOP3.LUT R19, R19, 0x80000000, R7, 0xf8, !PT ;  /* 0x800000001313a812 */ /* 0x000fc800078ef807 */
[----:B------:R-:W-:Y:S01]  /*37c0*/  @!P2 LOP3.LUT R21, R19, 0x100000, RZ, 0xfc, !PT ;  /* 0x001000001315a812 */ /* 0x000fe200078efcff */
        /* <DEDUP_REMOVED lines=27> */
[----:B------:R-:W-:Y:S01]  /*3980*/  DFMA R10, R20, -R10, R14 ;  /* 0x8000000a140a722b */ /* 0x000fe2000000000e */
[----:B------:R-:W-:-:S09]  /*3990*/  MOV R6, RZ ;  /* 0x000000ff00067202 */ /* 0x000fd20000000f00 */
        /* <DEDUP_REMOVED lines=14> */
.L_x_225:
        /* <DEDUP_REMOVED lines=16> */
.L_x_228:
[----:B------:R-:W-:Y:S02]  /*3b80*/  LOP3.LUT R17, R9, 0x80000, RZ, 0xfc, !PT ;  /* 0x0008000009117812 */ /* 0x000fe400078efcff */
[----:B------:R-:W-:Y:S01]  /*3b90*/  MOV R16, R8 ;  /* 0x0000000800107202 */ /* 0x000fe20000000f00 */
[----:B------:R-:W-:Y:S06]  /*3ba0*/  BRA `(.L_x_226) ;  /* 0x0000000000087947 */ /* 0x000fec0003800000 */
.L_x_227:
[----:B------:R-:W-:Y:S02]  /*3bb0*/  LOP3.LUT R17, R7, 0x80000, RZ, 0xfc, !PT ;  /* 0x0008000007117812 */ /* 0x000fe400078efcff */
[----:B------:R-:W-:-:S07]  /*3bc0*/  MOV R16, R6 ;  /* 0x0000000600107202 */ /* 0x000fce0000000f00 */
.L_x_226:
[----:B------:R-:W-:Y:S05]  /*3bd0*/  BSYNC.RECONVERGENT B1 ;  /* 0x0000000000017941 */ /* 0x000fea0003800200 */
.L_x_224:
[----:B------:R-:W-:Y:S01]  /*3be0*/  HFMA2 R7, -RZ, RZ, 0, 0 ;  /* 0x00000000ff077431 */ /* 0x000fe200000001ff */
[----:B------:R-:W-:-:S04]  /*3bf0*/  MOV R6, R0 ;  /* 0x0000000000067202 */ /* 0x000fc80000000f00 */
[----:B------:R-:W-:Y:S05]  /*3c00*/  RET.REL.NODEC R6 `(_Z16applyCorrectionsPhjfbPKfbiS1_bPKh) ;  /* 0xffffffc006fc7950 */ /* 0x000fea0003c3ffff */
.L_x_229:
        /* <DEDUP_REMOVED lines=15> */
.L_x_238:


//--------------------- .nv.global.init           --------------------------
	.section	.nv.global.init,"aw",@progbits
	.align	4
.nv.global.init:
	.type		__cudart_i2opi_f,@object
	.size		__cudart_i2opi_f,($str - __cudart_i2opi_f)
__cudart_i2opi_f:
        /*0000*/ 	.byte	0x41, 0x90, 0x43, 0x3c, 0x99, 0x95, 0x62, 0xdb, 0xc0, 0xdd, 0x34, 0xf5, 0xd1, 0x57, 0x27, 0xfc
        /*0010*/ 	.byte	0x29, 0x15, 0x44, 0x4e, 0x6e, 0x83, 0xf9, 0xa2
	.type		$str,@object
	.size		$str,(.L_0 - $str)
$str:
        /*0018*/ 	.byte	0x25, 0x66, 0x0a, 0x00
.L_0:


//--------------------- .nv.shared.reserved.0     --------------------------
	.section	.nv.shared.reserved.0,"aw",@nobits
	.weak		__nv_reservedSMEM_offset_0_alias
	.size		__nv_reservedSMEM_offset_0_alias, 0, 64
	.other		__nv_reservedSMEM_offset_0_alias,@"STO_CUDA_RESERVED_SHARED STV_DEFAULT"
__nv_reservedSMEM_offset_0_alias:
	.zero		0
	.zero		64


//--------------------- .nv.shared._Z14propagateToSLMPhPfS0_jfjibPKfS2_S2_S2_S2_S2_S0_S0_bjbS2_biS2_bPKhbf --------------------------
	.section	.nv.shared._Z14propagateToSLMPhPfS0_jfjibPKfS2_S2_S2_S2_S2_S0_S0_bjbS2_biS2_bPKhbf,"aw",@nobits
	.sectionflags	@""
	.align	4
.nv.shared._Z14propagateToSLMPhPfS0_jfjibPKfS2_S2_S2_S2_S2_S0_S0_bjbS2_biS2_bPKhbf:
	.zero		2532


//--------------------- .nv.shared._Z24propagateToSpotPositionsPKfjfjS0_S0_S0_PfS1_ --------------------------
	.section	.nv.shared._Z24propagateToSpotPositionsPKfjfjS0_S0_S0_PfS1_,"aw",@nobits
	.sectionflags	@""
	.align	4
.nv.shared._Z24propagateToSpotPositionsPKfjfjS0_S0_S0_PfS1_:
	.zero		3072


//--------------------- .nv.shared._Z18calculateIAndPhasePKhjfjPKfS2_S2_PfS3_ --------------------------
	.section	.nv.shared._Z18calculateIAndPhasePKhjfjPKfS2_S2_PfS3_,"aw",@nobits
	.sectionflags	@""
	.align	4
.nv.shared._Z18calculateIAndPhasePKhjfjPKfS2_S2_PfS3_:
	.zero		3072


//--------------------- .nv.shared._Z10calculateIPKhjfjPKfS2_S2_Pf --------------------------
	.section	.nv.shared._Z10calculateIPKhjfjPKfS2_S2_Pf,"aw",@nobits
	.sectionflags	@""
	.align	4
.nv.shared._Z10calculateIPKhjfjPKfS2_S2_Pf:
	.zero		3072


//--------------------- .nv.shared._Z15lensesAndPrismsPhjfjPKfS1_S1_S1_jbS1_biS1_bPKh --------------------------
	.section	.nv.shared._Z15lensesAndPrismsPhjfjPKfS1_S1_S1_jbS1_biS1_bPKh,"aw",@nobits
	.sectionflags	@""
	.align	4
.nv.shared._Z15lensesAndPrismsPhjfjPKfS1_S1_S1_jbS1_biS1_bPKh:
	.zero		2528


//--------------------- .nv.shared._Z16applyCorrectionsPhjfbPKfbiS1_bPKh --------------------------
	.section	.nv.shared._Z16applyCorrectionsPhjfbPKfbiS1_bPKh,"aw",@nobits
	.sectionflags	@""
	.align	4
.nv.shared._Z16applyCorrectionsPhjfbPKfbiS1_bPKh:
	.zero		1760


//--------------------- .nv.constant0._Z4uc2fPfPKhi --------------------------
	.section	.nv.constant0._Z4uc2fPfPKhi,"a",@progbits
	.sectionflags	@""
	.align	4
.nv.constant0._Z4uc2fPfPKhi:
	.zero		916


//--------------------- .nv.constant0._Z14propagateToSLMPhPfS0_jfjibPKfS2_S2_S2_S2_S2_S0_S0_bjbS2_biS2_bPKhbf --------------------------
	.section	.nv.constant0._Z14propagateToSLMPhPfS0_jfjibPKfS2_S2_S2_S2_S2_S0_S0_bjbS2_biS2_bPKhbf,"a",@progbits
	.sectionflags	@""
	.align	4
.nv.constant0._Z14propagateToSLMPhPfS0_jfjibPKfS2_S2_S2_S2_S2_S0_S0_bjbS2_biS2_bPKhbf:
	.zero		1072


//--------------------- .nv.constant0._Z24propagateToSpotPositionsPKfjfjS0_S0_S0_PfS1_ --------------------------
	.section	.nv.constant0._Z24propagateToSpotPositionsPKfjfjS0_S0_S0_PfS1_,"a",@progbits
	.sectionflags	@""
	.align	4
.nv.constant0._Z24propagateToSpotPositionsPKfjfjS0_S0_S0_PfS1_:
	.zero		960


//--------------------- .nv.constant0._Z18calculateIAndPhasePKhjfjPKfS2_S2_PfS3_ --------------------------
	.section	.nv.constant0._Z18calculateIAndPhasePKhjfjPKfS2_S2_PfS3_,"a",@progbits
	.sectionflags	@""
	.align	4
.nv.constant0._Z18calculateIAndPhasePKhjfjPKfS2_S2_PfS3_:
	.zero		960


//--------------------- .nv.constant0._Z10calculateIPKhjfjPKfS2_S2_Pf --------------------------
	.section	.nv.constant0._Z10calculateIPKhjfjPKfS2_S2_Pf,"a",@progbits
	.sectionflags	@""
	.align	4
.nv.constant0._Z10calculateIPKhjfjPKfS2_S2_Pf:
	.zero		952


//--------------------- .nv.constant0._Z15lensesAndPrismsPhjfjPKfS1_S1_S1_jbS1_biS1_bPKh --------------------------
	.section	.nv.constant0._Z15lensesAndPrismsPhjfjPKfS1_S1_S1_jbS1_biS1_bPKh,"a",@progbits
	.sectionflags	@""
	.align	4
.nv.constant0._Z15lensesAndPrismsPhjfjPKfS1_S1_S1_jbS1_biS1_bPKh:
	.zero		1000


//--------------------- .nv.constant0._Z16applyCorrectionsPhjfbPKfbiS1_bPKh --------------------------
	.section	.nv.constant0._Z16applyCorrectionsPhjfbPKfbiS1_bPKh,"a",@progbits
	.sectionflags	@""
	.align	4
.nv.constant0._Z16applyCorrectionsPhjfbPKfbiS1_bPKh:
	.zero		960


//--------------------- SYMBOLS --------------------------

	.type		.nv.reservedSmem.offset0,@object
	.size		.nv.reservedSmem.offset0,0x4
	.type		.nv.reservedSmem.cap,@object
	.size		.nv.reservedSmem.cap,0x4
	.type		vprintf,@function
